def matmul_kernel(
    a_ptr,
    b_ptr,
    c_ptr,
    M,
    N,
    K,
    stride_am,
    stride_ak,
    stride_bk,
    stride_bn,
    stride_cm,
    stride_cn,
    BLOCK_M: tl.constexpr,
    BLOCK_N: tl.constexpr,
    BLOCK_K: tl.constexpr,
    GROUP_M: tl.constexpr,
):
    pid = tl.program_id(axis=0)
    num_pid_m = tl.cdiv(M, BLOCK_M)
    num_pid_n = tl.cdiv(N, BLOCK_N)
    num_pid_in_group = GROUP_M * num_pid_n
    group_id = pid // num_pid_in_group
    first_pid_m = group_id * GROUP_M
    group_size_m = min(num_pid_m - first_pid_m, GROUP_M)
    pid_m = first_pid_m + ((pid % num_pid_in_group) % group_size_m)
    pid_n = (pid % num_pid_in_group) // group_size_m

    offs_am = (pid_m * BLOCK_M + tl.arange(0, BLOCK_M)) % M
    offs_bn = (pid_n * BLOCK_N + tl.arange(0, BLOCK_N)) % N
    offs_k = tl.arange(0, BLOCK_K)
    a_ptrs = a_ptr + offs_am[:, None] * stride_am + offs_k[None, :] * stride_ak
    b_ptrs = b_ptr + offs_k[:, None] * stride_bk + offs_bn[None, :] * stride_bn

    acc = tl.zeros((BLOCK_M, BLOCK_N), dtype=tl.float32)
    for kk in range(0, tl.cdiv(K, BLOCK_K)):
        a = tl.load(a_ptrs, mask=offs_k[None, :] < K - kk * BLOCK_K, other=0.0)
        b = tl.load(b_ptrs, mask=offs_k[:, None] < K - kk * BLOCK_K, other=0.0)
        acc = tl.dot(a, b, acc)
        a_ptrs += BLOCK_K * stride_ak
        b_ptrs += BLOCK_K * stride_bk

    c = acc.to(c_ptr.dtype.element_ty)
    offs_cm = pid_m * BLOCK_M + tl.arange(0, BLOCK_M)
    offs_cn = pid_n * BLOCK_N + tl.arange(0, BLOCK_N)
    c_ptrs = c_ptr + offs_cm[:, None] * stride_cm + offs_cn[None, :] * stride_cn
    mask = (offs_cm[:, None] < M) & (offs_cn[None, :] < N)
    tl.store(c_ptrs, c, mask=mask)

# config = {"BLOCK_K": 32, "BLOCK_M": 512, "BLOCK_N": 16, "GROUP_M": 8, "arch": "sm_100", "dtype": "bf16", "num_ctas": 1, "num_stages": 2, "num_warps": 2}
# arch = sm_100


// ===== COMPILED SASS (sm_100a) =====

	.target	sm_100a

	.elftype	@"ET_EXEC"


//--------------------- .note.nv.tkinfo           --------------------------
	.section	.note.nv.tkinfo,"",@"SHT_NOTE"
	.sectionflags	@"SHF_NOTE_NV_TKINFO"
	.tkinfo
        /*0018*/ 	.word	0x00000081
        /*0030*/ 	.string	""
        /*0030*/ 	.string	"ptxas-blackwell"
        /*0030*/ 	.string	"Cuda compilation tools, release 12.9, V12.9.86"
        /*0030*/ 	.string	"Build cuda_12.9.r12.9/compiler.36037853_0"
        /*0030*/ 	.string	"-v  -suppress-debug-info  -lineinfo  -arch sm_100a "



//--------------------- .note.nv.cuver            --------------------------
	.section	.note.nv.cuver,"",@"SHT_NOTE"
	.sectionflags	@"SHF_NOTE_NV_CUVER"
        /*0018*/ 	.short	0x0001
        /*001a*/ 	.short	0x0064
        /*001c*/ 	.short	0x0001
        /*001e*/ 	.short	0x0000
        /*0020*/ 	.short	0x0001
        /*0022*/ 	.short	0x0000


//--------------------- .nv.info                  --------------------------
	.section	.nv.info,"",@"SHT_CUDA_INFO"
	.align	4


	//----- nvinfo : EIATTR_REGCOUNT
	.align		4
        /*0000*/ 	.byte	0x04, 0x2f
        /*0002*/ 	.short	(.L_1 - .L_0)
	.align		4
.L_0:
        /*0004*/ 	.word	index@(matmul_kernel)
        /*0008*/ 	.word	0x00000020


	//----- nvinfo : EIATTR_FRAME_SIZE
	.align		4
.L_1:
        /*000c*/ 	.byte	0x04, 0x11
        /*000e*/ 	.short	(.L_3 - .L_2)
	.align		4
.L_2:
        /*0010*/ 	.word	index@(matmul_kernel)
        /*0014*/ 	.word	0x000016e0


	//----- nvinfo : EIATTR_MIN_STACK_SIZE
	.align		4
.L_3:
        /*0018*/ 	.byte	0x04, 0x12
        /*001a*/ 	.short	(.L_5 - .L_4)
	.align		4
.L_4:
        /*001c*/ 	.word	index@(matmul_kernel)
        /*0020*/ 	.word	0x000016e0
.L_5:


//--------------------- .nv.info.matmul_kernel    --------------------------
	.section	.nv.info.matmul_kernel,"",@"SHT_CUDA_INFO"
	.sectionflags	@""
	.align	4


	//----- nvinfo : EIATTR_CUDA_API_VERSION
	.align		4
        /*0000*/ 	.byte	0x04, 0x37
        /*0002*/ 	.short	(.L_7 - .L_6)
.L_6:
        /*0004*/ 	.word	0x00000081


	//----- nvinfo : EIATTR_KPARAM_INFO
	.align		4
.L_7:
        /*0008*/ 	.byte	0x04, 0x17
        /*000a*/ 	.short	(.L_9 - .L_8)
.L_8:
        /*000c*/ 	.word	0x00000000
        /*0010*/ 	.short	0x000d
        /*0012*/ 	.short	0x0048
        /*0014*/ 	.byte	0x00, 0xf4, 0x21, 0x00


	//----- nvinfo : EIATTR_KPARAM_INFO
	.align		4
.L_9:
        /*0018*/ 	.byte	0x04, 0x17
        /*001a*/ 	.short	(.L_11 - .L_10)
.L_10:
        /*001c*/ 	.word	0x00000000
        /*0020*/ 	.short	0x000c
        /*0022*/ 	.short	0x0040
        /*0024*/ 	.byte	0x00, 0xf4, 0x21, 0x00


	//----- nvinfo : EIATTR_KPARAM_INFO
	.align		4
.L_11:
        /*0028*/ 	.byte	0x04, 0x17
        /*002a*/ 	.short	(.L_13 - .L_12)
.L_12:
        /*002c*/ 	.word	0x00000000
        /*0030*/ 	.short	0x000b
        /*0032*/ 	.short	0x0038
        /*0034*/ 	.byte	0x00, 0xf0, 0x11, 0x00


	//----- nvinfo : EIATTR_KPARAM_INFO
	.align		4
.L_13:
        /*0038*/ 	.byte	0x04, 0x17
        /*003a*/ 	.short	(.L_15 - .L_14)
.L_14:
        /*003c*/ 	.word	0x00000000
        /*0040*/ 	.short	0x000a
        /*0042*/ 	.short	0x0034
        /*0044*/ 	.byte	0x00, 0xf0, 0x11, 0x00


	//----- nvinfo : EIATTR_KPARAM_INFO
	.align		4
.L_15:
        /*0048*/ 	.byte	0x04, 0x17
        /*004a*/ 	.short	(.L_17 - .L_16)
.L_16:
        /*004c*/ 	.word	0x00000000
        /*0050*/ 	.short	0x0009
        /*0052*/ 	.short	0x0030
        /*0054*/ 	.byte	0x00, 0xf0, 0x11, 0x00


	//----- nvinfo : EIATTR_KPARAM_INFO
	.align		4
.L_17:
        /*0058*/ 	.byte	0x04, 0x17
        /*005a*/ 	.short	(.L_19 - .L_18)
.L_18:
        /*005c*/ 	.word	0x00000000
        /*0060*/ 	.short	0x0008
        /*0062*/ 	.short	0x002c
        /*0064*/ 	.byte	0x00, 0xf0, 0x11, 0x00


	//----- nvinfo : EIATTR_KPARAM_INFO
	.align		4
.L_19:
        /*0068*/ 	.byte	0x04, 0x17
        /*006a*/ 	.short	(.L_21 - .L_20)
.L_20:
        /*006c*/ 	.word	0x00000000
        /*0070*/ 	.short	0x0007
        /*0072*/ 	.short	0x0028
        /*0074*/ 	.byte	0x00, 0xf0, 0x11, 0x00


	//----- nvinfo : EIATTR_KPARAM_INFO
	.align		4
.L_21:
        /*0078*/ 	.byte	0x04, 0x17
        /*007a*/ 	.short	(.L_23 - .L_22)
.L_22:
        /*007c*/ 	.word	0x00000000
        /*0080*/ 	.short	0x0006
        /*0082*/ 	.short	0x0024
        /*0084*/ 	.byte	0x00, 0xf0, 0x11, 0x00


	//----- nvinfo : EIATTR_KPARAM_INFO
	.align		4
.L_23:
        /*0088*/ 	.byte	0x04, 0x17
        /*008a*/ 	.short	(.L_25 - .L_24)
.L_24:
        /*008c*/ 	.word	0x00000000
        /*0090*/ 	.short	0x0005
        /*0092*/ 	.short	0x0020
        /*0094*/ 	.byte	0x00, 0xf0, 0x11, 0x00


	//----- nvinfo : EIATTR_KPARAM_INFO
	.align		4
.L_25:
        /*0098*/ 	.byte	0x04, 0x17
        /*009a*/ 	.short	(.L_27 - .L_26)
.L_26:
        /*009c*/ 	.word	0x00000000
        /*00a0*/ 	.short	0x0004
        /*00a2*/ 	.short	0x001c
        /*00a4*/ 	.byte	0x00, 0xf0, 0x11, 0x00


	//----- nvinfo : EIATTR_KPARAM_INFO
	.align		4
.L_27:
        /*00a8*/ 	.byte	0x04, 0x17
        /*00aa*/ 	.short	(.L_29 - .L_28)
.L_28:
        /*00ac*/ 	.word	0x00000000
        /*00b0*/ 	.short	0x0003
        /*00b2*/ 	.short	0x0018
        /*00b4*/ 	.byte	0x00, 0xf0, 0x11, 0x00


	//----- nvinfo : EIATTR_KPARAM_INFO
	.align		4
.L_29:
        /*00b8*/ 	.byte	0x04, 0x17
        /*00ba*/ 	.short	(.L_31 - .L_30)
.L_30:
        /*00bc*/ 	.word	0x00000000
        /*00c0*/ 	.short	0x0002
        /*00c2*/ 	.short	0x0010
        /*00c4*/ 	.byte	0x00, 0xf4, 0x21, 0x00


	//----- nvinfo : EIATTR_KPARAM_INFO
	.align		4
.L_31:
        /*00c8*/ 	.byte	0x04, 0x17
        /*00ca*/ 	.short	(.L_33 - .L_32)
.L_32:
        /*00cc*/ 	.word	0x00000000
        /*00d0*/ 	.short	0x0001
        /*00d2*/ 	.short	0x0008
        /*00d4*/ 	.byte	0x00, 0xf4, 0x21, 0x00


	//----- nvinfo : EIATTR_KPARAM_INFO
	.align		4
.L_33:
        /*00d8*/ 	.byte	0x04, 0x17
        /*00da*/ 	.short	(.L_35 - .L_34)
.L_34:
        /*00dc*/ 	.word	0x00000000
        /*00e0*/ 	.short	0x0000
        /*00e2*/ 	.short	0x0000
        /*00e4*/ 	.byte	0x00, 0xf4, 0x21, 0x00


	//----- nvinfo : EIATTR_SPARSE_MMA_MASK
	.align		4
.L_35:
        /*00e8*/ 	.byte	0x03, 0x50
        /*00ea*/ 	.short	0x0000


	//----- nvinfo : EIATTR_MAXREG_COUNT
	.align		4
        /*00ec*/ 	.byte	0x03, 0x1b
        /*00ee*/ 	.short	0x00ff


	//----- nvinfo : EIATTR_NUM_BARRIERS
	.align		4
        /*00f0*/ 	.byte	0x02, 0x4c
        /*00f2*/ 	.byte	0x01
	.zero		1


	//----- nvinfo : EIATTR_ANNOTATIONS
	.align		4
        /*00f4*/ 	.byte	0x04, 0x55
        /*00f6*/ 	.short	(.L_37 - .L_36)


	//   ....[0]....
.L_36:
        /*00f8*/ 	.word	0x00000001
        /*00fc*/ 	.byte	0x10, 0x01, 0x00, 0x00, 0x01, 0x00, 0x00, 0x00, 0x40, 0x01, 0x00, 0x00, 0x01, 0x00, 0x00, 0x00
        /* <DEDUP_REMOVED lines=2303> */
        /*90fc*/ 	.byte	0x30, 0x0e, 0x02, 0x00


	//----- nvinfo : EIATTR_VRC_CTA_INIT_COUNT
	.align		4
.L_37:
        /*9100*/ 	.byte	0x02, 0x4a
	.zero		1
	.zero		1


	//----- nvinfo : EIATTR_EXIT_INSTR_OFFSETS
	.align		4
        /*9104*/ 	.byte	0x04, 0x1c
        /*9106*/ 	.short	(.L_39 - .L_38)


	//   ....[0]....
.L_38:
        /*9108*/ 	.word	0x00020f40


	//   ....[1]....
        /*910c*/ 	.word	0x00020f70


	//----- nvinfo : EIATTR_REQNTID
	.align		4
.L_39:
        /*9110*/ 	.byte	0x04, 0x10
        /*9112*/ 	.short	(.L_41 - .L_40)
.L_40:
        /*9114*/ 	.word	0x00000040
        /*9118*/ 	.word	0x00000001
        /*911c*/ 	.word	0x00000001


	//----- nvinfo : EIATTR_CBANK_PARAM_SIZE
	.align		4
.L_41:
        /*9120*/ 	.byte	0x03, 0x19
        /*9122*/ 	.short	0x0050


	//----- nvinfo : EIATTR_PARAM_CBANK
	.align		4
        /*9124*/ 	.byte	0x04, 0x0a
        /*9126*/ 	.short	(.L_43 - .L_42)
	.align		4
.L_42:
        /*9128*/ 	.word	index@(.nv.constant0.matmul_kernel)
        /*912c*/ 	.short	0x0380
        /*912e*/ 	.short	0x0050


	//----- nvinfo : EIATTR_SW_WAR
	.align		4
.L_43:
        /*9130*/ 	.byte	0x04, 0x36
        /*9132*/ 	.short	(.L_45 - .L_44)
.L_44:
        /*9134*/ 	.word	0x00000008
.L_45:


//--------------------- .nv.compat                --------------------------
	.section	.nv.compat,"",@"SHT_CUDA_COMPAT_INFO"
	.align	4
        /*0000*/ 	.byte	0x02, 0x02, 0x01, 0x00, 0x02, 0x05, 0x05, 0x00, 0x02, 0x03, 0x00, 0x00, 0x02, 0x06, 0x01, 0x00


//--------------------- .nv.callgraph             --------------------------
	.section	.nv.callgraph,"",@"SHT_CUDA_CALLGRAPH"
	.align	4
	.sectionentsize	8
	.align		4
        /*0000*/ 	.word	0x00000000
	.align		4
        /*0004*/ 	.word	0xffffffff
	.align		4
        /*0008*/ 	.word	0x00000000
	.align		4
        /*000c*/ 	.word	0xfffffffe
	.align		4
        /*0010*/ 	.word	0x00000000
	.align		4
        /*0014*/ 	.word	0xfffffffd
	.align		4
        /*0018*/ 	.word	0x00000000
	.align		4
        /*001c*/ 	.word	0xfffffffc


//--------------------- .text.matmul_kernel       --------------------------
	.section	.text.matmul_kernel,"ax",@progbits
	.align	128
        .global         matmul_kernel
        .type           matmul_kernel,@function
        .size           matmul_kernel,(.L_x_3 - matmul_kernel)
        .other          matmul_kernel,@"STO_CUDA_ENTRY STV_DEFAULT"
matmul_kernel:
.text.matmul_kernel:
[----:B------:R-:W0:Y:S08]  /*0000*/  LDC R1, c[0x0][0x37c] ;  /* 0x0000df00ff017b82 */ /* 0x000e300000000800 */
[----:B------:R-:W1:Y:S01]  /*0010*/  LDC.64 R2, c[0x0][0x398] ;  /* 0x0000e600ff027b82 */ /* 0x000e620000000a00 */
[----:B0-----:R-:W-:Y:S01]  /*0020*/  VIADD R1, R1, 0xffffe920 ;  /* 0xffffe92001017836 */ /* 0x001fe20000000000 */
[----:B------:R-:W0:Y:S01]  /*0030*/  S2R R29, SR_TID.X ;  /* 0x00000000001d7919 */ /* 0x000e220000002100 */
[----:B------:R-:W2:Y:S01]  /*0040*/  LDCU UR4, c[0x0][0x3a0] ;  /* 0x00007400ff0477ac */ /* 0x000ea20008000800 */
[----:B------:R-:W-:-:S02]  /*0050*/  CS2R R14, SRZ ;  /* 0x00000000000e7805 */ /* 0x000fc4000001ff00 */
[----:B------:R-:W-:Y:S02]  /*0060*/  CS2R R16, SRZ ;  /* 0x0000000000107805 */ /* 0x000fe4000001ff00 */
[----:B------:R-:W-:Y:S02]  /*0070*/  CS2R R18, SRZ ;  /* 0x0000000000127805 */ /* 0x000fe4000001ff00 */
[----:B------:R-:W-:Y:S01]  /*0080*/  CS2R R20, SRZ ;  /* 0x0000000000147805 */ /* 0x000fe2000001ff00 */
[----:B------:R-:W3:Y:S01]  /*0090*/  S2UR UR6, SR_CgaCtaId ;  /* 0x00000000000679c3 */ /* 0x000ee20000008800 */
[----:B------:R-:W-:Y:S02]  /*00a0*/  CS2R R22, SRZ ;  /* 0x0000000000167805 */ /* 0x000fe4000001ff00 */
[----:B------:R-:W-:Y:S02]  /*00b0*/  CS2R R24, SRZ ;  /* 0x0000000000187805 */ /* 0x000fe4000001ff00 */
[----:B------:R-:W-:Y:S01]  /*00c0*/  CS2R R26, SRZ ;  /* 0x00000000001a7805 */ /* 0x000fe2000001ff00 */
[----:B------:R-:W-:Y:S01]  /*00d0*/  UMOV UR5, 0x400 ;  /* 0x0000040000057882 */ /* 0x000fe20000000000 */
[----:B------:R-:W4:Y:S01]  /*00e0*/  LDCU.64 UR12, c[0x0][0x358] ;  /* 0x00006b00ff0c77ac */ /* 0x000f220008000a00 */
[----:B--2---:R-:W-:Y:S01]  /*00f0*/  UIADD3 UR4, UPT, UPT, UR4, 0x1f, URZ ;  /* 0x0000001f04047890 */ /* 0x004fe2000fffe0ff */
[----:B-1----:R-:W-:Y:S01]  /*0100*/  VIADD R0, R3, 0xf ;  /* 0x0000000f03007836 */ /* 0x002fe20000000000 */
[----:B------:R0:W-:Y:S02]  /*0110*/  STL [R1+0xe34], R3 ;  /* 0x000e340301007387 */ /* 0x0001e40000100800 */
[----:B------:R-:W-:-:S02]  /*0120*/  UISETP.GE.AND UP0, UPT, UR4, 0x20, UPT ;  /* 0x000000200400788c */ /* 0x000fc4000bf06270 */
[----:B------:R-:W-:Y:S01]  /*0130*/  SHF.R.S32.HI R5, RZ, 0x1f, R0 ;  /* 0x0000001fff057819 */ /* 0x000fe20000011400 */
[----:B------:R-:W-:Y:S01]  /*0140*/  STL [R1+0x90], RZ ;  /* 0x000090ff01007387 */ /* 0x000fe20000100800 */
[----:B---3--:R-:W-:Y:S02]  /*0150*/  ULEA UR5, UR6, UR5, 0x18 ;  /* 0x0000000506057291 */ /* 0x008fe4000f8ec0ff */
[----:B------:R-:W-:Y:S01]  /*0160*/  LEA.HI R5, R5, R0, RZ, 0x4 ;  /* 0x0000000005057211 */ /* 0x000fe200078f20ff */
[----:B------:R-:W-:Y:S01]  /*0170*/  STL [R1+0x94], RZ ;  /* 0x000094ff01007387 */ /* 0x000fe20000100800 */
[----:B0-----:R-:W-:Y:S02]  /*0180*/  LOP3.LUT R3, R29, 0x3f, RZ, 0xc0, !PT ;  /* 0x0000003f1d037812 */ /* 0x001fe400078ec0ff */
[----:B------:R-:W-:Y:S01]  /*0190*/  SHF.R.S32.HI R0, RZ, 0x4, R5 ;  /* 0x00000004ff007819 */ /* 0x000fe20000011405 */
[----:B------:R-:W-:Y:S04]  /*01a0*/  STL [R1+0x98], RZ ;  /* 0x000098ff01007387 */ /* 0x000fe80000100800 */
[----:B------:R-:W-:Y:S01]  /*01b0*/  IMAD.SHL.U32 R0, R0, 0x8, RZ ;  /* 0x0000000800007824 */ /* 0x000fe200078e00ff */
[----:B------:R-:W0:Y:S04]  /*01c0*/  S2R R5, SR_CTAID.X ;  /* 0x0000000000057919 */ /* 0x000e280000002500 */
[-C--:B------:R-:W-:Y:S01]  /*01d0*/  IABS R9, R0.reuse ;  /* 0x0000000000097213 */ /* 0x080fe20000000000 */
[----:B------:R-:W-:Y:S01]  /*01e0*/  STL [R1+0x9c], RZ ;  /* 0x00009cff01007387 */ /* 0x000fe20000100800 */
[----:B------:R-:W-:-:S02]  /*01f0*/  IABS R12, R0 ;  /* 0x00000000000c7213 */ /* 0x000fc40000000000 */
[----:B------:R-:W1:Y:S01]  /*0200*/  I2F.RP R4, R9 ;  /* 0x0000000900047306 */ /* 0x000e620000209400 */
[----:B------:R-:W-:Y:S04]  /*0210*/  STL [R1+0x80], RZ ;  /* 0x000080ff01007387 */ /* 0x000fe80000100800 */
[----:B------:R-:W-:Y:S04]  /*0220*/  STL [R1+0x84], RZ ;  /* 0x000084ff01007387 */ /* 0x000fe80000100800 */
[----:B------:R-:W-:Y:S04]  /*0230*/  STL [R1+0x88], RZ ;  /* 0x000088ff01007387 */ /* 0x000fe80000100800 */
[----:B------:R-:W-:Y:S01]  /*0240*/  STL [R1+0x8c], RZ ;  /* 0x00008cff01007387 */ /* 0x000fe20000100800 */
[----:B-1----:R-:W1:Y:S03]  /*0250*/  MUFU.RCP R4, R4 ;  /* 0x0000000400047308 */ /* 0x002e660000001000 */
[----:B------:R-:W-:Y:S04]  /*0260*/  STL [R1+0x70], RZ ;  /* 0x000070ff01007387 */ /* 0x000fe80000100800 */
[----:B------:R-:W-:Y:S01]  /*0270*/  STL [R1+0x74], RZ ;  /* 0x000074ff01007387 */ /* 0x000fe20000100800 */
[----:B0-----:R-:W-:-:S03]  /*0280*/  IABS R10, R5 ;  /* 0x00000005000a7213 */ /* 0x001fc60000000000 */
[----:B------:R-:W-:Y:S04]  /*0290*/  STL [R1+0x78], RZ ;  /* 0x000078ff01007387 */ /* 0x000fe80000100800 */
[----:B------:R-:W-:Y:S01]  /*02a0*/  STL [R1+0x7c], RZ ;  /* 0x00007cff01007387 */ /* 0x000fe20000100800 */
[----:B-1----:R-:W-:-:S03]  /*02b0*/  VIADD R6, R4, 0xffffffe ;  /* 0x0ffffffe04067836 */ /* 0x002fc60000000000 */
[----:B------:R-:W-:Y:S01]  /*02c0*/  STL [R1+0x60], RZ ;  /* 0x000060ff01007387 */ /* 0x000fe20000100800 */
[----:B------:R-:W-:Y:S01]  /*02d0*/  IMAD.MOV R4, RZ, RZ, -R12 ;  /* 0x000000ffff047224 */ /* 0x000fe200078e0a0c */
[----:B------:R-:W-:Y:S01]  /*02e0*/  CS2R R12, SRZ ;  /* 0x00000000000c7805 */ /* 0x000fe2000001ff00 */
[----:B------:R0:W1:Y:S01]  /*02f0*/  F2I.FTZ.U32.TRUNC.NTZ R7, R6 ;  /* 0x0000000600077305 */ /* 0x000062000021f000 */
[----:B------:R-:W-:Y:S04]  /*0300*/  STL [R1+0x64], RZ ;  /* 0x000064ff01007387 */ /* 0x000fe80000100800 */
[----:B------:R-:W-:Y:S01]  /*0310*/  STL [R1+0x68], RZ ;  /* 0x000068ff01007387 */ /* 0x000fe20000100800 */
[----:B0-----:R-:W-:-:S03]  /*0320*/  IMAD.MOV.U32 R6, RZ, RZ, RZ ;  /* 0x000000ffff067224 */ /* 0x001fc600078e00ff */
[----:B------:R-:W-:Y:S04]  /*0330*/  STL [R1+0x6c], RZ ;  /* 0x00006cff01007387 */ /* 0x000fe80000100800 */
[----:B------:R-:W-:Y:S01]  /*0340*/  STL [R1+0x50], RZ ;  /* 0x000050ff01007387 */ /* 0x000fe20000100800 */
[----:B-1----:R-:W-:-:S03]  /*0350*/  IMAD.MOV R8, RZ, RZ, -R7 ;  /* 0x000000ffff087224 */ /* 0x002fc600078e0a07 */
[----:B------:R-:W-:Y:S01]  /*0360*/  STL [R1+0x54], RZ ;  /* 0x000054ff01007387 */ /* 0x000fe20000100800 */
[----:B------:R-:W-:Y:S02]  /*0370*/  IMAD R11, R8, R9, RZ ;  /* 0x00000009080b7224 */ /* 0x000fe400078e02ff */
[----:B------:R-:W-:Y:S01]  /*0380*/  IMAD.MOV.U32 R8, RZ, RZ, R10 ;  /* 0x000000ffff087224 */ /* 0x000fe200078e000a */
[----:B------:R-:W-:Y:S01]  /*0390*/  STL [R1+0x58], RZ ;  /* 0x000058ff01007387 */ /* 0x000fe20000100800 */
[----:B------:R-:W-:-:S03]  /*03a0*/  IMAD.HI.U32 R7, R7, R11, R6 ;  /* 0x0000000b07077227 */ /* 0x000fc600078e0006 */
[----:B------:R-:W-:Y:S03]  /*03b0*/  STL [R1+0x5c], RZ ;  /* 0x00005cff01007387 */ /* 0x000fe60000100800 */
[----:B------:R-:W-:Y:S01]  /*03c0*/  IMAD.HI.U32 R7, R7, R8, RZ ;  /* 0x0000000807077227 */ /* 0x000fe200078e00ff */
[----:B------:R-:W-:Y:S03]  /*03d0*/  STL [R1+0x40], RZ ;  /* 0x000040ff01007387 */ /* 0x000fe60000100800 */
[----:B------:R-:W-:Y:S01]  /*03e0*/  IMAD R4, R7, R4, R8 ;  /* 0x0000000407047224 */ /* 0x000fe200078e0208 */
[----:B------:R-:W-:Y:S04]  /*03f0*/  STL [R1+0x44], RZ ;  /* 0x000044ff01007387 */ /* 0x000fe80000100800 */
[----:B------:R-:W-:Y:S01]  /*0400*/  ISETP.GT.U32.AND P1, PT, R9, R4, PT ;  /* 0x000000040900720c */ /* 0x000fe20003f24070 */
[----:B------:R-:W-:Y:S04]  /*0410*/  STL [R1+0x48], RZ ;  /* 0x000048ff01007387 */ /* 0x000fe80000100800 */
[----:B------:R-:W-:Y:S04]  /*0420*/  STL [R1+0x4c], RZ ;  /* 0x00004cff01007387 */ /* 0x000fe80000100800 */
[----:B------:R-:W-:Y:S04]  /*0430*/  STL [R1+0x30], RZ ;  /* 0x000030ff01007387 */ /* 0x000fe80000100800 */
[----:B------:R-:W-:Y:S01]  /*0440*/  @!P1 IMAD.IADD R4, R4, 0x1, -R9 ;  /* 0x0000000104049824 */ /* 0x000fe200078e0a09 */
[----:B------:R-:W-:Y:S01]  /*0450*/  STL [R1+0x34], RZ ;  /* 0x000034ff01007387 */ /* 0x000fe20000100800 */
[----:B------:R-:W-:Y:S01]  /*0460*/  @!P1 VIADD R7, R7, 0x1 ;  /* 0x0000000107079836 */ /* 0x000fe20000000000 */
[----:B------:R-:W-:-:S02]  /*0470*/  ISETP.NE.AND P1, PT, R0, RZ, PT ;  /* 0x000000ff0000720c */ /* 0x000fc40003f25270 */
[----:B------:R-:W-:Y:S01]  /*0480*/  ISETP.GE.U32.AND P0, PT, R4, R9, PT ;  /* 0x000000090400720c */ /* 0x000fe20003f06070 */
[----:B------:R-:W-:Y:S01]  /*0490*/  STL [R1+0x38], RZ ;  /* 0x000038ff01007387 */ /* 0x000fe20000100800 */
[----:B------:R-:W-:-:S03]  /*04a0*/  LOP3.LUT R4, R5, R0, RZ, 0x3c, !PT ;  /* 0x0000000005047212 */ /* 0x000fc600078e3cff */
[----:B------:R-:W-:Y:S01]  /*04b0*/  STL [R1+0x3c], RZ ;  /* 0x00003cff01007387 */ /* 0x000fe20000100800 */
[----:B------:R-:W-:Y:S01]  /*04c0*/  ISETP.GE.AND P2, PT, R4, RZ, PT ;  /* 0x000000ff0400720c */ /* 0x000fe20003f46270 */
[----:B------:R-:W-:Y:S02]  /*04d0*/  VIADD R4, R2, 0x1ff ;  /* 0x000001ff02047836 */ /* 0x000fe40000000000 */
[----:B------:R-:W-:Y:S04]  /*04e0*/  STL [R1+0x20], RZ ;  /* 0x000020ff01007387 */ /* 0x000fe80000100800 */
[----:B------:R-:W-:Y:S01]  /*04f0*/  @P0 VIADD R7, R7, 0x1 ;  /* 0x0000000107070836 */ /* 0x000fe20000000000 */
[----:B------:R-:W-:Y:S03]  /*0500*/  STL [R1+0x24], RZ ;  /* 0x000024ff01007387 */ /* 0x000fe60000100800 */
[----:B------:R-:W-:Y:S01]  /*0510*/  IMAD.MOV.U32 R6, RZ, RZ, R7 ;  /* 0x000000ffff067224 */ /* 0x000fe200078e0007 */
[----:B------:R-:W-:Y:S01]  /*0520*/  SHF.R.S32.HI R7, RZ, 0x1f, R4 ;  /* 0x0000001fff077819 */ /* 0x000fe20000011404 */
[----:B------:R-:W-:Y:S02]  /*0530*/  STL [R1+0x28], RZ ;  /* 0x000028ff01007387 */ /* 0x000fe40000100800 */
[----:B------:R-:W-:Y:S01]  /*0540*/  @!P2 IMAD.MOV R6, RZ, RZ, -R6 ;  /* 0x000000ffff06a224 */ /* 0x000fe200078e0a06 */
[----:B------:R-:W-:Y:S01]  /*0550*/  @!P1 LOP3.LUT R6, RZ, R0, RZ, 0x33, !PT ;  /* 0x00000000ff069212 */ /* 0x000fe200078e33ff */
[----:B------:R-:W-:Y:S01]  /*0560*/  STL [R1+0x2c], RZ ;  /* 0x00002cff01007387 */ /* 0x000fe20000100800 */
[----:B------:R-:W-:-:S03]  /*0570*/  LEA.HI R7, R7, R4, RZ, 0x9 ;  /* 0x0000000407077211 */ /* 0x000fc600078f48ff */
[----:B------:R-:W-:Y:S01]  /*0580*/  IMAD.SHL.U32 R28, R6, 0x8, RZ ;  /* 0x00000008061c7824 */ /* 0x000fe200078e00ff */
[----:B------:R-:W-:Y:S01]  /*0590*/  STL [R1+0x10], RZ ;  /* 0x000010ff01007387 */ /* 0x000fe20000100800 */
[----:B------:R-:W-:-:S03]  /*05a0*/  IMAD.MOV R6, RZ, RZ, -R6 ;  /* 0x000000ffff067224 */ /* 0x000fc600078e0a06 */
[----:B------:R-:W-:Y:S01]  /*05b0*/  LEA.HI.SX32 R4, R7, -R28, 0x17 ;  /* 0x8000001c07047211 */ /* 0x000fe200078fbaff */
[----:B------:R-:W-:Y:S01]  /*05c0*/  IMAD R11, R0, R6, R5 ;  /* 0x00000006000b7224 */ /* 0x000fe200078e0205 */
[----:B------:R-:W-:Y:S01]  /*05d0*/  STL [R1+0x14], RZ ;  /* 0x000014ff01007387 */ /* 0x000fe20000100800 */
[----:B------:R-:W-:Y:S01]  /*05e0*/  IMAD.MOV.U32 R6, RZ, RZ, RZ ;  /* 0x000000ffff067224 */ /* 0x000fe200078e00ff */
[----:B------:R-:W-:Y:S02]  /*05f0*/  VIMNMX R4, PT, PT, R4, 0x8, PT ;  /* 0x0000000804047848 */ /* 0x000fe40003fe0100 */
[----:B------:R-:W-:Y:S02]  /*0600*/  STL [R1+0x18], RZ ;  /* 0x000018ff01007387 */ /* 0x000fe40000100800 */
[-C--:B------:R-:W-:Y:S02]  /*0610*/  IABS R10, R4.reuse ;  /* 0x00000004000a7213 */ /* 0x080fe40000000000 */
[----:B------:R-:W-:Y:S01]  /*0620*/  IABS R0, R4 ;  /* 0x0000000400007213 */ /* 0x000fe20000000000 */
[----:B------:R-:W-:Y:S01]  /*0630*/  STL [R1+0x1c], RZ ;  /* 0x00001cff01007387 */ /* 0x000fe20000100800 */
[----:B------:R-:W0:Y:S03]  /*0640*/  I2F.RP R8, R10 ;  /* 0x0000000a00087306 */ /* 0x000e260000209400 */
[----:B------:R-:W-:Y:S04]  /*0650*/  STL [R1], RZ ;  /* 0x000000ff01007387 */ /* 0x000fe80000100800 */
[----:B------:R-:W-:Y:S04]  /*0660*/  STL [R1+0x4], RZ ;  /* 0x000004ff01007387 */ /* 0x000fe80000100800 */
[----:B------:R-:W-:Y:S01]  /*0670*/  STL [R1+0x8], RZ ;  /* 0x000008ff01007387 */ /* 0x000fe20000100800 */
[----:B0-----:R-:W0:Y:S03]  /*0680*/  MUFU.RCP R8, R8 ;  /* 0x0000000800087308 */ /* 0x001e260000001000 */
[----:B------:R-:W-:Y:S01]  /*0690*/  STL [R1+0xc], RZ ;  /* 0x00000cff01007387 */ /* 0x000fe20000100800 */
[----:B0-----:R-:W-:-:S06]  /*06a0*/  VIADD R7, R8, 0xffffffe ;  /* 0x0ffffffe08077836 */ /* 0x001fcc0000000000 */
[----:B------:R-:W0:Y:S02]  /*06b0*/  F2I.FTZ.U32.TRUNC.NTZ R7, R7 ;  /* 0x0000000700077305 */ /* 0x000e24000021f000 */
[----:B0-----:R-:W-:-:S04]  /*06c0*/  IMAD.MOV R9, RZ, RZ, -R7 ;  /* 0x000000ffff097224 */ /* 0x001fc800078e0a07 */
[----:B------:R-:W-:Y:S01]  /*06d0*/  IMAD.MOV.U32 R5, RZ, RZ, R9 ;  /* 0x000000ffff057224 */ /* 0x000fe200078e0009 */
[----:B------:R-:W-:-:S03]  /*06e0*/  IABS R9, R11 ;  /* 0x0000000b00097213 */ /* 0x000fc60000000000 */
[----:B------:R-:W-:-:S04]  /*06f0*/  IMAD R5, R5, R10, RZ ;  /* 0x0000000a05057224 */ /* 0x000fc800078e02ff */
[----:B------:R-:W-:-:S04]  /*0700*/  IMAD.HI.U32 R6, R7, R5, R6 ;  /* 0x0000000507067227 */ /* 0x000fc800078e0006 */
[----:B------:R-:W-:Y:S02]  /*0710*/  IMAD.MOV R5, RZ, RZ, -R0 ;  /* 0x000000ffff057224 */ /* 0x000fe400078e0a00 */
[----:B------:R-:W-:Y:S01]  /*0720*/  IMAD.HI.U32 R0, R6, R9, RZ ;  /* 0x0000000906007227 */ /* 0x000fe200078e00ff */
[----:B------:R-:W-:-:S03]  /*0730*/  CS2R R6, SRZ ;  /* 0x0000000000067805 */ /* 0x000fc6000001ff00 */
[----:B------:R-:W-:Y:S01]  /*0740*/  IMAD R5, R0, R5, R9 ;  /* 0x0000000500057224 */ /* 0x000fe200078e0209 */
[----:B------:R-:W-:-:S04]  /*0750*/  CS2R R8, SRZ ;  /* 0x0000000000087805 */ /* 0x000fc8000001ff00 */
[----:B------:R-:W-:-:S13]  /*0760*/  ISETP.GT.U32.AND P1, PT, R10, R5, PT ;  /* 0x000000050a00720c */ /* 0x000fda0003f24070 */
[----:B------:R-:W-:Y:S02]  /*0770*/  @!P1 IMAD.IADD R5, R5, 0x1, -R10 ;  /* 0x0000000105059824 */ /* 0x000fe400078e0a0a */
[----:B------:R-:W-:Y:S01]  /*0780*/  @!P1 VIADD R0, R0, 0x1 ;  /* 0x0000000100009836 */ /* 0x000fe20000000000 */
[----:B------:R-:W-:Y:S02]  /*0790*/  ISETP.NE.AND P1, PT, R4, RZ, PT ;  /* 0x000000ff0400720c */ /* 0x000fe40003f25270 */
[----:B------:R-:W-:Y:S02]  /*07a0*/  ISETP.GE.U32.AND P0, PT, R5, R10, PT ;  /* 0x0000000a0500720c */ /* 0x000fe40003f06070 */
[----:B------:R-:W-:-:S04]  /*07b0*/  LOP3.LUT R5, R11, R4, RZ, 0x3c, !PT ;  /* 0x000000040b057212 */ /* 0x000fc800078e3cff */
[----:B------:R-:W-:-:S07]  /*07c0*/  ISETP.GE.AND P2, PT, R5, RZ, PT ;  /* 0x000000ff0500720c */ /* 0x000fce0003f46270 */
[----:B------:R-:W-:-:S06]  /*07d0*/  @P0 VIADD R0, R0, 0x1 ;  /* 0x0000000100000836 */ /* 0x000fcc0000000000 */
[----:B------:R-:W-:Y:S01]  /*07e0*/  @!P2 IMAD.MOV R0, RZ, RZ, -R0 ;  /* 0x000000ffff00a224 */ /* 0x000fe200078e0a00 */
[----:B------:R-:W-:-:S05]  /*07f0*/  @!P1 LOP3.LUT R0, RZ, R4, RZ, 0x33, !PT ;  /* 0x00000004ff009212 */ /* 0x000fca00078e33ff */
[----:B------:R-:W-:-:S04]  /*0800*/  IMAD.MOV R5, RZ, RZ, -R0 ;  /* 0x000000ffff057224 */ /* 0x000fc800078e0a00 */
[----:B------:R-:W-:Y:S01]  /*0810*/  IMAD R5, R4, R5, R11 ;  /* 0x0000000504057224 */ /* 0x000fe200078e020b */
[----:B------:R-:W-:-:S03]  /*0820*/  CS2R R10, SRZ ;  /* 0x00000000000a7805 */ /* 0x000fc6000001ff00 */
[----:B------:R-:W-:Y:S01]  /*0830*/  IMAD.IADD R28, R28, 0x1, R5 ;  /* 0x000000011c1c7824 */ /* 0x000fe200078e0205 */
[----:B------:R-:W-:-:S03]  /*0840*/  CS2R R4, SRZ ;  /* 0x0000000000047805 */ /* 0x000fc6000001ff00 */
[----:B------:R-:W-:Y:S01]  /*0850*/  IMAD R3, R28, 0x200, R3 ;  /* 0x000002001c037824 */ /* 0x000fe200078e0203 */
[----:B------:R-:W-:Y:S01]  /*0860*/  LOP3.LUT R28, R29, 0x20, RZ, 0xc0, !PT ;  /* 0x000000201d1c7812 */ /* 0x000fe200078ec0ff */
[----:B------:R-:W-:Y:S02]  /*0870*/  IMAD.SHL.U32 R29, R0, 0x10, RZ ;  /* 0x00000010001d7824 */ /* 0x000fe400078e00ff */
[C---:B------:R-:W-:Y:S01]  /*0880*/  VIADD R0, R3.reuse, 0x40 ;  /* 0x0000004003007836 */ /* 0x040fe20000000000 */
[----:B------:R-:W-:Y:S04]  /*0890*/  STL [R1+0xdf0], R3 ;  /* 0x000df00301007387 */ /* 0x000fe80000100800 */
[----:B------:R0:W-:Y:S04]  /*08a0*/  STL [R1+0xe10], R29 ;  /* 0x000e101d01007387 */ /* 0x0001e80000100800 */
[----:B------:R1:W-:Y:S01]  /*08b0*/  STL [R1+0xe18], R0 ;  /* 0x000e180001007387 */ /* 0x0003e20000100800 */
[----:B0-----:R-:W-:-:S02]  /*08c0*/  VIADD R29, R3, 0x80 ;  /* 0x00000080031d7836 */ /* 0x001fc40000000000 */
[----:B-1----:R-:W-:-:S05]  /*08d0*/  VIADD R0, R3, 0xc0 ;  /* 0x000000c003007836 */ /* 0x002fca0000000000 */
[----:B------:R0:W-:Y:S02]  /*08e0*/  STL [R1+0xe1c], R0 ;  /* 0x000e1c0001007387 */ /* 0x0001e40000100800 */
[----:B0-----:R-:W-:-:S05]  /*08f0*/  VIADD R0, R3, 0x100 ;  /* 0x0000010003007836 */ /* 0x001fca0000000000 */
[----:B------:R0:W-:Y:S04]  /*0900*/  STL [R1+0xe20], R0 ;  /* 0x000e200001007387 */ /* 0x0001e80000100800 */
[----:B------:R-:W-:Y:S01]  /*0910*/  STL [R1+0xe14], R29 ;  /* 0x000e141d01007387 */ /* 0x000fe20000100800 */
[----:B0-----:R-:W-:-:S05]  /*0920*/  VIADD R0, R3, 0x140 ;  /* 0x0000014003007836 */ /* 0x001fca0000000000 */
[----:B------:R0:W-:Y:S02]  /*0930*/  STL [R1+0xe24], R0 ;  /* 0x000e240001007387 */ /* 0x0001e40000100800 */
[----:B0-----:R-:W-:-:S05]  /*0940*/  VIADD R0, R3, 0x180 ;  /* 0x0000018003007836 */ /* 0x001fca0000000000 */
[----:B------:R0:W-:Y:S02]  /*0950*/  STL [R1+0xe2c], R0 ;  /* 0x000e2c0001007387 */ /* 0x0001e40000100800 */
[----:B0-----:R-:W-:Y:S02]  /*0960*/  VIADD R0, R3, 0x1c0 ;  /* 0x000001c003007836 */ /* 0x001fe40000000000 */
[----:B------:R0:W5:Y:S04]  /*0970*/  LDL.LU R3, [R1+0xe34] ;  /* 0x000e340001037983 */ /* 0x0001680000300800 */
[----:B------:R0:W-:Y:S01]  /*0980*/  STL [R1+0xe28], R0 ;  /* 0x000e280001007387 */ /* 0x0001e20000100800 */
[----:B----4-:R-:W-:Y:S05]  /*0990*/  BRA.U !UP0, `(.L_x_0) ;  /* 0x000001c508907547 */ /* 0x010fea000b800000 */
[----:B------:R-:W2:Y:S04]  /*09a0*/  LDL R24, [R1+0xe10] ;  /* 0x000e100001187983 */ /* 0x000ea80000100800 */
[----:B------:R-:W3:Y:S01]  /*09b0*/  LDL R26, [R1+0xe2c] ;  /* 0x000e2c00011a7983 */ /* 0x000ee20000100800 */
[----:B-----5:R-:W-:Y:S01]  /*09c0*/  IABS R22, R3 ;  /* 0x0000000300167213 */ /* 0x020fe20000000000 */
[----:B------:R-:W-:Y:S01]  /*09d0*/  IMAD.MOV.U32 R27, RZ, RZ, R0 ;  /* 0x000000ffff1b7224 */ /* 0x000fe200078e0000 */
[----:B0-----:R-:W-:Y:S01]  /*09e0*/  IABS R0, R2 ;  /* 0x0000000200007213 */ /* 0x001fe20000000000 */
[----:B------:R-:W-:Y:S01]  /*09f0*/  STL [R1+0xe40], R3 ;  /* 0x000e400301007387 */ /* 0x000fe20000100800 */
[----:B------:R-:W0:Y:S01]  /*0a00*/  I2F.RP R8, R22 ;  /* 0x0000001600087306 */ /* 0x000e220000209400 */
[----:B------:R-:W1:Y:S02]  /*0a10*/  LDCU UR6, c[0x0][0x3ac] ;  /* 0x00007580ff0677ac */ /* 0x000e640008000800 */
[----:B------:R4:W-:Y:S01]  /*0a20*/  STL [R1+0xe44], R2 ;  /* 0x000e440201007387 */ /* 0x0009e20000100800 */
[----:B------:R-:W1:Y:S03]  /*0a30*/  LDCU.64 UR8, c[0x0][0x388] ;  /* 0x00007100ff0877ac */ /* 0x000e660008000a00 */
[----:B------:R-:W3:Y:S01]  /*0a40*/  LDL R11, [R1+0xe24] ;  /* 0x000e2400010b7983 */ /* 0x000ee20000100800 */
[----:B------:R-:W1:Y:S01]  /*0a50*/  I2F.RP R9, R0 ;  /* 0x0000000000097306 */ /* 0x000e620000209400 */
[----:B------:R-:W2:Y:S01]  /*0a60*/  LDCU UR7, c[0x0][0x3b0] ;  /* 0x00007600ff0777ac */ /* 0x000ea20008000800 */
[----:B------:R-:W2:Y:S06]  /*0a70*/  LDCU UR10, c[0x0][0x3a4] ;  /* 0x00007480ff0a77ac */ /* 0x000eac0008000800 */
[----:B0-----:R-:W0:Y:S08]  /*0a80*/  MUFU.RCP R8, R8 ;  /* 0x0000000800087308 */ /* 0x001e300000001000 */
[----:B-1----:R-:W1:Y:S01]  /*0a90*/  MUFU.RCP R9, R9 ;  /* 0x0000000900097308 */ /* 0x002e620000001000 */
[----:B0-----:R-:W-:-:S07]  /*0aa0*/  VIADD R6, R8, 0xffffffe ;  /* 0x0ffffffe08067836 */ /* 0x001fce0000000000 */
[----:B------:R0:W4:Y:S01]  /*0ab0*/  F2I.FTZ.U32.TRUNC.NTZ R7, R6 ;  /* 0x0000000600077305 */ /* 0x000122000021f000 */
[----:B-1----:R-:W-:-:S07]  /*0ac0*/  VIADD R4, R9, 0xffffffe ;  /* 0x0ffffffe09047836 */ /* 0x002fce0000000000 */
[----:B------:R-:W1:Y:S01]  /*0ad0*/  F2I.FTZ.U32.TRUNC.NTZ R5, R4 ;  /* 0x0000000400057305 */ /* 0x000e62000021f000 */
[----:B0-----:R-:W-:Y:S02]  /*0ae0*/  IMAD.MOV.U32 R6, RZ, RZ, RZ ;  /* 0x000000ffff067224 */ /* 0x001fe400078e00ff */
[----:B----4-:R-:W-:-:S04]  /*0af0*/  IMAD.MOV R25, RZ, RZ, -R7 ;  /* 0x000000ffff197224 */ /* 0x010fc800078e0a07 */
[----:B------:R-:W-:Y:S02]  /*0b00*/  IMAD R25, R25, R22, RZ ;  /* 0x0000001619197224 */ /* 0x000fe400078e02ff */
[----:B-1----:R-:W-:Y:S02]  /*0b10*/  IMAD.MOV R23, RZ, RZ, -R5 ;  /* 0x000000ffff177224 */ /* 0x002fe400078e0a05 */
[----:B------:R-:W-:-:S04]  /*0b20*/  IMAD.HI.U32 R25, R7, R25, R6 ;  /* 0x0000001907197227 */ /* 0x000fc800078e0006 */
[----:B------:R-:W-:Y:S02]  /*0b30*/  IMAD R23, R23, R0, RZ ;  /* 0x0000000017177224 */ /* 0x000fe400078e02ff */
[----:B------:R-:W-:-:S04]  /*0b40*/  IMAD.MOV.U32 R4, RZ, RZ, RZ ;  /* 0x000000ffff047224 */ /* 0x000fc800078e00ff */
[----:B------:R-:W-:Y:S01]  /*0b50*/  IMAD.HI.U32 R23, R5, R23, R4 ;  /* 0x0000001705177227 */ /* 0x000fe200078e0004 */
[----:B--2---:R-:W-:-:S03]  /*0b60*/  LEA.HI R15, R28, R24, RZ, 0x1b ;  /* 0x000000181c0f7211 */ /* 0x004fc600078fd8ff */
[----:B------:R-:W-:Y:S01]  /*0b70*/  IMAD.MOV.U32 R24, RZ, RZ, R27 ;  /* 0x000000ffff187224 */ /* 0x000fe200078e001b */
[----:B------:R-:W2:Y:S01]  /*0b80*/  LDL R28, [R1+0xe18] ;  /* 0x000e1800011c7983 */ /* 0x000ea20000100800 */
[----:B------:R-:W-:-:S03]  /*0b90*/  VIADD R2, R15, 0xe ;  /* 0x0000000e0f027836 */ /* 0x000fc60000000000 */
[----:B------:R-:W4:Y:S02]  /*0ba0*/  LDL R27, [R1+0xe1c] ;  /* 0x000e1c00011b7983 */ /* 0x000f240000100800 */
[----:B------:R-:W-:Y:S01]  /*0bb0*/  IABS R13, R2 ;  /* 0x00000002000d7213 */ /* 0x000fe20000000000 */
[----:B------:R-:W-:-:S04]  /*0bc0*/  VIADD R17, R15, 0x6 ;  /* 0x000000060f117836 */ /* 0x000fc80000000000 */
[----:B------:R-:W-:Y:S01]  /*0bd0*/  IMAD.HI.U32 R4, R25, R13, RZ ;  /* 0x0000000d19047227 */ /* 0x000fe200078e00ff */
[----:B------:R-:W-:-:S03]  /*0be0*/  IABS R6, R17 ;  /* 0x0000001100067213 */ /* 0x000fc60000000000 */
[----:B------:R-:W-:Y:S02]  /*0bf0*/  IMAD.MOV R4, RZ, RZ, -R4 ;  /* 0x000000ffff047224 */ /* 0x000fe400078e0a04 */
[----:B------:R-:W-:Y:S02]  /*0c00*/  VIADD R16, R15, 0x2 ;  /* 0x000000020f107836 */ /* 0x000fe40000000000 */
[----:B------:R-:W-:Y:S02]  /*0c10*/  IMAD R13, R22, R4, R13 ;  /* 0x00000004160d7224 */ /* 0x000fe400078e020d */
[----:B------:R-:W-:Y:S01]  /*0c20*/  IMAD.HI.U32 R4, R25, R6, RZ ;  /* 0x0000000619047227 */ /* 0x000fe200078e00ff */
[----:B------:R-:W-:-:S03]  /*0c30*/  IABS R9, R16 ;  /* 0x0000001000097213 */ /* 0x000fc60000000000 */
[----:B------:R-:W-:-:S04]  /*0c40*/  IMAD.MOV R4, RZ, RZ, -R4 ;  /* 0x000000ffff047224 */ /* 0x000fc800078e0a04 */
[----:B------:R-:W-:Y:S01]  /*0c50*/  IMAD R6, R22, R4, R6 ;  /* 0x0000000416067224 */ /* 0x000fe200078e0206 */
[----:B---3--:R-:W-:Y:S01]  /*0c60*/  IABS R4, R26 ;  /* 0x0000001a00047213 */ /* 0x008fe20000000000 */
[----:B------:R-:W-:-:S04]  /*0c70*/  IMAD.HI.U32 R26, R25, R9, RZ ;  /* 0x00000009191a7227 */ /* 0x000fc800078e00ff */
[----:B------:R-:W-:-:S04]  /*0c80*/  IMAD.MOV R26, RZ, RZ, -R26 ;  /* 0x000000ffff1a7224 */ /* 0x000fc800078e0a1a */
[----:B------:R-:W-:Y:S02]  /*0c90*/  IMAD R9, R22, R26, R9 ;  /* 0x0000001a16097224 */ /* 0x000fe400078e0209 */
[----:B------:R-:W3:Y:S01]  /*0ca0*/  LDL R26, [R1+0xe20] ;  /* 0x000e2000011a7983 */ /* 0x000ee20000100800 */
[C---:B------:R-:W-:Y:S02]  /*0cb0*/  VIADD R3, R15.reuse, 0xc ;  /* 0x0000000c0f037836 */ /* 0x040fe40000000000 */
[----:B------:R-:W-:-:S03]  /*0cc0*/  VIADD R21, R15, 0xa ;  /* 0x0000000a0f157836 */ /* 0x000fc60000000000 */
[----:B------:R-:W-:Y:S01]  /*0cd0*/  IABS R18, R3 ;  /* 0x0000000300127213 */ /* 0x000fe20000000000 */
[----:B------:R-:W-:Y:S01]  /*0ce0*/  VIADD R20, R15, 0x8 ;  /* 0x000000080f147836 */ /* 0x000fe20000000000 */
[----:B------:R-:W-:-:S03]  /*0cf0*/  IABS R14, R21 ;  /* 0x00000015000e7213 */ /* 0x000fc60000000000 */
[----:B------:R-:W-:Y:S01]  /*0d00*/  IMAD.HI.U32 R8, R25, R18, RZ ;  /* 0x0000001219087227 */ /* 0x000fe200078e00ff */
[----:B------:R-:W-:-:S03]  /*0d10*/  IABS R12, R20 ;  /* 0x00000014000c7213 */ /* 0x000fc60000000000 */
[----:B------:R-:W-:Y:S02]  /*0d20*/  IMAD.MOV R8, RZ, RZ, -R8 ;  /* 0x000000ffff087224 */ /* 0x000fe400078e0a08 */
[----:B------:R-:W-:Y:S02]  /*0d30*/  VIADD R19, R15, 0x4 ;  /* 0x000000040f137836 */ /* 0x000fe40000000000 */
[----:B------:R-:W-:-:S04]  /*0d40*/  IMAD.HI.U32 R7, R25, R14, RZ ;  /* 0x0000000e19077227 */ /* 0x000fc800078e00ff */
[----:B------:R-:W-:Y:S01]  /*0d50*/  IMAD R18, R22, R8, R18 ;  /* 0x0000000816127224 */ /* 0x000fe200078e0212 */
[----:B------:R-:W-:Y:S01]  /*0d60*/  IABS R8, R19 ;  /* 0x0000001300087213 */ /* 0x000fe20000000000 */
[----:B------:R-:W-:-:S04]  /*0d70*/  IMAD.HI.U32 R5, R25, R12, RZ ;  /* 0x0000000c19057227 */ /* 0x000fc800078e00ff */
[----:B------:R-:W-:Y:S02]  /*0d80*/  IMAD.MOV R7, RZ, RZ, -R7 ;  /* 0x000000ffff077224 */ /* 0x000fe400078e0a07 */
[----:B------:R-:W-:Y:S02]  /*0d90*/  IMAD.MOV R5, RZ, RZ, -R5 ;  /* 0x000000ffff057224 */ /* 0x000fe400078e0a05 */
[----:B------:R-:W-:Y:S02]  /*0da0*/  IMAD R14, R22, R7, R14 ;  /* 0x00000007160e7224 */ /* 0x000fe400078e020e */
[----:B------:R-:W-:-:S04]  /*0db0*/  IMAD.HI.U32 R7, R25, R8, RZ ;  /* 0x0000000819077227 */ /* 0x000fc800078e00ff */
[C---:B------:R-:W-:Y:S01]  /*0dc0*/  IMAD R12, R22.reuse, R5, R12 ;  /* 0x00000005160c7224 */ /* 0x040fe200078e020c */
[----:B------:R-:W-:Y:S01]  /*0dd0*/  IABS R5, R24 ;  /* 0x0000001800057213 */ /* 0x000fe20000000000 */
[----:B------:R-:W-:Y:S02]  /*0de0*/  IMAD.MOV R7, RZ, RZ, -R7 ;  /* 0x000000ffff077224 */ /* 0x000fe400078e0a07 */
[----:B------:R-:W-:Y:S01]  /*0df0*/  IMAD.HI.U32 R24, R23, R4, RZ ;  /* 0x0000000417187227 */ /* 0x000fe200078e00ff */
[----:B------:R-:W-:-:S03]  /*0e00*/  ISETP.GT.U32.AND P0, PT, R22, R13, PT ;  /* 0x0000000d1600720c */ /* 0x000fc60003f04070 */
[----:B------:R-:W-:Y:S02]  /*0e10*/  IMAD R8, R22, R7, R8 ;  /* 0x0000000716087224 */ /* 0x000fe400078e0208 */
[----:B------:R-:W-:-:S04]  /*0e20*/  IMAD.HI.U32 R7, R23, R5, RZ ;  /* 0x0000000517077227 */ /* 0x000fc800078e00ff */
[----:B------:R-:W-:Y:S02]  /*0e30*/  IMAD.MOV R24, RZ, RZ, -R24 ;  /* 0x000000ffff187224 */ /* 0x000fe400078e0a18 */
[----:B------:R-:W-:Y:S02]  /*0e40*/  IMAD.MOV R7, RZ, RZ, -R7 ;  /* 0x000000ffff077224 */ /* 0x000fe400078e0a07 */
[C---:B------:R-:W-:Y:S02]  /*0e50*/  IMAD R4, R0.reuse, R24, R4 ;  /* 0x0000001800047224 */ /* 0x040fe400078e0204 */
[----:B------:R-:W-:Y:S01]  /*0e60*/  IMAD R5, R0, R7, R5 ;  /* 0x0000000700057224 */ /* 0x000fe200078e0205 */
[----:B------:R-:W-:Y:S02]  /*0e70*/  IABS R10, R15 ;  /* 0x0000000f000a7213 */ /* 0x000fe40000000000 */
[----:B------:R-:W-:Y:S01]  /*0e80*/  IABS R11, R11 ;  /* 0x0000000b000b7213 */ /* 0x000fe20000000000 */
[----:B------:R-:W-:Y:S01]  /*0e90*/  @!P0 IMAD.IADD R13, R13, 0x1, -R22 ;  /* 0x000000010d0d8824 */ /* 0x000fe200078e0a16 */
[C---:B------:R-:W-:Y:S01]  /*0ea0*/  ISETP.GT.U32.AND P0, PT, R22.reuse, R18, PT ;  /* 0x000000121600720c */ /* 0x040fe20003f04070 */
[----:B------:R-:W-:Y:S01]  /*0eb0*/  IMAD.HI.U32 R25, R25, R10, RZ ;  /* 0x0000000a19197227 */ /* 0x000fe200078e00ff */
[----:B------:R-:W-:-:S03]  /*0ec0*/  ISETP.GT.U32.AND P5, PT, R22, R12, PT ;  /* 0x0000000c1600720c */ /* 0x000fc60003fa4070 */
[----:B------:R-:W-:Y:S01]  /*0ed0*/  IMAD.MOV R25, RZ, RZ, -R25 ;  /* 0x000000ffff197224 */ /* 0x000fe200078e0a19 */
[C---:B------:R-:W-:Y:S02]  /*0ee0*/  ISETP.GT.U32.AND P2, PT, R22.reuse, R14, PT ;  /* 0x0000000e1600720c */ /* 0x040fe40003f44070 */
[C---:B------:R-:W-:Y:S01]  /*0ef0*/  ISETP.GT.U32.AND P3, PT, R22.reuse, R6, PT ;  /* 0x000000061600720c */ /* 0x040fe20003f64070 */
[C---:B------:R-:W-:Y:S01]  /*0f00*/  IMAD R10, R22.reuse, R25, R10 ;  /* 0x00000019160a7224 */ /* 0x040fe200078e020a */
[----:B------:R-:W-:Y:S02]  /*0f10*/  IABS R25, R29 ;  /* 0x0000001d00197213 */ /* 0x000fe40000000000 */
[----:B------:R-:W-:Y:S01]  /*0f20*/  ISETP.GT.U32.AND P4, PT, R22, R8, PT ;  /* 0x000000081600720c */ /* 0x000fe20003f84070 */
[--C-:B------:R-:W-:Y:S01]  /*0f30*/  @!P0 IMAD.IADD R18, R18, 0x1, -R22.reuse ;  /* 0x0000000112128824 */ /* 0x100fe200078e0a16 */
[----:B------:R-:W-:Y:S01]  /*0f40*/  ISETP.GT.U32.AND P0, PT, R0, R5, PT ;  /* 0x000000050000720c */ /* 0x000fe20003f04070 */
[----:B------:R-:W-:-:S04]  /*0f50*/  @!P5 IMAD.IADD R12, R12, 0x1, -R22 ;  /* 0x000000010c0cd824 */ /* 0x000fc800078e0a16 */
[--C-:B------:R-:W-:Y:S01]  /*0f60*/  @!P2 IMAD.IADD R14, R14, 0x1, -R22.reuse ;  /* 0x000000010e0ea824 */ /* 0x100fe200078e0a16 */
[----:B------:R-:W-:Y:S01]  /*0f70*/  ISETP.GT.U32.AND P2, PT, R0, R4, PT ;  /* 0x000000040000720c */ /* 0x000fe20003f44070 */
[----:B------:R-:W-:-:S04]  /*0f80*/  @!P3 IMAD.IADD R6, R6, 0x1, -R22 ;  /* 0x000000010606b824 */ /* 0x000fc800078e0a16 */
[----:B------:R-:W-:Y:S02]  /*0f90*/  @!P4 IMAD.IADD R8, R8, 0x1, -R22 ;  /* 0x000000010808c824 */ /* 0x000fe400078e0a16 */
[----:B------:R-:W-:Y:S01]  /*0fa0*/  @!P0 IMAD.IADD R5, R5, 0x1, -R0 ;  /* 0x0000000105058824 */ /* 0x000fe200078e0a00 */
[----:B------:R-:W-:-:S05]  /*0fb0*/  ISETP.GT.U32.AND P0, PT, R22, R12, PT ;  /* 0x0000000c1600720c */ /* 0x000fca0003f04070 */
[----:B------:R-:W-:-:S08]  /*0fc0*/  @!P2 IMAD.IADD R4, R4, 0x1, -R0 ;  /* 0x000000010404a824 */ /* 0x000fd000078e0a00 */
[----:B------:R-:W-:Y:S01]  /*0fd0*/  @!P0 IMAD.IADD R12, R12, 0x1, -R22 ;  /* 0x000000010c0c8824 */ /* 0x000fe200078e0a16 */
[----:B------:R-:W-:-:S13]  /*0fe0*/  ISETP.GT.U32.AND P0, PT, R0, R4, PT ;  /* 0x000000040000720c */ /* 0x000fda0003f04070 */
[----:B------:R-:W-:Y:S01]  /*0ff0*/  @!P0 IMAD.IADD R4, R4, 0x1, -R0 ;  /* 0x0000000104048824 */ /* 0x000fe200078e0a00 */
[----:B------:R-:W-:Y:S02]  /*1000*/  ISETP.GE.AND P0, PT, R2, RZ, PT ;  /* 0x000000ff0200720c */ /* 0x000fe40003f06270 */
[----:B----4-:R-:W-:Y:S01]  /*1010*/  IABS R24, R27 ;  /* 0x0000001b00187213 */ /* 0x010fe20000000000 */
[----:B------:R-:W-:-:S04]  /*1020*/  IMAD.HI.U32 R27, R23, R11, RZ ;  /* 0x0000000b171b7227 */ /* 0x000fc800078e00ff */
[----:B------:R-:W-:-:S04]  /*1030*/  IMAD.MOV R27, RZ, RZ, -R27 ;  /* 0x000000ffff1b7224 */ /* 0x000fc800078e0a1b */
[----:B------:R-:W-:-:S05]  /*1040*/  IMAD R11, R0, R27, R11 ;  /* 0x0000001b000b7224 */ /* 0x000fca00078e020b */
[----:B------:R-:W-:Y:S02]  /*1050*/  ISETP.GT.U32.AND P5, PT, R0, R11, PT ;  /* 0x0000000b0000720c */ /* 0x000fe40003fa4070 */
[----:B---3--:R-:W-:Y:S02]  /*1060*/  IABS R7, R26 ;  /* 0x0000001a00077213 */ /* 0x008fe40000000000 */
[----:B--2---:R-:W-:Y:S01]  /*1070*/  IABS R26, R28 ;  /* 0x0000001c001a7213 */ /* 0x004fe20000000000 */
[----:B------:R-:W-:-:S04]  /*1080*/  IMAD.HI.U32 R28, R23, R24, RZ ;  /* 0x00000018171c7227 */ /* 0x000fc800078e00ff */
[----:B------:R-:W-:-:S04]  /*1090*/  IMAD.MOV R28, RZ, RZ, -R28 ;  /* 0x000000ffff1c7224 */ /* 0x000fc800078e0a1c */
[----:B------:R-:W-:Y:S02]  /*10a0*/  IMAD R24, R0, R28, R24 ;  /* 0x0000001c00187224 */ /* 0x000fe400078e0218 */
[----:B------:R-:W2:Y:S01]  /*10b0*/  LDL R28, [R1+0xdf0] ;  /* 0x000df000011c7983 */ /* 0x000ea20000100800 */
[----:B------:R-:W-:-:S03]  /*10c0*/  IMAD.HI.U32 R29, R23, R7, RZ ;  /* 0x00000007171d7227 */ /* 0x000fc600078e00ff */
[----:B------:R-:W3:Y:S01]  /*10d0*/  LDL.LU R2, [R1+0xe44] ;  /* 0x000e440001027983 */ /* 0x000ee20000300800 */
[----:B------:R-:W-:-:S04]  /*10e0*/  IMAD.MOV R29, RZ, RZ, -R29 ;  /* 0x000000ffff1d7224 */ /* 0x000fc800078e0a1d */
[----:B------:R-:W-:Y:S02]  /*10f0*/  IMAD R7, R0, R29, R7 ;  /* 0x0000001d00077224 */ /* 0x000fe400078e0207 */
[----:B------:R-:W-:-:S03]  /*1100*/  @!P5 IMAD.IADD R11, R11, 0x1, -R0 ;  /* 0x000000010b0bd824 */ /* 0x000fc600078e0a00 */
[----:B------:R-:W-:Y:S02]  /*1110*/  ISETP.GT.U32.AND P3, PT, R0, R7, PT ;  /* 0x000000070000720c */ /* 0x000fe40003f64070 */
[----:B------:R-:W-:-:S11]  /*1120*/  ISETP.GT.U32.AND P5, PT, R22, R8, PT ;  /* 0x000000081600720c */ /* 0x000fd60003fa4070 */
[----:B------:R-:W-:Y:S02]  /*1130*/  @!P3 IMAD.IADD R7, R7, 0x1, -R0 ;  /* 0x000000010707b824 */ /* 0x000fe400078e0a00 */
[----:B------:R-:W-:-:S03]  /*1140*/  @!P5 IMAD.IADD R8, R8, 0x1, -R22 ;  /* 0x000000010808d824 */ /* 0x000fc600078e0a16 */
[----:B------:R-:W-:-:S13]  /*1150*/  ISETP.GT.U32.AND P5, PT, R0, R7, PT ;  /* 0x000000070000720c */ /* 0x000fda0003fa4070 */
[----:B------:R-:W-:Y:S01]  /*1160*/  @!P5 IMAD.IADD R7, R7, 0x1, -R0 ;  /* 0x000000010707d824 */ /* 0x000fe200078e0a00 */
[----:B------:R-:W-:Y:S02]  /*1170*/  ISETP.GE.AND P5, PT, R3, RZ, PT ;  /* 0x000000ff0300720c */ /* 0x000fe40003fa6270 */
[----:B------:R-:W4:Y:S01]  /*1180*/  LDL.LU R3, [R1+0xe40] ;  /* 0x000e400001037983 */ /* 0x000f220000300800 */
[C---:B------:R-:W-:Y:S02]  /*1190*/  ISETP.GT.U32.AND P1, PT, R22.reuse, R9, PT ;  /* 0x000000091600720c */ /* 0x040fe40003f24070 */
[C---:B------:R-:W-:Y:S02]  /*11a0*/  ISETP.GT.U32.AND P4, PT, R22.reuse, R18, PT ;  /* 0x000000121600720c */ /* 0x040fe40003f84070 */
[----:B------:R-:W-:Y:S01]  /*11b0*/  ISETP.GT.U32.AND P6, PT, R22, R13, PT ;  /* 0x0000000d1600720c */ /* 0x000fe20003fc4070 */
[----:B------:R-:W-:-:S08]  /*11c0*/  IMAD.HI.U32 R29, R23, R26, RZ ;  /* 0x0000001a171d7227 */ /* 0x000fd000078e00ff */
[--C-:B------:R-:W-:Y:S01]  /*11d0*/  @!P1 IMAD.IADD R9, R9, 0x1, -R22.reuse ;  /* 0x0000000109099824 */ /* 0x100fe200078e0a16 */
[----:B------:R-:W-:Y:S01]  /*11e0*/  ISETP.GT.U32.AND P1, PT, R0, R24, PT ;  /* 0x000000180000720c */ /* 0x000fe20003f24070 */
[----:B------:R-:W-:Y:S01]  /*11f0*/  @!P4 IMAD.IADD R18, R18, 0x1, -R22 ;  /* 0x000000011212c824 */ /* 0x000fe200078e0a16 */
[C---:B------:R-:W-:Y:S01]  /*1200*/  ISETP.GT.U32.AND P2, PT, R22.reuse, R6, PT ;  /* 0x000000061600720c */ /* 0x040fe20003f44070 */
[----:B------:R-:W-:Y:S01]  /*1210*/  IMAD.HI.U32 R27, R23, R25, RZ ;  /* 0x00000019171b7227 */ /* 0x000fe200078e00ff */
[----:B------:R-:W-:-:S03]  /*1220*/  ISETP.GT.U32.AND P4, PT, R22, R9, PT ;  /* 0x000000091600720c */ /* 0x000fc60003f84070 */
[----:B------:R-:W-:Y:S02]  /*1230*/  IMAD.MOV R29, RZ, RZ, -R29 ;  /* 0x000000ffff1d7224 */ /* 0x000fe400078e0a1d */
[----:B------:R-:W-:Y:S01]  /*1240*/  @!P6 IMAD.IADD R13, R13, 0x1, -R22 ;  /* 0x000000010d0de824 */ /* 0x000fe200078e0a16 */
[----:B------:R-:W-:Y:S01]  /*1250*/  ISETP.GT.U32.AND P6, PT, R22, R10, PT ;  /* 0x0000000a1600720c */ /* 0x000fe20003fc4070 */
[----:B------:R-:W-:Y:S02]  /*1260*/  IMAD.MOV R27, RZ, RZ, -R27 ;  /* 0x000000ffff1b7224 */ /* 0x000fe400078e0a1b */
[----:B------:R-:W-:Y:S01]  /*1270*/  @!P1 IMAD.IADD R24, R24, 0x1, -R0 ;  /* 0x0000000118189824 */ /* 0x000fe200078e0a00 */
[C---:B------:R-:W-:Y:S01]  /*1280*/  ISETP.GT.U32.AND P1, PT, R0.reuse, R5, PT ;  /* 0x000000050000720c */ /* 0x040fe20003f24070 */
[C---:B------:R-:W-:Y:S02]  /*1290*/  IMAD R26, R0.reuse, R29, R26 ;  /* 0x0000001d001a7224 */ /* 0x040fe400078e021a */
[----:B------:R-:W0:Y:S01]  /*12a0*/  S2R R29, SR_TID.X ;  /* 0x00000000001d7919 */ /* 0x000e220000002100 */
[----:B------:R-:W-:-:S02]  /*12b0*/  IMAD R25, R0, R27, R25 ;  /* 0x0000001b00197224 */ /* 0x000fc400078e0219 */
[--C-:B------:R-:W-:Y:S01]  /*12c0*/  @!P2 IMAD.IADD R6, R6, 0x1, -R22.reuse ;  /* 0x000000010606a824 */ /* 0x100fe200078e0a16 */
[C---:B------:R-:W-:Y:S01]  /*12d0*/  ISETP.GT.U32.AND P2, PT, R0.reuse, R11, PT ;  /* 0x0000000b0000720c */ /* 0x040fe20003f44070 */
[--C-:B------:R-:W-:Y:S01]  /*12e0*/  @!P4 IMAD.IADD R9, R9, 0x1, -R22.reuse ;  /* 0x000000010909c824 */ /* 0x100fe200078e0a16 */
[----:B------:R-:W-:Y:S01]  /*12f0*/  ISETP.GT.U32.AND P4, PT, R0, R25, PT ;  /* 0x000000190000720c */ /* 0x000fe20003f84070 */
[----:B------:R-:W-:Y:S01]  /*1300*/  @!P6 IMAD.IADD R10, R10, 0x1, -R22 ;  /* 0x000000010a0ae824 */ /* 0x000fe200078e0a16 */
[----:B------:R-:W-:Y:S02]  /*1310*/  ISETP.GT.U32.AND P6, PT, R22, R14, PT ;  /* 0x0000000e1600720c */ /* 0x000fe40003fc4070 */
[----:B------:R-:W-:Y:S01]  /*1320*/  @!P1 IMAD.IADD R5, R5, 0x1, -R0 ;  /* 0x0000000105059824 */ /* 0x000fe200078e0a00 */
[----:B------:R-:W-:Y:S02]  /*1330*/  ISETP.GT.U32.AND P1, PT, R0, R26, PT ;  /* 0x0000001a0000720c */ /* 0x000fe40003f24070 */
[----:B------:R-:W-:-:S04]  /*1340*/  ISETP.GT.U32.AND P3, PT, R22, R10, PT ;  /* 0x0000000a1600720c */ /* 0x000fc80003f64070 */
[--C-:B------:R-:W-:Y:S02]  /*1350*/  @!P2 IMAD.IADD R11, R11, 0x1, -R0.reuse ;  /* 0x000000010b0ba824 */ /* 0x100fe400078e0a00 */
[----:B------:R-:W-:Y:S02]  /*1360*/  @!P4 IMAD.IADD R25, R25, 0x1, -R0 ;  /* 0x000000011919c824 */ /* 0x000fe400078e0a00 */
[----:B------:R-:W-:Y:S01]  /*1370*/  @!P6 IMAD.IADD R14, R14, 0x1, -R22 ;  /* 0x000000010e0ee824 */ /* 0x000fe200078e0a16 */
[----:B------:R-:W-:Y:S02]  /*1380*/  ISETP.GT.U32.AND P6, PT, R0, R24, PT ;  /* 0x000000180000720c */ /* 0x000fe40003fc4070 */
[----:B------:R-:W-:Y:S01]  /*1390*/  @!P1 IMAD.IADD R26, R26, 0x1, -R0 ;  /* 0x000000011a1a9824 */ /* 0x000fe200078e0a00 */
[----:B------:R-:W-:Y:S02]  /*13a0*/  ISETP.GT.U32.AND P1, PT, R0, R25, PT ;  /* 0x000000190000720c */ /* 0x000fe40003f24070 */
[----:B------:R-:W-:Y:S01]  /*13b0*/  ISETP.GE.AND P4, PT, R20, RZ, PT ;  /* 0x000000ff1400720c */ /* 0x000fe20003f86270 */
[----:B------:R-:W-:-:S02]  /*13c0*/  IMAD.MOV.U32 R20, RZ, RZ, R13 ;  /* 0x000000ffff147224 */ /* 0x000fc400078e000d */
[----:B------:R-:W-:Y:S02]  /*13d0*/  @!P3 IMAD.IADD R10, R10, 0x1, -R22 ;  /* 0x000000010a0ab824 */ /* 0x000fe400078e0a16 */
[----:B------:R-:W-:Y:S02]  /*13e0*/  IMAD.MOV.U32 R13, RZ, RZ, R18 ;  /* 0x000000ffff0d7224 */ /* 0x000fe400078e0012 */
[----:B0-----:R-:W-:Y:S01]  /*13f0*/  IMAD.SHL.U32 R22, R29, 0x8, RZ ;  /* 0x000000081d167824 */ /* 0x001fe200078e00ff */
[----:B------:R-:W-:Y:S01]  /*1400*/  ISETP.GE.AND P3, PT, R15, RZ, PT ;  /* 0x000000ff0f00720c */ /* 0x000fe20003f66270 */
[----:B------:R-:W-:Y:S01]  /*1410*/  @!P5 IMAD.MOV R13, RZ, RZ, -R13 ;  /* 0x000000ffff0dd224 */ /* 0x000fe200078e0a0d */
[----:B------:R-:W-:Y:S01]  /*1420*/  LOP3.LUT R15, R29, 0x7, RZ, 0xc0, !PT ;  /* 0x000000071d0f7812 */ /* 0x000fe200078ec0ff */
[--C-:B------:R-:W-:Y:S01]  /*1430*/  @!P6 IMAD.IADD R24, R24, 0x1, -R0.reuse ;  /* 0x000000011818e824 */ /* 0x100fe200078e0a00 */
[----:B------:R-:W-:Y:S01]  /*1440*/  ISETP.GE.AND P5, PT, R17, RZ, PT ;  /* 0x000000ff1100720c */ /* 0x000fe20003fa6270 */
[----:B------:R-:W-:Y:S01]  /*1450*/  @!P1 IMAD.IADD R25, R25, 0x1, -R0 ;  /* 0x0000000119199824 */ /* 0x000fe200078e0a00 */
[----:B------:R-:W-:-:S02]  /*1460*/  LOP3.LUT R17, R22, 0x30, RZ, 0xc0, !PT ;  /* 0x0000003016117812 */ /* 0x000fc400078ec0ff */
[----:B------:R-:W-:Y:S01]  /*1470*/  ISETP.GE.AND P6, PT, R21, RZ, PT ;  /* 0x000000ff1500720c */ /* 0x000fe20003fc6270 */
[----:B------:R-:W-:Y:S01]  /*1480*/  IMAD.SHL.U32 R21, R29, 0x2, RZ ;  /* 0x000000021d157824 */ /* 0x000fe200078e00ff */
[----:B------:R-:W-:Y:S01]  /*1490*/  ISETP.GE.AND P1, PT, R19, RZ, PT ;  /* 0x000000ff1300720c */ /* 0x000fe20003f26270 */
[C---:B------:R-:W-:Y:S01]  /*14a0*/  IMAD R18, R15.reuse, 0x410, RZ ;  /* 0x000004100f127824 */ /* 0x040fe200078e02ff */
[----:B------:R-:W3:Y:S01]  /*14b0*/  LDL R22, [R1+0xe18] ;  /* 0x000e180001167983 */ /* 0x000ee20000100800 */
[----:B------:R-:W-:-:S05]  /*14c0*/  IMAD R15, R15, 0x40, R17 ;  /* 0x000000400f0f7824 */ /* 0x000fca00078e0211 */
[----:B------:R-:W-:Y:S01]  /*14d0*/  LOP3.LUT R15, R15, 0x30, R21, 0x78, !PT ;  /* 0x000000300f0f7812 */ /* 0x000fe200078e7815 */
[----:B------:R-:W-:-:S04]  /*14e0*/  IMAD.SHL.U32 R17, R29, 0x200, RZ ;  /* 0x000002001d117824 */ /* 0x000fc800078e00ff */
[----:B------:R-:W-:Y:S02]  /*14f0*/  @!P1 IMAD.MOV R8, RZ, RZ, -R8 ;  /* 0x000000ffff089224 */ /* 0x000fe400078e0a08 */
[----:B------:R-:W-:Y:S01]  /*1500*/  @!P0 IMAD.MOV R20, RZ, RZ, -R20 ;  /* 0x000000ffff148224 */ /* 0x000fe200078e0a14 */
[----:B------:R-:W-:-:S13]  /*1510*/  ISETP.GT.U32.AND P0, PT, R0, R26, PT ;  /* 0x0000001a0000720c */ /* 0x000fda0003f04070 */
[----:B------:R-:W-:Y:S01]  /*1520*/  @!P0 IMAD.IADD R26, R26, 0x1, -R0 ;  /* 0x000000011a1a8824 */ /* 0x000fe200078e0a00 */
[----:B--2---:R-:W-:-:S05]  /*1530*/  IABS R27, R28 ;  /* 0x0000001c001b7213 */ /* 0x004fca0000000000 */
[----:B------:R-:W-:-:S04]  /*1540*/  IMAD.HI.U32 R23, R23, R27, RZ ;  /* 0x0000001b17177227 */ /* 0x000fc800078e00ff */
[----:B------:R-:W-:-:S04]  /*1550*/  IMAD.MOV R23, RZ, RZ, -R23 ;  /* 0x000000ffff177224 */ /* 0x000fc800078e0a17 */
[----:B------:R-:W-:-:S05]  /*1560*/  IMAD R27, R0, R23, R27 ;  /* 0x00000017001b7224 */ /* 0x000fca00078e021b */
[----:B------:R-:W-:Y:S02]  /*1570*/  ISETP.GT.U32.AND P2, PT, R0, R27, PT ;  /* 0x0000001b0000720c */ /* 0x000fe40003f44070 */
[----:B------:R-:W-:Y:S02]  /*1580*/  LOP3.LUT R28, R21, 0x10, RZ, 0xc0, !PT ;  /* 0x00000010151c7812 */ /* 0x000fe400078ec0ff */
[----:B------:R-:W2:Y:S09]  /*1590*/  LDL R21, [R1+0xe14] ;  /* 0x000e140001157983 */ /* 0x000eb20000100800 */
[----:B------:R-:W-:-:S05]  /*15a0*/  @!P2 IMAD.IADD R27, R27, 0x1, -R0 ;  /* 0x000000011b1ba824 */ /* 0x000fca00078e0a00 */
[----:B------:R-:W-:Y:S02]  /*15b0*/  ISETP.GT.U32.AND P2, PT, R0, R27, PT ;  /* 0x0000001b0000720c */ /* 0x000fe40003f44070 */
[----:B------:R-:W-:Y:S01]  /*15c0*/  LOP3.LUT R28, R28, 0x20, R29, 0xf8, !PT ;  /* 0x000000201c1c7812 */ /* 0x000fe200078ef81d */
[----:B------:R0:W-:Y:S03]  /*15d0*/  STL [R1+0xdec], R15 ;  /* 0x000dec0f01007387 */ /* 0x0001e60000100800 */
[----:B------:R-:W-:Y:S01]  /*15e0*/  LOP3.LUT R28, R18, R28, RZ, 0x3c, !PT ;  /* 0x0000001c121c7212 */ /* 0x000fe200078e3cff */
[----:B------:R-:W2:Y:S06]  /*15f0*/  LDL R23, [R1+0xdf0] ;  /* 0x000df00001177983 */ /* 0x000eac0000100800 */
[----:B------:R-:W-:Y:S01]  /*1600*/  @!P2 IMAD.IADD R27, R27, 0x1, -R0 ;  /* 0x000000011b1ba824 */ /* 0x000fe200078e0a00 */
[----:B----4-:R-:W-:Y:S01]  /*1610*/  ISETP.NE.AND P2, PT, R3, RZ, PT ;  /* 0x000000ff0300720c */ /* 0x010fe20003f45270 */
[----:B------:R-:W4:Y:S01]  /*1620*/  LDL R0, [R1+0xe1c] ;  /* 0x000e1c0001007983 */ /* 0x000f220000100800 */
[----:B0-----:R-:W-:-:S02]  /*1630*/  LOP3.LUT R15, RZ, R3, RZ, 0x33, !PT ;  /* 0x00000003ff0f7212 */ /* 0x001fc400078e33ff */
[----:B------:R-:W-:Y:S02]  /*1640*/  LOP3.LUT R28, R28, 0x2000, R17, 0xf8, !PT ;  /* 0x000020001c1c7812 */ /* 0x000fe400078ef811 */
[C---:B------:R-:W-:Y:S02]  /*1650*/  SEL R17, R15.reuse, R13, !P2 ;  /* 0x0000000d0f117207 */ /* 0x040fe40005000000 */
[C---:B------:R-:W-:Y:S01]  /*1660*/  SEL R19, R15.reuse, R8, !P2 ;  /* 0x000000080f137207 */ /* 0x040fe20005000000 */
[----:B------:R-:W4:Y:S04]  /*1670*/  LDL R13, [R1+0xe2c] ;  /* 0x000e2c00010d7983 */ /* 0x000f280000100800 */
[----:B------:R-:W4:Y:S01]  /*1680*/  LDL R8, [R1+0xe28] ;  /* 0x000e280001087983 */ /* 0x000f220000100800 */
[----:B------:R-:W-:Y:S01]  /*1690*/  SEL R18, R15, R20, !P2 ;  /* 0x000000140f127207 */ /* 0x000fe20005000000 */
[----:B------:R-:W-:-:S02]  /*16a0*/  IMAD.MOV.U32 R3, RZ, RZ, R6 ;  /* 0x000000ffff037224 */ /* 0x000fc400078e0006 */
[----:B------:R-:W4:Y:S04]  /*16b0*/  LDL R20, [R1+0xe24] ;  /* 0x000e240001147983 */ /* 0x000f280000100800 */
[----:B------:R-:W4:Y:S01]  /*16c0*/  LDL R6, [R1+0xe20] ;  /* 0x000e200001067983 */ /* 0x000f220000100800 */
[----:B------:R-:W-:Y:S01]  /*16d0*/  ISETP.GE.AND P0, PT, R16, RZ, PT ;  /* 0x000000ff1000720c */ /* 0x000fe20003f06270 */
[----:B------:R-:W-:Y:S02]  /*16e0*/  @!P6 IMAD.MOV R14, RZ, RZ, -R14 ;  /* 0x000000ffff0ee224 */ /* 0x000fe400078e0a0e */
[----:B------:R-:W-:Y:S02]  /*16f0*/  @!P4 IMAD.MOV R12, RZ, RZ, -R12 ;  /* 0x000000ffff0cc224 */ /* 0x000fe400078e0a0c */
[----:B------:R-:W-:-:S02]  /*1700*/  @!P5 IMAD.MOV R3, RZ, RZ, -R3 ;  /* 0x000000ffff03d224 */ /* 0x000fc400078e0a03 */
[----:B------:R-:W-:Y:S01]  /*1710*/  @!P3 IMAD.MOV R10, RZ, RZ, -R10 ;  /* 0x000000ffff0ab224 */ /* 0x000fe200078e0a0a */
[----:B------:R-:W-:-:S05]  /*1720*/  SEL R16, R15, R14, !P2 ;  /* 0x0000000e0f107207 */ /* 0x000fca0005000000 */
[----:B------:R-:W-:Y:S01]  /*1730*/  @!P0 IMAD.MOV R9, RZ, RZ, -R9 ;  /* 0x000000ffff098224 */ /* 0x000fe200078e0a09 */
[C---:B------:R-:W-:Y:S02]  /*1740*/  SEL R14, R15.reuse, R12, !P2 ;  /* 0x0000000c0f0e7207 */ /* 0x040fe40005000000 */
[C---:B------:R-:W-:Y:S02]  /*1750*/  SEL R3, R15.reuse, R3, !P2 ;  /* 0x000000030f037207 */ /* 0x040fe40005000000 */
[C---:B------:R-:W-:Y:S02]  /*1760*/  SEL R12, R15.reuse, R9, !P2 ;  /* 0x000000090f0c7207 */ /* 0x040fe40005000000 */
[----:B------:R-:W-:Y:S02]  /*1770*/  SEL R15, R15, R10, !P2 ;  /* 0x0000000a0f0f7207 */ /* 0x000fe40005000000 */
[----:B---3--:R-:W-:Y:S02]  /*1780*/  ISETP.NE.AND P1, PT, R2, RZ, PT ;  /* 0x000000ff0200720c */ /* 0x008fe40003f25270 */
[----:B------:R-:W-:Y:S01]  /*1790*/  LOP3.LUT R2, RZ, R2, RZ, 0x33, !PT ;  /* 0x00000002ff027212 */ /* 0x000fe200078e33ff */
[----:B------:R-:W-:-:S02]  /*17a0*/  IMAD R18, R18, UR7, RZ ;  /* 0x0000000712127c24 */ /* 0x000fc4000f8e02ff */
[----:B------:R-:W-:Y:S02]  /*17b0*/  IMAD R17, R17, UR7, RZ ;  /* 0x0000000711117c24 */ /* 0x000fe4000f8e02ff */
[----:B------:R-:W-:Y:S02]  /*17c0*/  IMAD R16, R16, UR7, RZ ;  /* 0x0000000710107c24 */ /* 0x000fe4000f8e02ff */
[----:B------:R-:W-:Y:S02]  /*17d0*/  IMAD R14, R14, UR7, RZ ;  /* 0x000000070e0e7c24 */ /* 0x000fe4000f8e02ff */
[----:B------:R-:W-:Y:S01]  /*17e0*/  IMAD R3, R3, UR7, RZ ;  /* 0x0000000703037c24 */ /* 0x000fe2000f8e02ff */
[----:B------:R-:W-:Y:S01]  /*17f0*/  STL.64 [R1+0xe38], R28 ;  /* 0x000e381c01007387 */ /* 0x000fe20000100a00 */
[----:B------:R-:W-:Y:S01]  /*1800*/  IMAD R12, R12, UR7, RZ ;  /* 0x000000070c0c7c24 */ /* 0x000fe2000f8e02ff */
[----:B--2---:R-:W-:Y:S02]  /*1810*/  ISETP.GE.AND P3, PT, R21, RZ, PT ;  /* 0x000000ff1500720c */ /* 0x004fe40003f66270 */
[----:B----4-:R-:W-:-:S02]  /*1820*/  ISETP.GE.AND P6, PT, R13, RZ, PT ;  /* 0x000000ff0d00720c */ /* 0x010fc40003fc6270 */
[----:B------:R-:W-:Y:S02]  /*1830*/  ISETP.GE.AND P2, PT, R8, RZ, PT ;  /* 0x000000ff0800720c */ /* 0x000fe40003f46270 */
[----:B------:R-:W-:Y:S02]  /*1840*/  ISETP.GE.AND P4, PT, R0, RZ, PT ;  /* 0x000000ff0000720c */ /* 0x000fe40003f86270 */
[----:B------:R-:W-:Y:S02]  /*1850*/  ISETP.GE.AND P5, PT, R20, RZ, PT ;  /* 0x000000ff1400720c */ /* 0x000fe40003fa6270 */
[----:B------:R-:W-:-:S05]  /*1860*/  ISETP.GE.AND P0, PT, R6, RZ, PT ;  /* 0x000000ff0600720c */ /* 0x000fca0003f06270 */
[----:B------:R-:W-:Y:S01]  /*1870*/  @!P6 IMAD.MOV R4, RZ, RZ, -R4 ;  /* 0x000000ffff04e224 */ /* 0x000fe200078e0a04 */
[----:B------:R-:W-:Y:S01]  /*1880*/  ISETP.GE.AND P6, PT, R23, RZ, PT ;  /* 0x000000ff1700720c */ /* 0x000fe20003fc6270 */
[----:B------:R-:W-:Y:S01]  /*1890*/  @!P2 IMAD.MOV R5, RZ, RZ, -R5 ;  /* 0x000000ffff05a224 */ /* 0x000fe200078e0a05 */
[----:B------:R-:W-:Y:S02]  /*18a0*/  ISETP.GE.AND P2, PT, R22, RZ, PT ;  /* 0x000000ff1600720c */ /* 0x000fe40003f46270 */
[----:B------:R-:W-:Y:S01]  /*18b0*/  LOP3.LUT R0, R29, 0x1f, RZ, 0xc0, !PT ;  /* 0x0000001f1d007812 */ /* 0x000fe200078ec0ff */
[----:B------:R-:W-:Y:S02]  /*18c0*/  IMAD.MOV.U32 R8, RZ, RZ, R24 ;  /* 0x000000ffff087224 */ /* 0x000fe400078e0018 */
[----:B------:R-:W-:Y:S02]  /*18d0*/  IMAD.MOV.U32 R6, RZ, RZ, R27 ;  /* 0x000000ffff067224 */ /* 0x000fe400078e001b */
[----:B------:R-:W-:Y:S01]  /*18e0*/  @!P5 IMAD.MOV R11, RZ, RZ, -R11 ;  /* 0x000000ffff0bd224 */ /* 0x000fe200078e0a0b */
[----:B------:R-:W-:Y:S01]  /*18f0*/  SEL R20, R2, R5, !P1 ;  /* 0x0000000502147207 */ /* 0x000fe20004800000 */
[----:B------:R-:W-:Y:S01]  /*1900*/  IMAD R10, R0, UR6, RZ ;  /* 0x00000006000a7c24 */ /* 0x000fe2000f8e02ff */
[----:B------:R-:W0:Y:S01]  /*1910*/  LDC R22, c[0x0][0x3a8] ;  /* 0x0000ea00ff167b82 */ /* 0x000e220000000800 */
[----:B------:R-:W-:-:S02]  /*1920*/  IMAD.MOV.U32 R0, RZ, RZ, R26 ;  /* 0x000000ffff007224 */ /* 0x000fc400078e001a */
[----:B------:R-:W-:Y:S01]  /*1930*/  @!P0 IMAD.MOV R7, RZ, RZ, -R7 ;  /* 0x000000ffff078224 */ /* 0x000fe200078e0a07 */
[----:B------:R-:W-:Y:S01]  /*1940*/  LEA R13, P5, R10, UR8, 0x1 ;  /* 0x000000080a0d7c11 */ /* 0x000fe2000f8a08ff */
[----:B------:R-:W-:Y:S02]  /*1950*/  @!P4 IMAD.MOV R8, RZ, RZ, -R8 ;  /* 0x000000ffff08c224 */ /* 0x000fe400078e0a08 */
[----:B------:R-:W-:Y:S02]  /*1960*/  @!P3 IMAD.MOV R25, RZ, RZ, -R25 ;  /* 0x000000ffff19b224 */ /* 0x000fe400078e0a19 */
[----:B------:R-:W-:Y:S02]  /*1970*/  @!P2 IMAD.MOV R0, RZ, RZ, -R0 ;  /* 0x000000ffff00a224 */ /* 0x000fe400078e0a00 */
[----:B------:R-:W-:Y:S01]  /*1980*/  @!P6 IMAD.MOV R6, RZ, RZ, -R6 ;  /* 0x000000ffff06e224 */ /* 0x000fe200078e0a06 */
[C---:B------:R-:W-:Y:S02]  /*1990*/  SEL R5, R2.reuse, R4, !P1 ;  /* 0x0000000402057207 */ /* 0x040fe40004800000 */
[C---:B------:R-:W-:Y:S01]  /*19a0*/  SEL R4, R2.reuse, R11, !P1 ;  /* 0x0000000b02047207 */ /* 0x040fe20004800000 */
[----:B------:R-:W-:Y:S01]  /*19b0*/  IMAD R11, R15, UR7, RZ ;  /* 0x000000070f0b7c24 */ /* 0x000fe2000f8e02ff */
[----:B------:R-:W-:Y:S01]  /*19c0*/  SEL R9, R2, R7, !P1 ;  /* 0x0000000702097207 */ /* 0x000fe20004800000 */
[----:B------:R-:W-:Y:S01]  /*19d0*/  IMAD R15, R20, UR10, RZ ;  /* 0x0000000a140f7c24 */ /* 0x000fe2000f8e02ff */
[----:B------:R-:W-:Y:S01]  /*19e0*/  LEA.HI.X.SX32 R10, R10, UR9, 0x1, P5 ;  /* 0x000000090a0a7c11 */ /* 0x000fe2000a8f0eff */
[----:B------:R-:W1:Y:S01]  /*19f0*/  LDCU.64 UR8, c[0x0][0x380] ;  /* 0x00007000ff0877ac */ /* 0x000e620008000a00 */
[----:B------:R-:W-:-:S02]  /*1a00*/  SEL R8, R2, R8, !P1 ;  /* 0x0000000802087207 */ /* 0x000fc40004800000 */
[C---:B------:R-:W-:Y:S02]  /*1a10*/  SEL R7, R2.reuse, R25, !P1 ;  /* 0x0000001902077207 */ /* 0x040fe40004800000 */
[C---:B------:R-:W-:Y:S02]  /*1a20*/  SEL R0, R2.reuse, R0, !P1 ;  /* 0x0000000002007207 */ /* 0x040fe40004800000 */
[----:B------:R-:W-:Y:S01]  /*1a30*/  SEL R6, R2, R6, !P1 ;  /* 0x0000000602067207 */ /* 0x000fe20004800000 */
[----:B------:R-:W-:Y:S01]  /*1a40*/  IMAD R2, R19, UR7, RZ ;  /* 0x0000000713027c24 */ /* 0x000fe2000f8e02ff */
[-C--:B------:R-:W-:Y:S02]  /*1a50*/  LEA R20, P4, R18, R13.reuse, 0x1 ;  /* 0x0000000d12147211 */ /* 0x080fe400078808ff */
[-C--:B------:R-:W-:Y:S02]  /*1a60*/  LEA R19, P6, R17, R13.reuse, 0x1 ;  /* 0x0000000d11137211 */ /* 0x080fe400078c08ff */
[-C--:B------:R-:W-:Y:S01]  /*1a70*/  LEA R23, P5, R16, R13.reuse, 0x1 ;  /* 0x0000000d10177211 */ /* 0x080fe200078a08ff */
[----:B------:R2:W-:Y:S04]  /*1a80*/  STL [R1+0xd84], R20 ;  /* 0x000d841401007387 */ /* 0x0005e80000100800 */
[----:B------:R3:W-:Y:S01]  /*1a90*/  STL [R1+0xd8c], R19 ;  /* 0x000d8c1301007387 */ /* 0x0007e20000100800 */
[----:B--2---:R-:W-:-:S03]  /*1aa0*/  LEA R20, P0, R14, R13, 0x1 ;  /* 0x0000000d0e147211 */ /* 0x004fc600078008ff */
[----:B------:R2:W-:Y:S01]  /*1ab0*/  STL [R1+0xda4], R23 ;  /* 0x000da41701007387 */ /* 0x0005e20000100800 */
[----:B---3--:R-:W-:-:S03]  /*1ac0*/  LEA R19, P3, R3, R13, 0x1 ;  /* 0x0000000d03137211 */ /* 0x008fc600078608ff */
[----:B------:R3:W-:Y:S04]  /*1ad0*/  STL [R1+0xdc4], R20 ;  /* 0x000dc41401007387 */ /* 0x0007e80000100800 */
[----:B------:R4:W-:Y:S01]  /*1ae0*/  STL [R1+0xdcc], R19 ;  /* 0x000dcc1301007387 */ /* 0x0009e20000100800 */
[-C--:B--2---:R-:W-:Y:S02]  /*1af0*/  LEA R23, P2, R2, R13.reuse, 0x1 ;  /* 0x0000000d02177211 */ /* 0x084fe400078408ff */
[----:B---3--:R-:W-:-:S03]  /*1b00*/  LEA R20, P1, R12, R13, 0x1 ;  /* 0x0000000d0c147211 */ /* 0x008fc600078208ff */
[----:B------:R-:W-:Y:S01]  /*1b10*/  STL [R1+0xdd4], R23 ;  /* 0x000dd41701007387 */ /* 0x000fe20000100800 */
[-C--:B----4-:R-:W-:Y:S02]  /*1b20*/  LEA.HI.X.SX32 R19, R18, R10.reuse, 0x1, P4 ;  /* 0x0000000a12137211 */ /* 0x090fe400020f0eff */
[-C--:B------:R-:W-:Y:S02]  /*1b30*/  LEA.HI.X.SX32 R18, R17, R10.reuse, 0x1, P6 ;  /* 0x0000000a11127211 */ /* 0x080fe400030f0eff */
[----:B------:R-:W-:Y:S01]  /*1b40*/  LEA R17, P6, R11, R13, 0x1 ;  /* 0x0000000d0b117211 */ /* 0x000fe200078c08ff */
[----:B------:R-:W-:Y:S01]  /*1b50*/  STL [R1+0xde8], R20 ;  /* 0x000de81401007387 */ /* 0x000fe20000100800 */
[----:B------:R-:W-:Y:S02]  /*1b60*/  LEA.HI.X.SX32 R13, R16, R10, 0x1, P5 ;  /* 0x0000000a100d7211 */ /* 0x000fe400028f0eff */
[----:B-1----:R-:W-:Y:S01]  /*1b70*/  LEA R28, P4, R15, UR8, 0x1 ;  /* 0x000000080f1c7c11 */ /* 0x002fe2000f8808ff */
[----:B------:R-:W-:Y:S01]  /*1b80*/  STL [R1+0x5ec], R19 ;  /* 0x0005ec1301007387 */ /* 0x000fe20000100800 */
[----:B------:R-:W-:-:S03]  /*1b90*/  IMAD R5, R5, UR10, RZ ;  /* 0x0000000a05057c24 */ /* 0x000fc6000f8e02ff */
[----:B------:R-:W-:Y:S01]  /*1ba0*/  STL [R1+0xd88], R18 ;  /* 0x000d881201007387 */ /* 0x000fe20000100800 */
[----:B------:R-:W-:-:S03]  /*1bb0*/  LEA.HI.X.SX32 R29, R15, UR9, 0x1, P4 ;  /* 0x000000090f1d7c11 */ /* 0x000fc6000a0f0eff */
[----:B------:R-:W-:Y:S01]  /*1bc0*/  STL [R1+0xde4], R17 ;  /* 0x000de41101007387 */ /* 0x000fe20000100800 */
[----:B------:R-:W-:-:S03]  /*1bd0*/  IMAD R4, R4, UR10, RZ ;  /* 0x0000000a04047c24 */ /* 0x000fc6000f8e02ff */
[----:B------:R1:W-:Y:S01]  /*1be0*/  STL [R1+0xda0], R13 ;  /* 0x000da00d01007387 */ /* 0x0003e20000100800 */
[-C--:B------:R-:W-:Y:S01]  /*1bf0*/  LEA.HI.X.SX32 R3, R3, R10.reuse, 0x1, P3 ;  /* 0x0000000a03037211 */ /* 0x080fe200018f0eff */
[----:B0-----:R-:W-:Y:S01]  /*1c00*/  IMAD R21, R22, 0x1f, RZ ;  /* 0x0000001f16157824 */ /* 0x001fe200078e02ff */
[----:B------:R-:W-:Y:S01]  /*1c10*/  LEA R26, P4, R5, UR8, 0x1 ;  /* 0x00000008051a7c11 */ /* 0x000fe2000f8808ff */
[----:B------:R-:W-:Y:S01]  /*1c20*/  STL.64 [R1+0x2b0], R28 ;  /* 0x0002b01c01007387 */ /* 0x000fe20000100a00 */
[-C--:B-1----:R-:W-:Y:S01]  /*1c30*/  LEA.HI.X.SX32 R13, R14, R10.reuse, 0x1, P0 ;  /* 0x0000000a0e0d7211 */ /* 0x082fe200000f0eff */
[----:B------:R-:W-:Y:S01]  /*1c40*/  IMAD R9, R9, UR10, RZ ;  /* 0x0000000a09097c24 */ /* 0x000fe2000f8e02ff */
[----:B------:R-:W-:-:S03]  /*1c50*/  LEA.HI.X.SX32 R12, R12, R10, 0x1, P1 ;  /* 0x0000000a0c0c7211 */ /* 0x000fc600008f0eff */
[----:B------:R0:W-:Y:S01]  /*1c60*/  STL [R1+0xdc0], R13 ;  /* 0x000dc00d01007387 */ /* 0x0001e20000100800 */
[----:B------:R-:W-:Y:S01]  /*1c70*/  LEA R24, P0, R4, UR8, 0x1 ;  /* 0x0000000804187c11 */ /* 0x000fe2000f8008ff */
[----:B------:R-:W-:Y:S01]  /*1c80*/  IMAD R8, R8, UR10, RZ ;  /* 0x0000000a08087c24 */ /* 0x000fe2000f8e02ff */
[----:B------:R-:W-:Y:S01]  /*1c90*/  LEA.HI.X.SX32 R27, R5, UR9, 0x1, P4 ;  /* 0x00000009051b7c11 */ /* 0x000fe2000a0f0eff */
[----:B------:R1:W-:Y:S01]  /*1ca0*/  STL [R1+0xdc8], R3 ;  /* 0x000dc80301007387 */ /* 0x0003e20000100800 */
[----:B------:R-:W-:Y:S02]  /*1cb0*/  LEA.HI.X.SX32 R25, R4, UR9, 0x1, P0 ;  /* 0x0000000904197c11 */ /* 0x000fe400080f0eff */
[-C--:B0-----:R-:W-:Y:S02]  /*1cc0*/  LEA.HI.X.SX32 R13, R2, R10.reuse, 0x1, P2 ;  /* 0x0000000a020d7211 */ /* 0x081fe400010f0eff */
[----:B------:R-:W-:Y:S01]  /*1cd0*/  LEA.HI.X.SX32 R10, R11, R10, 0x1, P6 ;  /* 0x0000000a0b0a7211 */ /* 0x000fe200030f0eff */
[----:B-1----:R-:W-:-:S02]  /*1ce0*/  IMAD.WIDE R2, R21, 0x2, R28 ;  /* 0x0000000215027825 */ /* 0x002fc400078e021c */
[----:B------:R-:W-:Y:S01]  /*1cf0*/  STL [R1+0xdd0], R13 ;  /* 0x000dd00d01007387 */ /* 0x000fe20000100800 */
[----:B------:R-:W-:-:S03]  /*1d00*/  LEA R18, P0, R9, UR8, 0x1 ;  /* 0x0000000809127c11 */ /* 0x000fc6000f8008ff */
[----:B------:R-:W-:Y:S01]  /*1d10*/  STL [R1+0xdd8], R12 ;  /* 0x000dd80c01007387 */ /* 0x000fe20000100800 */
[----:B------:R-:W-:Y:S01]  /*1d20*/  IMAD.WIDE R4, R21, 0x2, R26 ;  /* 0x0000000215047825 */ /* 0x000fe200078e021a */
[----:B------:R-:W-:Y:S02]  /*1d30*/  LEA R16, P1, R8, UR8, 0x1 ;  /* 0x0000000808107c11 */ /* 0x000fe4000f8208ff */
[----:B------:R-:W-:Y:S01]  /*1d40*/  STL [R1+0xde0], R10 ;  /* 0x000de00a01007387 */ /* 0x000fe20000100800 */
[----:B------:R-:W-:-:S03]  /*1d50*/  LEA.HI.X.SX32 R19, R9, UR9, 0x1, P0 ;  /* 0x0000000909137c11 */ /* 0x000fc600080f0eff */
[----:B------:R-:W-:Y:S01]  /*1d60*/  STL [R1+0xddc], R2 ;  /* 0x000ddc0201007387 */ /* 0x000fe20000100800 */
[----:B------:R-:W-:-:S03]  /*1d70*/  IMAD R7, R7, UR10, RZ ;  /* 0x0000000a07077c24 */ /* 0x000fc6000f8e02ff */
[----:B------:R0:W-:Y:S01]  /*1d80*/  STL [R1+0xdb8], R3 ;  /* 0x000db80301007387 */ /* 0x0001e20000100800 */
[----:B------:R-:W-:Y:S01]  /*1d90*/  IMAD R0, R0, UR10, RZ ;  /* 0x0000000a00007c24 */ /* 0x000fe2000f8e02ff */
[----:B------:R-:W-:Y:S01]  /*1da0*/  LEA.HI.X.SX32 R17, R8, UR9, 0x1, P1 ;  /* 0x0000000908117c11 */ /* 0x000fe200088f0eff */
[----:B------:R-:W-:Y:S01]  /*1db0*/  IMAD R6, R6, UR10, RZ ;  /* 0x0000000a06067c24 */ /* 0x000fe2000f8e02ff */
[----:B------:R-:W-:Y:S04]  /*1dc0*/  STL.64 [R1+0x2a8], R26 ;  /* 0x0002a81a01007387 */ /* 0x000fe80000100a00 */
[----:B------:R-:W-:Y:S01]  /*1dd0*/  STL.64 [R1+0x2a0], R24 ;  /* 0x0002a01801007387 */ /* 0x000fe20000100a00 */
[----:B0-----:R-:W-:-:S03]  /*1de0*/  IMAD.WIDE R2, R21, 0x2, R24 ;  /* 0x0000000215027825 */ /* 0x001fc600078e0218 */
[----:B------:R-:W-:Y:S01]  /*1df0*/  STL [R1+0xdbc], R4 ;  /* 0x000dbc0401007387 */ /* 0x000fe20000100800 */
[----:B------:R-:W-:-:S03]  /*1e00*/  LEA R14, P0, R7, UR8, 0x1 ;  /* 0x00000008070e7c11 */ /* 0x000fc6000f8008ff */
[----:B------:R0:W-:Y:S01]  /*1e10*/  STL [R1+0xda8], R5 ;  /* 0x000da80501007387 */ /* 0x0001e20000100800 */
[----:B------:R-:W-:-:S03]  /*1e20*/  LEA R12, P1, R0, UR8, 0x1 ;  /* 0x00000008000c7c11 */ /* 0x000fc6000f8208ff */
[----:B------:R-:W-:Y:S01]  /*1e30*/  STL [R1+0xdb4], R2 ;  /* 0x000db40201007387 */ /* 0x000fe20000100800 */
[----:B------:R-:W-:-:S03]  /*1e40*/  LEA R8, P2, R6, UR8, 0x1 ;  /* 0x0000000806087c11 */ /* 0x000fc6000f8408ff */
[----:B------:R1:W-:Y:S01]  /*1e50*/  STL [R1+0xdac], R3 ;  /* 0x000dac0301007387 */ /* 0x0003e20000100800 */
[----:B0-----:R-:W-:-:S03]  /*1e60*/  IMAD.WIDE R4, R21, 0x2, R18 ;  /* 0x0000000215047825 */ /* 0x001fc600078e0212 */
[----:B------:R-:W-:Y:S01]  /*1e70*/  STL.64 [R1+0x298], R18 ;  /* 0x0002981201007387 */ /* 0x000fe20000100a00 */
[----:B------:R-:W-:-:S03]  /*1e80*/  LEA.HI.X.SX32 R15, R7, UR9, 0x1, P0 ;  /* 0x00000009070f7c11 */ /* 0x000fc600080f0eff */
[----:B------:R-:W-:Y:S01]  /*1e90*/  STL.64 [R1+0x290], R16 ;  /* 0x0002901001007387 */ /* 0x000fe20000100a00 */
[----:B-1----:R-:W-:Y:S01]  /*1ea0*/  IMAD.WIDE R2, R21, 0x2, R16 ;  /* 0x0000000215027825 */ /* 0x002fe200078e0210 */
[----:B------:R-:W-:Y:S02]  /*1eb0*/  LEA.HI.X.SX32 R13, R0, UR9, 0x1, P1 ;  /* 0x00000009000d7c11 */ /* 0x000fe400088f0eff */
[----:B------:R-:W-:Y:S01]  /*1ec0*/  STL [R1+0xdb0], R4 ;  /* 0x000db00401007387 */ /* 0x000fe20000100800 */
[----:B------:R-:W-:-:S03]  /*1ed0*/  LEA.HI.X.SX32 R6, R6, UR9, 0x1, P2 ;  /* 0x0000000906067c11 */ /* 0x000fc600090f0eff */
[----:B------:R0:W-:Y:S04]  /*1ee0*/  STL [R1+0xd98], R5 ;  /* 0x000d980501007387 */ /* 0x0001e80000100800 */
[----:B------:R-:W-:Y:S01]  /*1ef0*/  STL [R1+0xd9c], R2 ;  /* 0x000d9c0201007387 */ /* 0x000fe20000100800 */
[----:B------:R-:W-:-:S03]  /*1f00*/  IMAD.MOV.U32 R10, RZ, RZ, R8 ;  /* 0x000000ffff0a7224 */ /* 0x000fc600078e0008 */
[----:B------:R1:W-:Y:S01]  /*1f10*/  STL [R1+0xd90], R3 ;  /* 0x000d900301007387 */ /* 0x0003e20000100800 */
[----:B------:R-:W-:-:S03]  /*1f20*/  IMAD.MOV.U32 R11, RZ, RZ, R6 ;  /* 0x000000ffff0b7224 */ /* 0x000fc600078e0006 */
[----:B------:R-:W-:Y:S01]  /*1f30*/  STL [R1+0x5e8], R8 ;  /* 0x0005e80801007387 */ /* 0x000fe20000100800 */
[----:B0-----:R-:W-:-:S03]  /*1f40*/  IMAD.WIDE R4, R21, 0x2, R14 ;  /* 0x0000000215047825 */ /* 0x001fc600078e020e */
[----:B------:R-:W-:Y:S04]  /*1f50*/  STL.64 [R1+0x2c0], R14 ;  /* 0x0002c00e01007387 */ /* 0x000fe80000100a00 */
[----:B------:R-:W-:Y:S01]  /*1f60*/  STL.64 [R1+0x2b8], R12 ;  /* 0x0002b80c01007387 */ /* 0x000fe20000100a00 */
[----:B------:R-:W-:-:S03]  /*1f70*/  IMAD R0, R22, 0x1e, RZ ;  /* 0x0000001e16007824 */ /* 0x000fc600078e02ff */
[----:B------:R0:W-:Y:S01]  /*1f80*/  STL [R1+0x5e4], R6 ;  /* 0x0005e40601007387 */ /* 0x0001e20000100800 */
[----:B-1----:R-:W-:-:S03]  /*1f90*/  IMAD.WIDE R2, R21, 0x2, R10 ;  /* 0x0000000215027825 */ /* 0x002fc600078e020a */
[----:B------:R-:W-:Y:S01]  /*1fa0*/  STL [R1+0xd94], R4 ;  /* 0x000d940401007387 */ /* 0x000fe20000100800 */
[----:B0-----:R-:W-:-:S03]  /*1fb0*/  IMAD.WIDE R6, R21, 0x2, R12 ;  /* 0x0000000215067825 */ /* 0x001fc600078e020c */
[----:B------:R0:W-:Y:S04]  /*1fc0*/  STL [R1+0xd7c], R5 ;  /* 0x000d7c0501007387 */ /* 0x0001e80000100800 */
[----:B------:R-:W-:Y:S04]  /*1fd0*/  STL [R1+0xd80], R6 ;  /* 0x000d800601007387 */ /* 0x000fe80000100800 */
[----:B------:R1:W-:Y:S01]  /*1fe0*/  STL [R1+0xd64], R7 ;  /* 0x000d640701007387 */ /* 0x0003e20000100800 */
[----:B0-----:R-:W-:-:S03]  /*1ff0*/  IMAD.WIDE R4, R0, 0x2, R28 ;  /* 0x0000000200047825 */ /* 0x001fc600078e021c */
[----:B------:R-:W-:Y:S04]  /*2000*/  STL [R1+0xd78], R2 ;  /* 0x000d780201007387 */ /* 0x000fe80000100800 */
        /* <DEDUP_REMOVED lines=11> */
[----:B------:R-:W-:Y:S04]  /*20c0*/  STL [R1+0xd58], R4 ;  /* 0x000d580401007387 */ /* 0x000fe80000100800 */
[----:B------:R1:W-:Y:S01]  /*20d0*/  STL [R1+0xd50], R5 ;  /* 0x000d500501007387 */ /* 0x0003e20000100800 */
[----:B0-----:R-:W-:-:S03]  /*20e0*/  IMAD.WIDE R6, R0, 0x2, R12 ;  /* 0x0000000200067825 */ /* 0x001fc600078e020c */
[----:B------:R-:W-:Y:S01]  /*20f0*/  STL [R1+0xd54], R2 ;  /* 0x000d540201007387 */ /* 0x000fe20000100800 */
[----:B------:R-:W-:Y:S02]  /*2100*/  IMAD R8, R22, 0x1d, RZ ;  /* 0x0000001d16087824 */ /* 0x000fe400078e02ff */
[C---:B-1----:R-:W-:Y:S01]  /*2110*/  IMAD.WIDE R4, R0.reuse, 0x2, R14 ;  /* 0x0000000200047825 */ /* 0x042fe200078e020e */
        /* <DEDUP_REMOVED lines=11> */
[----:B-1----:R-:W-:-:S03]  /*21d0*/  IMAD.WIDE R2, R8, 0x2, R26 ;  /* 0x0000000208027825 */ /* 0x002fc600078e021a */
        /* <DEDUP_REMOVED lines=9> */
[----:B------:R-:W-:-:S03]  /*2270*/  IMAD R0, R22, 0x1c, RZ ;  /* 0x0000001c16007824 */ /* 0x000fc600078e02ff */
[----:B------:R-:W-:Y:S01]  /*2280*/  STL [R1+0xd14], R2 ;  /* 0x000d140201007387 */ /* 0x000fe20000100800 */
[----:B0-----:R-:W-:-:S03]  /*2290*/  IMAD.WIDE R6, R8, 0x2, R10 ;  /* 0x0000000208067825 */ /* 0x001fc600078e020a */
[----:B------:R0:W-:Y:S01]  /*22a0*/  STL [R1+0xd08], R3 ;  /* 0x000d080301007387 */ /* 0x0001e20000100800 */
[----:B-1----:R-:W-:-:S05]  /*22b0*/  IMAD.WIDE R4, R8, 0x2, R14 ;  /* 0x0000000208047825 */ /* 0x002fca00078e020e */
        /* <DEDUP_REMOVED lines=20> */
[----:B------:R-:W-:-:S03]  /*2400*/  IMAD R8, R22, 0x1b, RZ ;  /* 0x0000001b16087824 */ /* 0x000fc600078e02ff */
[----:B------:R-:W-:Y:S01]  /*2410*/  STL [R1+0xcd4], R2 ;  /* 0x000cd40201007387 */ /* 0x000fe20000100800 */
[----:B-1----:R-:W-:-:S03]  /*2420*/  IMAD.WIDE R6, R0, 0x2, R10 ;  /* 0x0000000200067825 */ /* 0x002fc600078e020a */
[----:B------:R1:W-:Y:S01]  /*2430*/  STL [R1+0xcc8], R3 ;  /* 0x000cc80301007387 */ /* 0x0003e20000100800 */
[----:B0-----:R-:W-:-:S05]  /*2440*/  IMAD.WIDE R4, R0, 0x2, R14 ;  /* 0x0000000200047825 */ /* 0x001fca00078e020e */
        /* <DEDUP_REMOVED lines=38> */
[----:B------:R-:W-:-:S04]  /*26b0*/  IMAD.WIDE R8, R0, 0x2, R16 ;  /* 0x0000000200087825 */ /* 0x000fc800078e0210 */
        /* <DEDUP_REMOVED lines=8> */
[----:B------:R1:W-:Y:S04]  /*2740*/  STL [R1+0x610], R8 ;  /* 0x0006100801007387 */ /* 0x0003e80000100800 */
[----:B------:R-:W-:Y:S01]  /*2750*/  STL [R1+0x60c], R9 ;  /* 0x00060c0901007387 */ /* 0x000fe20000100800 */
[----:B0-----:R-:W-:-:S03]  /*2760*/  IMAD.WIDE R6, R0, 0x2, R10 ;  /* 0x0000000200067825 */ /* 0x001fc600078e020a */
[----:B------:R-:W-:Y:S01]  /*2770*/  STL [R1+0x618], R2 ;  /* 0x0006180201007387 */ /* 0x000fe20000100800 */
[----:B-1----:R-:W-:-:S03]  /*2780*/  IMAD R8, R22, 0x19, RZ ;  /* 0x0000001916087824 */ /* 0x002fc600078e02ff */
        /* <DEDUP_REMOVED lines=20> */
[----:B------:R-:W-:-:S03]  /*28d0*/  IMAD R0, R22, 0x18, RZ ;  /* 0x0000001816007824 */ /* 0x000fc600078e02ff */
        /* <DEDUP_REMOVED lines=199> */
[----:B------:R-:W-:-:S03]  /*3550*/  IMAD.SHL.U32 R0, R22, 0x10, RZ ;  /* 0x0000001016007824 */ /* 0x000fc600078e00ff */
        /* <DEDUP_REMOVED lines=362> */
[----:B------:R-:W-:-:S03]  /*4c00*/  IMAD.WIDE R8, R0, 0x2, R18 ;  /* 0x0000000200087825 */ /* 0x000fc600078e0212 */
        /* <DEDUP_REMOVED lines=9> */
[----:B------:R-:W-:Y:S01]  /*4ca0*/  STL [R1+0xc04], R9 ;  /* 0x000c040901007387 */ /* 0x000fe20000100800 */
[----:B-1----:R-:W-:-:S03]  /*4cb0*/  IMAD.WIDE R6, R0, 0x2, R12 ;  /* 0x0000000200067825 */ /* 0x002fc600078e020c */
[----:B------:R-:W-:Y:S04]  /*4cc0*/  STL [R1+0xc10], R2 ;  /* 0x000c100201007387 */ /* 0x000fe80000100800 */
[----:B------:R0:W-:Y:S04]  /*4cd0*/  STL [R1+0xc0c], R3 ;  /* 0x000c0c0301007387 */ /* 0x0001e80000100800 */
[----:B------:R-:W-:Y:S04]  /*4ce0*/  STL [R1+0xc18], R4 ;  /* 0x000c180401007387 */ /* 0x000fe80000100800 */
[----:B------:R1:W-:Y:S01]  /*4cf0*/  STL [R1+0xc14], R5 ;  /* 0x000c140501007387 */ /* 0x0003e20000100800 */
[----:B0-----:R-:W-:-:S03]  /*4d00*/  IMAD.WIDE R2, R22, 0x2, R28 ;  /* 0x0000000216027825 */ /* 0x001fc600078e021c */
[----:B------:R-:W-:Y:S04]  /*4d10*/  STL [R1+0xc20], R6 ;  /* 0x000c200601007387 */ /* 0x000fe80000100800 */
[----:B------:R0:W-:Y:S04]  /*4d20*/  STL [R1+0xc1c], R7 ;  /* 0x000c1c0701007387 */ /* 0x0001e80000100800 */
[----:B------:R-:W2:Y:S01]  /*4d30*/  LDL.LU.64 R28, [R1+0xe38] ;  /* 0x000e3800011c7983 */ /* 0x000ea20000300a00 */
[----:B------:R-:W-:-:S04]  /*4d40*/  IMAD.WIDE R8, R0, 0x2, R10 ;  /* 0x0000000200087825 */ /* 0x000fc800078e020a */
[C---:B-1----:R-:W-:Y:S01]  /*4d50*/  IMAD.WIDE R4, R22.reuse, 0x2, R26 ;  /* 0x0000000216047825 */ /* 0x042fe200078e021a */
[----:B------:R-:W-:Y:S03]  /*4d60*/  STL [R1+0xc28], R8 ;  /* 0x000c280801007387 */ /* 0x000fe60000100800 */
[C---:B0-----:R-:W-:Y:S01]  /*4d70*/  IMAD.WIDE R6, R22.reuse, 0x2, R24 ;  /* 0x0000000216067825 */ /* 0x041fe200078e0218 */
        /* <DEDUP_REMOVED lines=16> */
[----:B------:R-:W-:Y:S01]  /*4e80*/  STL [R1+0xc54], R5 ;  /* 0x000c540501007387 */ /* 0x000fe20000100800 */
[----:B0-----:R-:W-:-:S03]  /*4e90*/  IMAD.WIDE R2, R22, 0x2, R10 ;  /* 0x0000000216027825 */ /* 0x001fc600078e020a */
[----:B------:R-:W-:Y:S04]  /*4ea0*/  STL [R1+0xc60], R6 ;  /* 0x000c600601007387 */ /* 0x000fe80000100800 */
[----:B------:R-:W-:Y:S04]  /*4eb0*/  STL [R1+0xc5c], R7 ;  /* 0x000c5c0701007387 */ /* 0x000fe80000100800 */
[----:B------:R0:W-:Y:S04]  /*4ec0*/  STL [R1+0xc68], R2 ;  /* 0x000c680201007387 */ /* 0x0001e80000100800 */
[----:B------:R1:W-:Y:S04]  /*4ed0*/  STL [R1+0xc64], R3 ;  /* 0x000c640301007387 */ /* 0x0003e80000100800 */
[----:B------:R3:W-:Y:S04]  /*4ee0*/  STL [R1+0x5a4], RZ ;  /* 0x0005a4ff01007387 */ /* 0x0007e80000100800 */
        /* <DEDUP_REMOVED lines=107> */
[----:B------:R3:W-:Y:S01]  /*55a0*/  STL [R1+0xdc], RZ ;  /* 0x0000dcff01007387 */ /* 0x0007e20000100800 */
[----:B--2---:R-:W-:-:S03]  /*55b0*/  LOP3.LUT R29, R29, 0x3f, RZ, 0xc0, !PT ;  /* 0x0000003f1d1d7812 */ /* 0x004fc600078ec0ff */
[----:B------:R3:W-:Y:S04]  /*55c0*/  STL [R1+0xc0], RZ ;  /* 0x0000c0ff01007387 */ /* 0x0007e80000100800 */
[----:B------:R3:W-:Y:S04]  /*55d0*/  STL [R1+0xc4], RZ ;  /* 0x0000c4ff01007387 */ /* 0x0007e80000100800 */
[----:B------:R3:W-:Y:S04]  /*55e0*/  STL [R1+0xc8], RZ ;  /* 0x0000c8ff01007387 */ /* 0x0007e80000100800 */
[----:B------:R3:W-:Y:S04]  /*55f0*/  STL [R1+0xcc], RZ ;  /* 0x0000ccff01007387 */ /* 0x0007e80000100800 */
[----:B------:R3:W-:Y:S01]  /*5600*/  STL [R1+0x1c0], RZ ;  /* 0x0001c0ff01007387 */ /* 0x0007e20000100800 */
[----:B0-----:R-:W-:-:S03]  /*5610*/  IMAD.SHL.U32 R2, R29, 0x2, RZ ;  /* 0x000000021d027824 */ /* 0x001fc600078e00ff */
[----:B------:R3:W-:Y:S04]  /*5620*/  STL [R1+0x1c4], RZ ;  /* 0x0001c4ff01007387 */ /* 0x0007e80000100800 */
[----:B------:R3:W-:Y:S04]  /*5630*/  STL [R1+0x1c8], RZ ;  /* 0x0001c8ff01007387 */ /* 0x0007e80000100800 */
[----:B------:R3:W-:Y:S04]  /*5640*/  STL [R1+0x1cc], RZ ;  /* 0x0001ccff01007387 */ /* 0x0007e80000100800 */
[----:B------:R3:W-:Y:S04]  /*5650*/  STL [R1+0x1a0], RZ ;  /* 0x0001a0ff01007387 */ /* 0x0007e80000100800 */
[----:B------:R3:W-:Y:S01]  /*5660*/  STL [R1+0x1a4], RZ ;  /* 0x0001a4ff01007387 */ /* 0x0007e20000100800 */
[----:B------:R-:W-:-:S03]  /*5670*/  LOP3.LUT R4, R2, 0x20, RZ, 0x3c, !PT ;  /* 0x0000002002047812 */ /* 0x000fc600078e3cff */
[----:B------:R3:W-:Y:S01]  /*5680*/  STL [R1+0x1a8], RZ ;  /* 0x0001a8ff01007387 */ /* 0x0007e20000100800 */
[----:B------:R-:W-:-:S03]  /*5690*/  LOP3.LUT R4, R2, 0x50, RZ, 0x3c, !PT ;  /* 0x0000005002047812 */ /* 0x000fc600078e3cff */
[----:B------:R3:W-:Y:S01]  /*56a0*/  STL [R1+0x1ac], RZ ;  /* 0x0001acff01007387 */ /* 0x0007e20000100800 */
[----:B------:R-:W-:-:S03]  /*56b0*/  LOP3.LUT R4, R28, 0x40, RZ, 0x3c, !PT ;  /* 0x000000401c047812 */ /* 0x000fc600078e3cff */
        /* <DEDUP_REMOVED lines=8> */
[----:B------:R3:W-:Y:S01]  /*5740*/  STL [R1+0xe30], R4 ;  /* 0x000e300401007387 */ /* 0x0007e20000100800 */
[----:B-1----:R-:W-:Y:S01]  /*5750*/  IMAD.SHL.U32 R3, R22, 0x20, RZ ;  /* 0x0000002016037824 */ /* 0x002fe200078e00ff */
[----:B------:R-:W-:-:S02]  /*5760*/  USHF.R.S32.HI UR7, URZ, 0x1f, UR4 ;  /* 0x0000001fff077899 */ /* 0x000fc40008011404 */
[----:B------:R-:W-:Y:S02]  /*5770*/  USHF.L.U32 UR6, UR6, 0x5, URZ ;  /* 0x0000000506067899 */ /* 0x000fe400080006ff */
[----:B------:R-:W-:Y:S01]  /*5780*/  SHF.R.S32.HI R0, RZ, 0x1f, R3 ;  /* 0x0000001fff007819 */ /* 0x000fe20000011403 */
[----:B------:R-:W-:Y:S01]  /*5790*/  ULEA.HI UR7, UR7, UR4, URZ, 0x5 ;  /* 0x0000000407077291 */ /* 0x000fe2000f8f28ff */
[C---:B------:R-:W-:Y:S01]  /*57a0*/  LOP3.LUT R5, R2.reuse, 0x10, RZ, 0x3c, !PT ;  /* 0x0000001002057812 */ /* 0x040fe200078e3cff */
[----:B------:R-:W-:Y:S01]  /*57b0*/  USHF.R.S32.HI UR4, URZ, 0x1f, UR6 ;  /* 0x0000001fff047899 */ /* 0x000fe20008011406 */
[C---:B------:R-:W-:Y:S01]  /*57c0*/  SHF.L.U64.HI R0, R3.reuse, 0x1, R0 ;  /* 0x0000000103007819 */ /* 0x040fe20000010200 */
[----:B------:R-:W-:Y:S01]  /*57d0*/  IMAD.SHL.U32 R3, R3, 0x2, RZ ;  /* 0x0000000203037824 */ /* 0x000fe200078e00ff */
[C---:B------:R-:W-:Y:S02]  /*57e0*/  LOP3.LUT R6, R2.reuse, 0x30, RZ, 0x3c, !PT ;  /* 0x0000003002067812 */ /* 0x040fe400078e3cff */
[----:B------:R-:W-:-:S02]  /*57f0*/  LOP3.LUT R5, R2, 0x40, RZ, 0x3c, !PT ;  /* 0x0000004002057812 */ /* 0x000fc400078e3cff */
[C---:B------:R-:W-:Y:S02]  /*5800*/  LOP3.LUT R6, R2.reuse, 0x60, RZ, 0x3c, !PT ;  /* 0x0000006002067812 */ /* 0x040fe400078e3cff */
[----:B------:R-:W-:Y:S01]  /*5810*/  LOP3.LUT R5, R2, 0x70, RZ, 0x3c, !PT ;  /* 0x0000007002057812 */ /* 0x000fe200078e3cff */
[----:B------:R-:W-:Y:S02]  /*5820*/  USHF.L.U32 UR8, UR6, 0x1, URZ ;  /* 0x0000000106087899 */ /* 0x000fe400080006ff */
[----:B------:R-:W-:Y:S02]  /*5830*/  USHF.R.S32.HI UR7, URZ, 0x5, UR7 ;  /* 0x00000005ff077899 */ /* 0x000fe40008011407 */
[----:B---3--:R-:W-:-:S12]  /*5840*/  USHF.L.U64.HI UR4, UR6, 0x1, UR4 ;  /* 0x0000000106047899 */ /* 0x008fd80008010204 */
.L_x_1:
[----:B------:R-:W2:Y:S01]  /*5850*/  LDL R7, [R1+0x5e4] ;  /* 0x0005e40001077983 */ /* 0x000ea20000100800 */
[----:B------:R-:W0:Y:S03]  /*5860*/  LDC R4, c[0x0][0x3a0] ;  /* 0x0000e800ff047b82 */ /* 0x000e260000000800 */
[----:B--2---:R1:W-:Y:S04]  /*5870*/  STL [R1+0x16dc], R7 ;  /* 0x0016dc0701007387 */ /* 0x0043e80000100800 */
[----:B------:R-:W2:Y:S04]  /*5880*/  LDL R6, [R1+0x5e8] ;  /* 0x0005e80001067983 */ /* 0x000ea80000100800 */
[----:B-1----:R-:W0:Y:S04]  /*5890*/  LDL R7, [R1+0x5a4] ;  /* 0x0005a40001077983 */ /* 0x002e280000100800 */
[----:B------:R-:W-:Y:S04]  /*58a0*/  STL [R1+0x13c8], R15 ;  /* 0x0013c80f01007387 */ /* 0x000fe80000100800 */
        /* <DEDUP_REMOVED lines=197> */
[----:B------:R1:W-:Y:S04]  /*6500*/  STL [R1+0x16d8], R14 ;  /* 0x0016d80e01007387 */ /* 0x0003e80000100800 */
[----:B------:R-:W-:Y:S04]  /*6510*/  STL [R1+0x13bc], R2 ;  /* 0x0013bc0201007387 */ /* 0x000fe80000100800 */
[----:B-----5:R-:W-:Y:S04]  /*6520*/  STL [R1+0x13b8], R29 ;  /* 0x0013b81d01007387 */ /* 0x020fe80000100800 */
        /* <DEDUP_REMOVED lines=16> */
[----:B------:R-:W-:Y:S01]  /*6630*/  STL [R1+0x1374], R18 ;  /* 0x0013741201007387 */ /* 0x000fe20000100800 */
[----:B0-----:R-:W-:-:S03]  /*6640*/  IMAD R4, R7, -0x20, R4 ;  /* 0xffffffe007047824 */ /* 0x001fc600078e0204 */
[----:B------:R-:W-:Y:S04]  /*6650*/  STL [R1+0x1370], R19 ;  /* 0x0013701301007387 */ /* 0x000fe80000100800 */
[----:B------:R-:W-:Y:S04]  /*6660*/  STL [R1+0x136c], R20 ;  /* 0x00136c1401007387 */ /* 0x000fe80000100800 */
[----:B------:R-:W-:Y:S04]  /*6670*/  STL [R1+0x12d8], R28 ;  /* 0x0012d81c01007387 */ /* 0x000fe80000100800 */
[----:B------:R-:W-:Y:S04]  /*6680*/  STL [R1+0xe80], R0 ;  /* 0x000e800001007387 */ /* 0x000fe80000100800 */
[----:B------:R-:W2:Y:S01]  /*6690*/  LDL.LU R7, [R1+0x16dc] ;  /* 0x0016dc0001077983 */ /* 0x000ea20000300800 */
[----:B------:R-:W-:-:S02]  /*66a0*/  ISETP.GT.AND P0, PT, R4, RZ, PT ;  /* 0x000000ff0400720c */ /* 0x000fc40003f04270 */
[----:B-1----:R-:W-:-:S11]  /*66b0*/  PRMT R14, RZ, 0x7610, R14 ;  /* 0x00007610ff0e7816 */ /* 0x002fd6000000000e */
[----:B--2---:R-:W2:Y:S01]  /*66c0*/  @P0 LDG.E.U16 R14, desc[UR12][R6.64] ;  /* 0x0000000c060e0981 */ /* 0x004ea2000c1e1500 */
[----:B------:R-:W-:-:S03]  /*66d0*/  PRMT R3, RZ, 0x7610, R3 ;  /* 0x00007610ff037816 */ /* 0x000fc60000000003 */
[----:B--2---:R0:W-:Y:S04]  /*66e0*/  STL [R1+0x5e0], R14 ;  /* 0x0005e00e01007387 */ /* 0x0041e80000100800 */
[----:B0-----:R-:W2:Y:S04]  /*66f0*/  LDL.LU R14, [R1+0x16d8] ;  /* 0x0016d800010e7983 */ /* 0x001ea80000300800 */
[----:B------:R-:W3:Y:S04]  /*6700*/  LDL.64 R6, [R1+0x2b8] ;  /* 0x0002b80001067983 */ /* 0x000ee80000100a00 */
[----:B---3--:R-:W3:Y:S01]  /*6710*/  @P0 LDG.E.U16 R3, desc[UR12][R6.64] ;  /* 0x0000000c06030981 */ /* 0x008ee2000c1e1500 */
[----:B------:R-:W-:-:S03]  /*6720*/  PRMT R15, RZ, 0x7610, R15 ;  /* 0x00007610ff0f7816 */ /* 0x000fc6000000000f */
[----:B---3--:R0:W-:Y:S04]  /*6730*/  STL [R1+0x5dc], R3 ;  /* 0x0005dc0301007387 */ /* 0x0081e80000100800 */
[----:B0-----:R-:W3:Y:S04]  /*6740*/  LDL.LU R3, [R1+0x16d4] ;  /* 0x0016d40001037983 */ /* 0x001ee80000300800 */
[----:B------:R-:W4:Y:S04]  /*6750*/  LDL.64 R6, [R1+0x2c0] ;  /* 0x0002c00001067983 */ /* 0x000f280000100a00 */
[----:B----4-:R-:W4:Y:S01]  /*6760*/  @P0 LDG.E.U16 R15, desc[UR12][R6.64] ;  /* 0x0000000c060f0981 */ /* 0x010f22000c1e1500 */
[----:B---3--:R-:W-:-:S03]  /*6770*/  PRMT R3, RZ, 0x7610, R3 ;  /* 0x00007610ff037816 */ /* 0x008fc60000000003 */
[----:B----4-:R0:W-:Y:S04]  /*6780*/  STL [R1+0x5d8], R15 ;  /* 0x0005d80f01007387 */ /* 0x0101e80000100800 */
        /* <DEDUP_REMOVED lines=23> */
[----:B------:R-:W-:-:S03]  /*6900*/  ISETP.GT.AND P1, PT, R4, 0x1, PT ;  /* 0x000000010400780c */ /* 0x000fc60003f24270 */
[----:B----4-:R0:W-:Y:S04]  /*6910*/  STL [R1+0x5c4], R3 ;  /* 0x0005c40301007387 */ /* 0x0101e80000100800 */
[----:B0-----:R-:W4:Y:S04]  /*6920*/  LDL.LU R3, [R1+0x16bc] ;  /* 0x0016bc0001037983 */ /* 0x001f280000300800 */
[----:B------:R-:W2:Y:S04]  /*6930*/  LDL R6, [R1+0xc64] ;  /* 0x000c640001067983 */ /* 0x000ea80000100800 */
[----:B------:R-:W2:Y:S01]  /*6940*/  LDL R7, [R1+0xc68] ;  /* 0x000c680001077983 */ /* 0x000ea20000100800 */
[----:B---3--:R-:W-:-:S02]  /*6950*/  PRMT R15, RZ, 0x7610, R15 ;  /* 0x00007610ff0f7816 */ /* 0x008fc4000000000f */
[----:B--2---:R-:W-:-:S04]  /*6960*/  @P1 LOP3.LUT R7, R7, R6, RZ, 0x3c, !PT ;  /* 0x0000000607071212 */ /* 0x004fc800078e3cff */
[----:B------:R-:W-:-:S04]  /*6970*/  @P1 LOP3.LUT R6, R7, R6, RZ, 0x3c, !PT ;  /* 0x0000000607061212 */ /* 0x000fc800078e3cff */
[----:B------:R-:W-:-:S05]  /*6980*/  @P1 LOP3.LUT R7, R7, R6, RZ, 0x3c, !PT ;  /* 0x0000000607071212 */ /* 0x000fca00078e3cff */
[----:B------:R-:W2:Y:S04]  /*6990*/  @P1 LDG.E.U16 R15, desc[UR12][R6.64] ;  /* 0x0000000c060f1981 */ /* 0x000ea8000c1e1500 */
[----:B--2---:R0:W-:Y:S04]  /*69a0*/  STL [R1+0x5c0], R15 ;  /* 0x0005c00f01007387 */ /* 0x0041e80000100800 */
[----:B0-----:R-:W2:Y:S04]  /*69b0*/  LDL.LU R15, [R1+0x16b8] ;  /* 0x0016b800010f7983 */ /* 0x001ea80000300800 */
[----:B------:R-:W3:Y:S04]  /*69c0*/  LDL R6, [R1+0xc5c] ;  /* 0x000c5c0001067983 */ /* 0x000ee80000100800 */
[----:B------:R-:W3:Y:S01]  /*69d0*/  LDL R7, [R1+0xc60] ;  /* 0x000c600001077983 */ /* 0x000ee20000100800 */
[----:B----4-:R-:W-:-:S02]  /*69e0*/  PRMT R3, RZ, 0x7610, R3 ;  /* 0x00007610ff037816 */ /* 0x010fc40000000003 */
[----:B---3--:R-:W-:-:S04]  /*69f0*/  @P1 LOP3.LUT R7, R7, R6, RZ, 0x3c, !PT ;  /* 0x0000000607071212 */ /* 0x008fc800078e3cff */
[----:B------:R-:W-:-:S04]  /*6a00*/  @P1 LOP3.LUT R6, R7, R6, RZ, 0x3c, !PT ;  /* 0x0000000607061212 */ /* 0x000fc800078e3cff */
[----:B------:R-:W-:-:S05]  /*6a10*/  @P1 LOP3.LUT R7, R7, R6, RZ, 0x3c, !PT ;  /* 0x0000000607071212 */ /* 0x000fca00078e3cff */
[----:B------:R-:W3:Y:S04]  /*6a20*/  @P1 LDG.E.U16 R3, desc[UR12][R6.64] ;  /* 0x0000000c06031981 */ /* 0x000ee8000c1e1500 */
[----:B---3--:R0:W-:Y:S04]  /*6a30*/  STL [R1+0x5bc], R3 ;  /* 0x0005bc0301007387 */ /* 0x0081e80000100800 */
[----:B0-----:R-:W3:Y:S04]  /*6a40*/  LDL.LU R3, [R1+0x16b4] ;  /* 0x0016b40001037983 */ /* 0x001ee80000300800 */
[----:B------:R-:W4:Y:S04]  /*6a50*/  LDL R6, [R1+0xc54] ;  /* 0x000c540001067983 */ /* 0x000f280000100800 */
[----:B------:R-:W4:Y:S01]  /*6a60*/  LDL R7, [R1+0xc58] ;  /* 0x000c580001077983 */ /* 0x000f220000100800 */
[----:B--2---:R-:W-:-:S02]  /*6a70*/  PRMT R15, RZ, 0x7610, R15 ;  /* 0x00007610ff0f7816 */ /* 0x004fc4000000000f */
[----:B----4-:R-:W-:-:S04]  /*6a80*/  @P1 LOP3.LUT R7, R7, R6, RZ, 0x3c, !PT ;  /* 0x0000000607071212 */ /* 0x010fc800078e3cff */
[----:B------:R-:W-:-:S04]  /*6a90*/  @P1 LOP3.LUT R6, R7, R6, RZ, 0x3c, !PT ;  /* 0x0000000607061212 */ /* 0x000fc800078e3cff */
[----:B------:R-:W-:-:S05]  /*6aa0*/  @P1 LOP3.LUT R7, R7, R6, RZ, 0x3c, !PT ;  /* 0x0000000607071212 */ /* 0x000fca00078e3cff */
[----:B------:R-:W2:Y:S04]  /*6ab0*/  @P1 LDG.E.U16 R15, desc[UR12][R6.64] ;  /* 0x0000000c060f1981 */ /* 0x000ea8000c1e1500 */
[----:B--2---:R0:W-:Y:S04]  /*6ac0*/  STL [R1+0x5b8], R15 ;  /* 0x0005b80f01007387 */ /* 0x0041e80000100800 */
[----:B0-----:R-:W2:Y:S04]  /*6ad0*/  LDL.LU R15, [R1+0x16b0] ;  /* 0x0016b000010f7983 */ /* 0x001ea80000300800 */
[----:B------:R-:W4:Y:S04]  /*6ae0*/  LDL R6, [R1+0xc4c] ;  /* 0x000c4c0001067983 */ /* 0x000f280000100800 */
[----:B------:R-:W4:Y:S01]  /*6af0*/  LDL R7, [R1+0xc50] ;  /* 0x000c500001077983 */ /* 0x000f220000100800 */
[----:B---3--:R-:W-:-:S02]  /*6b00*/  PRMT R3, RZ, 0x7610, R3 ;  /* 0x00007610ff037816 */ /* 0x008fc40000000003 */
[----:B----4-:R-:W-:-:S04]  /*6b10*/  @P1 LOP3.LUT R7, R7, R6, RZ, 0x3c, !PT ;  /* 0x0000000607071212 */ /* 0x010fc800078e3cff */
        /* <DEDUP_REMOVED lines=38> */
[----:B------:R-:W3:Y:S01]  /*6d80*/  @P1 LDG.E.U16 R3, desc[UR12][R6.64] ;  /* 0x0000000c06031981 */ /* 0x000ee2000c1e1500 */
[----:B------:R-:W-:-:S03]  /*6d90*/  ISETP.GT.AND P0, PT, R4, 0x2, PT ;  /* 0x000000020400780c */ /* 0x000fc60003f04270 */
        /* <DEDUP_REMOVED lines=1595> */
[----:B------:R-:W2:Y:S01]  /*d150*/  @P0 LDG.E.U16 R15, desc[UR12][R6.64] ;  /* 0x0000000c060f0981 */ /* 0x000ea2000c1e1500 */
[----:B------:R-:W-:-:S03]  /*d160*/  ISETP.GT.AND P1, PT, R4, 0x18, PT ;  /* 0x000000180400780c */ /* 0x000fc60003f24270 */
        /* <DEDUP_REMOVED lines=67> */
[----:B------:R-:W-:-:S02]  /*d5a0*/  PRMT R14, RZ, 0x7610, R14 ;  /* 0x00007610ff0e7816 */ /* 0x000fc4000000000e */
[----:B----4-:R-:W-:-:S04]  /*d5b0*/  @P1 LOP3.LUT R7, R7, R6, RZ, 0x3c, !PT ;  /* 0x0000000607071212 */ /* 0x010fc800078e3cff */
[----:B------:R-:W-:-:S04]  /*d5c0*/  @P1 LOP3.LUT R6, R7, R6, RZ, 0x3c, !PT ;  /* 0x0000000607061212 */ /* 0x000fc800078e3cff */
[----:B------:R-:W-:-:S05]  /*d5d0*/  @P1 LOP3.LUT R7, R7, R6, RZ, 0x3c, !PT ;  /* 0x0000000607071212 */ /* 0x000fca00078e3cff */
[----:B------:R-:W4:Y:S01]  /*d5e0*/  @P1 LDG.E.U16 R14, desc[UR12][R6.64] ;  /* 0x0000000c060e1981 */ /* 0x000f22000c1e1500 */
[----:B------:R-:W-:-:S03]  /*d5f0*/  ISETP.GT.AND P2, PT, R4, 0x19, PT ;  /* 0x000000190400780c */ /* 0x000fc60003f44270 */
[----:B----4-:R0:W-:Y:S04]  /*d600*/  STL [R1+0x8c], R14 ;  /* 0x00008c0e01007387 */ /* 0x0101e80000100800 */
[----:B0-----:R-:W4:Y:S04]  /*d610*/  LDL.LU R14, [R1+0x13c0] ;  /* 0x0013c000010e7983 */ /* 0x001f280000300800 */
[----:B------:R-:W3:Y:S04]  /*d620*/  LDL R6, [R1+0x664] ;  /* 0x0006640001067983 */ /* 0x000ee80000100800 */
[----:B------:R-:W3:Y:S01]  /*d630*/  LDL R7, [R1+0x668] ;  /* 0x0006680001077983 */ /* 0x000ee20000100800 */
[----:B--2---:R-:W-:-:S02]  /*d640*/  PRMT R15, RZ, 0x7610, R15 ;  /* 0x00007610ff0f7816 */ /* 0x004fc4000000000f */
[----:B---3--:R-:W-:-:S04]  /*d650*/  @P2 LOP3.LUT R7, R7, R6, RZ, 0x3c, !PT ;  /* 0x0000000607072212 */ /* 0x008fc800078e3cff */
[----:B------:R-:W-:-:S04]  /*d660*/  @P2 LOP3.LUT R6, R7, R6, RZ, 0x3c, !PT ;  /* 0x0000000607062212 */ /* 0x000fc800078e3cff */
[----:B------:R-:W-:-:S05]  /*d670*/  @P2 LOP3.LUT R7, R7, R6, RZ, 0x3c, !PT ;  /* 0x0000000607072212 */ /* 0x000fca00078e3cff */
[----:B------:R0:W2:Y:S04]  /*d680*/  @P2 LDG.E.U16 R15, desc[UR12][R6.64] ;  /* 0x0000000c060f2981 */ /* 0x0000a8000c1e1500 */
[----:B------:R-:W0:Y:S04]  /*d690*/  LDL R6, [R1+0x65c] ;  /* 0x00065c0001067983 */ /* 0x000e280000100800 */
[----:B------:R-:W0:Y:S01]  /*d6a0*/  LDL R7, [R1+0x660] ;  /* 0x0006600001077983 */ /* 0x000e220000100800 */
[----:B------:R-:W-:Y:S02]  /*d6b0*/  PRMT R2, RZ, 0x7610, R2 ;  /* 0x00007610ff027816 */ /* 0x000fe40000000002 */
[----:B0-----:R-:W-:-:S04]  /*d6c0*/  @P2 LOP3.LUT R7, R7, R6, RZ, 0x3c, !PT ;  /* 0x0000000607072212 */ /* 0x001fc800078e3cff */
[----:B------:R-:W-:-:S04]  /*d6d0*/  @P2 LOP3.LUT R6, R7, R6, RZ, 0x3c, !PT ;  /* 0x0000000607062212 */ /* 0x000fc800078e3cff */
[----:B------:R-:W-:-:S05]  /*d6e0*/  @P2 LOP3.LUT R7, R7, R6, RZ, 0x3c, !PT ;  /* 0x0000000607072212 */ /* 0x000fca00078e3cff */
[----:B------:R-:W3:Y:S04]  /*d6f0*/  @P2 LDG.E.U16 R2, desc[UR12][R6.64] ;  /* 0x0000000c06022981 */ /* 0x000ee8000c1e1500 */
[----:B--2---:R0:W-:Y:S04]  /*d700*/  STL [R1+0x88], R15 ;  /* 0x0000880f01007387 */ /* 0x0041e80000100800 */
[----:B0-----:R-:W2:Y:S04]  /*d710*/  LDL R15, [R1+0x638] ;  /* 0x00063800010f7983 */ /* 0x001ea80000100800 */
[----:B---3--:R0:W-:Y:S04]  /*d720*/  STL [R1+0x84], R2 ;  /* 0x0000840201007387 */ /* 0x0081e80000100800 */
[----:B0-----:R-:W3:Y:S04]  /*d730*/  LDL.LU R2, [R1+0x13bc] ;  /* 0x0013bc0001027983 */ /* 0x001ee80000300800 */
[----:B------:R-:W2:Y:S04]  /*d740*/  LDL R6, [R1+0x654] ;  /* 0x0006540001067983 */ /* 0x000ea80000100800 */
[----:B------:R-:W2:Y:S01]  /*d750*/  LDL R7, [R1+0x658] ;  /* 0x0006580001077983 */ /* 0x000ea20000100800 */
[----:B------:R-:W-:-:S02]  /*d760*/  PRMT R29, RZ, 0x7610, R29 ;  /* 0x00007610ff1d7816 */ /* 0x000fc4000000001d */
[----:B--2---:R-:W-:-:S04]  /*d770*/  @P2 LOP3.LUT R7, R7, R6, RZ, 0x3c, !PT ;  /* 0x0000000607072212 */ /* 0x004fc800078e3cff */
[----:B------:R-:W-:-:S04]  /*d780*/  @P2 LOP3.LUT R6, R7, R6, RZ, 0x3c, !PT ;  /* 0x0000000607062212 */ /* 0x000fc800078e3cff */
[----:B------:R-:W-:-:S05]  /*d790*/  @P2 LOP3.LUT R7, R7, R6, RZ, 0x3c, !PT ;  /* 0x0000000607072212 */ /* 0x000fca00078e3cff */
[----:B------:R-:W2:Y:S04]  /*d7a0*/  @P2 LDG.E.U16 R29, desc[UR12][R6.64] ;  /* 0x0000000c061d2981 */ /* 0x000ea8000c1e1500 */
[----:B--2---:R0:W-:Y:S04]  /*d7b0*/  STL [R1+0x80], R29 ;  /* 0x0000801d01007387 */ /* 0x0041e80000100800 */
[----:B0-----:R-:W2:Y:S04]  /*d7c0*/  LDL.LU R29, [R1+0x13b8] ;  /* 0x0013b800011d7983 */ /* 0x001ea80000300800 */
        /* <DEDUP_REMOVED lines=23> */
[----:B--2---:R-:W-:Y:S01]  /*d940*/  STL [R1+0x1368], R3 ;  /* 0x0013680301007387 */ /* 0x004fe20000100800 */
[----:B----4-:R-:W-:-:S03]  /*d950*/  PRMT R14, RZ, 0x7610, R14 ;  /* 0x00007610ff0e7816 */ /* 0x010fc6000000000e */
[----:B---3--:R0:W-:Y:S04]  /*d960*/  STL [R1+0x74], R25 ;  /* 0x0000741901007387 */ /* 0x0081e80000100800 */
[----:B0-----:R-:W2:Y:S04]  /*d970*/  LDL.LU R25, [R1+0x13b0] ;  /* 0x0013b00001197983 */ /* 0x001ea80000300800 */
[----:B------:R-:W3:Y:S01]  /*d980*/  LDL R7, [R1+0x634] ;  /* 0x0006340001077983 */ /* 0x000ee20000100800 */
[----:B------:R-:W-:Y:S01]  /*d990*/  @P2 IMAD.MOV.U32 R6, RZ, RZ, R15 ;  /* 0x000000ffff062224 */ /* 0x000fe200078e000f */
[----:B------:R-:W-:-:S02]  /*d9a0*/  PRMT R23, RZ, 0x7610, R23 ;  /* 0x00007610ff177816 */ /* 0x000fc40000000017 */
[----:B------:R-:W4:Y:S04]  /*d9b0*/  LDL R15, [R1+0x604] ;  /* 0x00060400010f7983 */ /* 0x000f280000100800 */
[----:B---3--:R0:W3:Y:S04]  /*d9c0*/  @P2 LDG.E.U16 R14, desc[UR12][R6.64] ;  /* 0x0000000c060e2981 */ /* 0x0080e8000c1e1500 */
[----:B------:R-:W0:Y:S04]  /*d9d0*/  LDL R6, [R1+0x62c] ;  /* 0x00062c0001067983 */ /* 0x000e280000100800 */
[----:B------:R-:W0:Y:S02]  /*d9e0*/  LDL R7, [R1+0x630] ;  /* 0x0006300001077983 */ /* 0x000e240000100800 */
[----:B0-----:R-:W-:-:S04]  /*d9f0*/  @P2 LOP3.LUT R7, R7, R6, RZ, 0x3c, !PT ;  /* 0x0000000607072212 */ /* 0x001fc800078e3cff */
[----:B------:R-:W-:-:S04]  /*da00*/  @P2 LOP3.LUT R6, R7, R6, RZ, 0x3c, !PT ;  /* 0x0000000607062212 */ /* 0x000fc800078e3cff */
[----:B------:R-:W-:-:S05]  /*da10*/  @P2 LOP3.LUT R7, R7, R6, RZ, 0x3c, !PT ;  /* 0x0000000607072212 */ /* 0x000fca00078e3cff */
[----:B------:R-:W2:Y:S04]  /*da20*/  @P2 LDG.E.U16 R23, desc[UR12][R6.64] ;  /* 0x0000000c06172981 */ /* 0x000ea8000c1e1500 */
[----:B---3--:R0:W-:Y:S04]  /*da30*/  STL [R1+0x70], R14 ;  /* 0x0000700e01007387 */ /* 0x0081e80000100800 */
[----:B0-----:R-:W3:Y:S04]  /*da40*/  LDL R14, [R1+0x608] ;  /* 0x00060800010e7983 */ /* 0x001ee80000100800 */
[----:B--2---:R0:W-:Y:S04]  /*da50*/  STL [R1+0x6c], R23 ;  /* 0x00006c1701007387 */ /* 0x0041e80000100800 */
[----:B0-----:R-:W2:Y:S04]  /*da60*/  LDL.LU R23, [R1+0x13ac] ;  /* 0x0013ac0001177983 */ /* 0x001ea80000300800 */
[----:B------:R-:W2:Y:S04]  /*da70*/  LDL R6, [R1+0x624] ;  /* 0x0006240001067983 */ /* 0x000ea80000100800 */
[----:B------:R-:W2:Y:S01]  /*da80*/  LDL R7, [R1+0x628] ;  /* 0x0006280001077983 */ /* 0x000ea20000100800 */
[----:B------:R-:W-:-:S02]  /*da90*/  ISETP.GT.AND P1, PT, R4, 0x1a, PT ;  /* 0x0000001a0400780c */ /* 0x000fc40003f24270 */
[----:B------:R-:W-:-:S11]  /*daa0*/  PRMT R13, RZ, 0x7610, R13 ;  /* 0x00007610ff0d7816 */ /* 0x000fd6000000000d */
        /* <DEDUP_REMOVED lines=30> */
[----:B------:R3:W2:Y:S01]  /*dc90*/  @P1 LDG.E.U16 R10, desc[UR12][R6.64] ;  /* 0x0000000c060a1981 */ /* 0x0006a2000c1e1500 */
[----:B------:R-:W-:Y:S01]  /*dca0*/  PRMT R0, RZ, 0x7610, R0 ;  /* 0x00007610ff007816 */ /* 0x000fe20000000000 */
[----:B---3--:R-:W-:Y:S02]  /*dcb0*/  @P1 IMAD.MOV.U32 R6, RZ, RZ, R14 ;  /* 0x000000ffff061224 */ /* 0x008fe400078e000e */
[----:B----4-:R-:W-:-:S05]  /*dcc0*/  @P1 IMAD.MOV.U32 R7, RZ, RZ, R15 ;  /* 0x000000ffff071224 */ /* 0x010fca00078e000f */
[----:B------:R0:W3:Y:S04]  /*dcd0*/  @P1 LDG.E.U16 R0, desc[UR12][R6.64] ;  /* 0x0000000c06001981 */ /* 0x0000e8000c1e1500 */
[----:B--2---:R1:W-:Y:S04]  /*dce0*/  STL [R1+0x5c], R10 ;  /* 0x00005c0a01007387 */ /* 0x0043e80000100800 */
[----:B-1----:R-:W2:Y:S04]  /*dcf0*/  LDL.LU R10, [R1+0x139c] ;  /* 0x00139c00010a7983 */ /* 0x002ea80000300800 */
[----:B------:R-:W0:Y:S04]  /*dd00*/  LDL R6, [R1+0x5fc] ;  /* 0x0005fc0001067983 */ /* 0x000e280000100800 */
[----:B------:R-:W0:Y:S01]  /*dd10*/  LDL R7, [R1+0x600] ;  /* 0x0006000001077983 */ /* 0x000e220000100800 */
[----:B------:R-:W-:-:S03]  /*dd20*/  PRMT R9, RZ, 0x7610, R9 ;  /* 0x00007610ff097816 */ /* 0x000fc60000000009 */
[----:B------:R-:W4:Y:S04]  /*dd30*/  LDL R15, [R1+0xc80] ;  /* 0x000c8000010f7983 */ /* 0x000f280000100800 */
[----:B------:R-:W2:Y:S01]  /*dd40*/  LDL R14, [R1+0xc8c] ;  /* 0x000c8c00010e7983 */ /* 0x000ea20000100800 */
[----:B0-----:R-:W-:-:S04]  /*dd50*/  @P1 LOP3.LUT R7, R7, R6, RZ, 0x3c, !PT ;  /* 0x0000000607071212 */ /* 0x001fc800078e3cff */
[----:B------:R-:W-:-:S04]  /*dd60*/  @P1 LOP3.LUT R6, R7, R6, RZ, 0x3c, !PT ;  /* 0x0000000607061212 */ /* 0x000fc800078e3cff */
[----:B------:R-:W-:-:S05]  /*dd70*/  @P1 LOP3.LUT R7, R7, R6, RZ, 0x3c, !PT ;  /* 0x0000000607071212 */ /* 0x000fca00078e3cff */
[----:B------:R-:W2:Y:S04]  /*dd80*/  @P1 LDG.E.U16 R9, desc[UR12][R6.64] ;  /* 0x0000000c06091981 */ /* 0x000ea8000c1e1500 */
[----:B---3--:R-:W-:Y:S04]  /*dd90*/  STL [R1+0x1364], R0 ;  /* 0x0013640001007387 */ /* 0x008fe80000100800 */
[----:B--2---:R0:W-:Y:S04]  /*dda0*/  STL [R1+0x54], R9 ;  /* 0x0000540901007387 */ /* 0x0041e80000100800 */
[----:B0-----:R-:W2:Y:S04]  /*ddb0*/  LDL.LU R9, [R1+0x1398] ;  /* 0x0013980001097983 */ /* 0x001ea80000300800 */
[----:B------:R-:W3:Y:S04]  /*ddc0*/  LDL R6, [R1+0x5f8] ;  /* 0x0005f80001067983 */ /* 0x000ee80000100800 */
[----:B------:R-:W3:Y:S01]  /*ddd0*/  LDL R7, [R1+0xc6c] ;  /* 0x000c6c0001077983 */ /* 0x000ee20000100800 */
[----:B------:R-:W-:-:S02]  /*dde0*/  PRMT R8, RZ, 0x7610, R8 ;  /* 0x00007610ff087816 */ /* 0x000fc40000000008 */
[----:B---3--:R-:W-:-:S04]  /*ddf0*/  @P1 LOP3.LUT R7, R7, R6, RZ, 0x3c, !PT ;  /* 0x0000000607071212 */ /* 0x008fc800078e3cff */
[----:B------:R-:W-:-:S04]  /*de00*/  @P1 LOP3.LUT R6, R7, R6, RZ, 0x3c, !PT ;  /* 0x0000000607061212 */ /* 0x000fc800078e3cff */
[----:B------:R-:W-:-:S05]  /*de10*/  @P1 LOP3.LUT R7, R7, R6, RZ, 0x3c, !PT ;  /* 0x0000000607071212 */ /* 0x000fca00078e3cff */
[----:B------:R-:W3:Y:S04]  /*de20*/  @P1 LDG.E.U16 R8, desc[UR12][R6.64] ;  /* 0x0000000c06081981 */ /* 0x000ee8000c1e1500 */
        /* <DEDUP_REMOVED lines=8> */
[----:B------:R-:W2:Y:S01]  /*deb0*/  @P1 LDG.E.U16 R26, desc[UR12][R6.64] ;  /* 0x0000000c061a1981 */ /* 0x000ea2000c1e1500 */
[----:B------:R-:W-:-:S03]  /*dec0*/  ISETP.GT.AND P2, PT, R4, 0x1b, PT ;  /* 0x0000001b0400780c */ /* 0x000fc60003f44270 */
        /* <DEDUP_REMOVED lines=14> */
[----:B------:R-:W-:Y:S02]  /*dfb0*/  PRMT R21, RZ, 0x7610, R21 ;  /* 0x00007610ff157816 */ /* 0x000fe40000000015 */
[----:B--2---:R-:W-:-:S04]  /*dfc0*/  @P2 LOP3.LUT R7, R7, R6, RZ, 0x3c, !PT ;  /* 0x0000000607072212 */ /* 0x004fc800078e3cff */
[----:B------:R-:W-:-:S04]  /*dfd0*/  @P2 LOP3.LUT R6, R7, R6, RZ, 0x3c, !PT ;  /* 0x0000000607062212 */ /* 0x000fc800078e3cff */
[----:B------:R-:W-:-:S05]  /*dfe0*/  @P2 LOP3.LUT R7, R7, R6, RZ, 0x3c, !PT ;  /* 0x0000000607072212 */ /* 0x000fca00078e3cff */
[----:B------:R0:W2:Y:S02]  /*dff0*/  @P2 LDG.E.U16 R22, desc[UR12][R6.64] ;  /* 0x0000000c06162981 */ /* 0x0000a4000c1e1500 */
[----:B0-----:R-:W-:Y:S02]  /*e000*/  @P2 IMAD.MOV.U32 R6, RZ, RZ, R14 ;  /* 0x000000ffff062224 */ /* 0x001fe400078e000e */
[----:B----4-:R-:W-:-:S05]  /*e010*/  @P2 IMAD.MOV.U32 R7, RZ, RZ, R15 ;  /* 0x000000ffff072224 */ /* 0x010fca00078e000f */
[----:B------:R-:W4:Y:S04]  /*e020*/  @P2 LDG.E.U16 R21, desc[UR12][R6.64] ;  /* 0x0000000c06152981 */ /* 0x000f28000c1e1500 */
[----:B--2---:R0:W-:Y:S04]  /*e030*/  STL [R1+0x44], R22 ;  /* 0x0000441601007387 */ /* 0x0041e80000100800 */
[----:B0-----:R-:W2:Y:S04]  /*e040*/  LDL.LU R22, [R1+0x1388] ;  /* 0x0013880001167983 */ /* 0x001ea80000300800 */
[----:B------:R-:W2:Y:S04]  /*e050*/  LDL R15, [R1+0xca8] ;  /* 0x000ca800010f7983 */ /* 0x000ea80000100800 */
[----:B------:R-:W2:Y:S04]  /*e060*/  LDL R14, [R1+0xcbc] ;  /* 0x000cbc00010e7983 */ /* 0x000ea80000100800 */
[----:B----4-:R0:W-:Y:S04]  /*e070*/  STL [R1+0x40], R21 ;  /* 0x0000401501007387 */ /* 0x0101e80000100800 */
[----:B0-----:R-:W4:Y:S04]  /*e080*/  LDL.LU R21, [R1+0x1384] ;  /* 0x0013840001157983 */ /* 0x001f280000300800 */
        /* <DEDUP_REMOVED lines=36> */
[----:B------:R-:W-:-:S05]  /*e2d0*/  @P2 IMAD.MOV.U32 R7, RZ, RZ, R15 ;  /* 0x000000ffff072224 */ /* 0x000fca00078e000f */
[----:B------:R-:W3:Y:S04]  /*e2e0*/  @P2 LDG.E.U16 R18, desc[UR12][R6.64] ;  /* 0x0000000c06122981 */ /* 0x000ee8000c1e1500 */
[----:B--2---:R0:W-:Y:S04]  /*e2f0*/  STL [R1+0x30], R17 ;  /* 0x0000301101007387 */ /* 0x0041e80000100800 */
[----:B0-----:R-:W2:Y:S04]  /*e300*/  LDL.LU R17, [R1+0x1378] ;  /* 0x0013780001117983 */ /* 0x001ea80000300800 */
[----:B------:R-:W2:Y:S04]  /*e310*/  LDL R15, [R1+0xcd0] ;  /* 0x000cd000010f7983 */ /* 0x000ea80000100800 */
[----:B------:R-:W2:Y:S04]  /*e320*/  LDL R14, [R1+0xcd8] ;  /* 0x000cd800010e7983 */ /* 0x000ea80000100800 */
[----:B---3--:R0:W-:Y:S04]  /*e330*/  STL [R1+0x2c], R18 ;  /* 0x00002c1201007387 */ /* 0x0081e80000100800 */
[----:B0-----:R-:W3:Y:S04]  /*e340*/  LDL.LU R18, [R1+0x1374] ;  /* 0x0013740001127983 */ /* 0x001ee80000300800 */
[----:B------:R-:W2:Y:S01]  /*e350*/  LDL R7, [R1+0xcb4] ;  /* 0x000cb40001077983 */ /* 0x000ea20000100800 */
[----:B------:R-:W-:-:S02]  /*e360*/  ISETP.GT.AND P1, PT, R4, 0x1c, PT ;  /* 0x0000001c0400780c */ /* 0x000fc40003f24270 */
[----:B------:R-:W-:-:S11]  /*e370*/  PRMT R0, RZ, 0x7610, R0 ;  /* 0x00007610ff007816 */ /* 0x000fd60000000000 */
[----:B------:R-:W-:Y:S01]  /*e380*/  @P1 IMAD.MOV.U32 R6, RZ, RZ, R3 ;  /* 0x000000ffff061224 */ /* 0x000fe200078e0003 */
[----:B------:R-:W-:Y:S01]  /*e390*/  PRMT R19, RZ, 0x7610, R19 ;  /* 0x00007610ff137816 */ /* 0x000fe20000000013 */
[----:B------:R-:W3:Y:S04]  /*e3a0*/  LDL R3, [R1+0xca4] ;  /* 0x000ca40001037983 */ /* 0x000ee80000100800 */
[----:B--2---:R0:W2:Y:S04]  /*e3b0*/  @P1 LDG.E.U16 R0, desc[UR12][R6.64] ;  /* 0x0000000c06001981 */ /* 0x0040a8000c1e1500 */
[----:B------:R-:W0:Y:S04]  /*e3c0*/  LDL R6, [R1+0xcb0] ;  /* 0x000cb00001067983 */ /* 0x000e280000100800 */
[----:B------:R-:W0:Y:S02]  /*e3d0*/  LDL R7, [R1+0xcc4] ;  /* 0x000cc40001077983 */ /* 0x000e240000100800 */
        /* <DEDUP_REMOVED lines=27> */
[----:B------:R0:W3:Y:S01]  /*e590*/  @P1 LDG.E.U16 R29, desc[UR12][R6.64] ;  /* 0x0000000c061d1981 */ /* 0x0000e2000c1e1500 */
[----:B------:R-:W-:Y:S01]  /*e5a0*/  PRMT R27, RZ, 0x7610, R27 ;  /* 0x00007610ff1b7816 */ /* 0x000fe2000000001b */
[----:B0-----:R-:W-:Y:S02]  /*e5b0*/  @P1 IMAD.MOV.U32 R6, RZ, RZ, R0 ;  /* 0x000000ffff061224 */ /* 0x001fe400078e0000 */
[----:B------:R-:W-:-:S05]  /*e5c0*/  @P1 IMAD.MOV.U32 R7, RZ, RZ, R3 ;  /* 0x000000ffff071224 */ /* 0x000fca00078e0003 */
[----:B------:R-:W4:Y:S04]  /*e5d0*/  @P1 LDG.E.U16 R27, desc[UR12][R6.64] ;  /* 0x0000000c061b1981 */ /* 0x000f28000c1e1500 */
[----:B--2---:R-:W-:Y:S04]  /*e5e0*/  STL [R1+0x4], R2 ;  /* 0x0000040201007387 */ /* 0x004fe80000100800 */
[----:B------:R-:W2:Y:S04]  /*e5f0*/  LDL R15, [R1+0xce8] ;  /* 0x000ce800010f7983 */ /* 0x000ea80000100800 */
[----:B------:R-:W2:Y:S04]  /*e600*/  LDL R14, [R1+0xcfc] ;  /* 0x000cfc00010e7983 */ /* 0x000ea80000100800 */
[----:B---3--:R0:W-:Y:S04]  /*e610*/  STL [R1+0x1340], R29 ;  /* 0x0013401d01007387 */ /* 0x0081e80000100800 */
[----:B------:R-:W3:Y:S04]  /*e620*/  LDL R6, [R1+0xcdc] ;  /* 0x000cdc0001067983 */ /* 0x000ee80000100800 */
[----:B------:R-:W3:Y:S04]  /*e630*/  LDL R7, [R1+0xcec] ;  /* 0x000cec0001077983 */ /* 0x000ee80000100800 */
[----:B------:R-:W2:Y:S04]  /*e640*/  LDL R3, [R1+0xcf0] ;  /* 0x000cf00001037983 */ /* 0x000ea80000100800 */
[----:B------:R-:W2:Y:S01]  /*e650*/  LDL R0, [R1+0xd04] ;  /* 0x000d040001007983 */ /* 0x000ea20000100800 */
[----:B------:R-:W-:-:S03]  /*e660*/  PRMT R25, RZ, 0x7610, R25 ;  /* 0x00007610ff197816 */ /* 0x000fc60000000019 */
[----:B0-----:R-:W2:Y:S04]  /*e670*/  LDL R29, [R1+0xcf8] ;  /* 0x000cf800011d7983 */ /* 0x001ea80000100800 */
[----:B----4-:R0:W-:Y:S04]  /*e680*/  STL [R1+0x1344], R27 ;  /* 0x0013441b01007387 */ /* 0x0101e80000100800 */
[----:B0-----:R-:W4:Y:S01]  /*e690*/  LDL R27, [R1+0xcf4] ;  /* 0x000cf400011b7983 */ /* 0x001f220000100800 */
[----:B---3--:R-:W-:-:S04]  /*e6a0*/  @P1 LOP3.LUT R7, R7, R6, RZ, 0x3c, !PT ;  /* 0x0000000607071212 */ /* 0x008fc800078e3cff */
[----:B------:R-:W-:-:S04]  /*e6b0*/  @P1 LOP3.LUT R6, R7, R6, RZ, 0x3c, !PT ;  /* 0x0000000607061212 */ /* 0x000fc800078e3cff */
[----:B------:R-:W-:-:S05]  /*e6c0*/  @P1 LOP3.LUT R7, R7, R6, RZ, 0x3c, !PT ;  /* 0x0000000607071212 */ /* 0x000fca00078e3cff */
[----:B------:R2:W3:Y:S01]  /*e6d0*/  @P1 LDG.E.U16 R25, desc[UR12][R6.64] ;  /* 0x0000000c06191981 */ /* 0x0004e2000c1e1500 */
[----:B------:R-:W-:Y:S02]  /*e6e0*/  ISETP.GT.AND P2, PT, R4, 0x1d, PT ;  /* 0x0000001d0400780c */ /* 0x000fe40003f44270 */
[----:B------:R-:W-:Y:S02]  /*e6f0*/  PRMT R23, RZ, 0x7610, R23 ;  /* 0x00007610ff177816 */ /* 0x000fe40000000017 */
[----:B------:R-:W-:Y:S01]  /*e700*/  PRMT R13, RZ, 0x7610, R13 ;  /* 0x00007610ff0d7816 */ /* 0x000fe2000000000d */
[----:B--2---:R-:W-:Y:S02]  /*e710*/  @P1 IMAD.MOV.U32 R6, RZ, RZ, R14 ;  /* 0x000000ffff061224 */ /* 0x004fe400078e000e */
[----:B------:R-:W-:-:S05]  /*e720*/  @P1 IMAD.MOV.U32 R7, RZ, RZ, R15 ;  /* 0x000000ffff071224 */ /* 0x000fca00078e000f */
[----:B------:R0:W2:Y:S01]  /*e730*/  @P1 LDG.E.U16 R23, desc[UR12][R6.64] ;  /* 0x0000000c06171981 */ /* 0x0000a2000c1e1500 */
[----:B------:R-:W-:Y:S01]  /*e740*/  PRMT R12, RZ, 0x7610, R12 ;  /* 0x00007610ff0c7816 */ /* 0x000fe2000000000c */
[----:B0-----:R-:W-:Y:S02]  /*e750*/  @P2 IMAD.MOV.U32 R6, RZ, RZ, R29 ;  /* 0x000000ffff062224 */ /* 0x001fe400078e001d */
[----:B----4-:R-:W-:-:S05]  /*e760*/  @P2 IMAD.MOV.U32 R7, RZ, RZ, R27 ;  /* 0x000000ffff072224 */ /* 0x010fca00078e001b */
[----:B------:R0:W4:Y:S02]  /*e770*/  @P2 LDG.E.U16 R13, desc[UR12][R6.64] ;  /* 0x0000000c060d2981 */ /* 0x000124000c1e1500 */
[----:B0-----:R-:W-:Y:S02]  /*e780*/  @P2 IMAD.MOV.U32 R6, RZ, RZ, R0 ;  /* 0x000000ffff062224 */ /* 0x001fe400078e0000 */
[----:B------:R-:W-:-:S05]  /*e790*/  @P2 IMAD.MOV.U32 R7, RZ, RZ, R3 ;  /* 0x000000ffff072224 */ /* 0x000fca00078e0003 */
[----:B------:R-:W4:Y:S04]  /*e7a0*/  @P2 LDG.E.U16 R12, desc[UR12][R6.64] ;  /* 0x0000000c060c2981 */ /* 0x000f28000c1e1500 */
[----:B---3--:R0:W-:Y:S04]  /*e7b0*/  STL [R1+0x1348], R25 ;  /* 0x0013481901007387 */ /* 0x0081e80000100800 */
[----:B------:R-:W3:Y:S04]  /*e7c0*/  LDL R15, [R1+0xd00] ;  /* 0x000d0000010f7983 */ /* 0x000ee80000100800 */
[----:B------:R-:W3:Y:S01]  /*e7d0*/  LDL R14, [R1+0xd0c] ;  /* 0x000d0c00010e7983 */ /* 0x000ee20000100800 */
[----:B------:R-:W-:-:S03]  /*e7e0*/  PRMT R11, RZ, 0x7610, R11 ;  /* 0x00007610ff0b7816 */ /* 0x000fc6000000000b */
[----:B--2---:R-:W-:Y:S04]  /*e7f0*/  STL [R1+0x134c], R23 ;  /* 0x00134c1701007387 */ /* 0x004fe80000100800 */
[----:B0-----:R-:W2:Y:S04]  /*e800*/  LDL R25, [R1+0xd14] ;  /* 0x000d140001197983 */ /* 0x001ea80000100800 */
[----:B----4-:R-:W-:Y:S04]  /*e810*/  STL [R1+0x1328], R13 ;  /* 0x0013280d01007387 */ /* 0x010fe80000100800 */
[----:B------:R-:W4:Y:S04]  /*e820*/  LDL R29, [R1+0xd10] ;  /* 0x000d1000011d7983 */ /* 0x000f280000100800 */
[----:B------:R-:W4:Y:S04]  /*e830*/  LDL R27, [R1+0xd18] ;  /* 0x000d1800011b7983 */ /* 0x000f280000100800 */
[----:B------:R-:W4:Y:S04]  /*e840*/  LDL R3, [R1+0xce4] ;  /* 0x000ce40001037983 */ /* 0x000f280000100800 */
[----:B------:R-:W4:Y:S04]  /*e850*/  LDL R0, [R1+0xd20] ;  /* 0x000d200001007983 */ /* 0x000f280000100800 */
[----:B------:R-:W-:Y:S01]  /*e860*/  STL [R1+0x132c], R12 ;  /* 0x00132c0c01007387 */ /* 0x000fe20000100800 */
[----:B---3--:R-:W-:-:S02]  /*e870*/  @P2 IMAD.MOV.U32 R7, RZ, RZ, R15 ;  /* 0x000000ffff072224 */ /* 0x008fc400078e000f */
[----:B------:R-:W-:Y:S01]  /*e880*/  @P2 IMAD.MOV.U32 R6, RZ, RZ, R14 ;  /* 0x000000ffff062224 */ /* 0x000fe200078e000e */
[----:B------:R-:W-:Y:S02]  /*e890*/  PRMT R10, RZ, 0x7610, R10 ;  /* 0x00007610ff0a7816 */ /* 0x000fe4000000000a */
[----:B------:R-:W-:Y:S01]  /*e8a0*/  PRMT R9, RZ, 0x7610, R9 ;  /* 0x00007610ff097816 */ /* 0x000fe20000000009 */
[----:B------:R-:W3:Y:S04]  /*e8b0*/  LDL R15, [R1+0xd1c] ;  /* 0x000d1c00010f7983 */ /* 0x000ee80000100800 */
[----:B------:R2:W3:Y:S04]  /*e8c0*/  @P2 LDG.E.U16 R11, desc[UR12][R6.64] ;  /* 0x0000000c060b2981 */ /* 0x0004e8000c1e1500 */
[----:B------:R-:W3:Y:S04]  /*e8d0*/  LDL R14, [R1+0xd2c] ;  /* 0x000d2c00010e7983 */ /* 0x000ee80000100800 */
[----:B------:R-:W3:Y:S01]  /*e8e0*/  LDL R7, [R1+0xd08] ;  /* 0x000d080001077983 */ /* 0x000ee20000100800 */
[----:B--2---:R-:W-:-:S05]  /*e8f0*/  @P2 IMAD.MOV.U32 R6, RZ, RZ, R25 ;  /* 0x000000ffff062224 */ /* 0x004fca00078e0019 */
[----:B---3--:R4:W2:Y:S02]  /*e900*/  @P2 LDG.E.U16 R10, desc[UR12][R6.64] ;  /* 0x0000000c060a2981 */ /* 0x0088a4000c1e1500 */
[----:B----4-:R-:W-:Y:S02]  /*e910*/  @P2 IMAD.MOV.U32 R6, RZ, RZ, R27 ;  /* 0x000000ffff062224 */ /* 0x010fe400078e001b */
[----:B------:R-:W-:-:S05]  /*e920*/  @P2 IMAD.MOV.U32 R7, RZ, RZ, R29 ;  /* 0x000000ffff072224 */ /* 0x000fca00078e001d */
[----:B------:R0:W3:Y:S04]  /*e930*/  @P2 LDG.E.U16 R9, desc[UR12][R6.64] ;  /* 0x0000000c06092981 */ /* 0x0000e8000c1e1500 */
[----:B------:R1:W-:Y:S04]  /*e940*/  STL [R1+0x1330], R11 ;  /* 0x0013300b01007387 */ /* 0x0003e80000100800 */
[----:B------:R-:W4:Y:S04]  /*e950*/  LDL R25, [R1+0xd28] ;  /* 0x000d280001197983 */ /* 0x000f280000100800 */
[----:B-1----:R-:W4:Y:S01]  /*e960*/  LDL R11, [R1+0xd34] ;  /* 0x000d3400010b7983 */ /* 0x002f220000100800 */
[----:B------:R-:W-:Y:S01]  /*e970*/  PRMT R8, RZ, 0x7610, R8 ;  /* 0x00007610ff087816 */ /* 0x000fe20000000008 */
[----:B0-----:R-:W-:-:S02]  /*e980*/  @P2 IMAD.MOV.U32 R6, RZ, RZ, R0 ;  /* 0x000000ffff062224 */ /* 0x001fc400078e0000 */
[----:B------:R-:W-:-:S05]  /*e990*/  @P2 IMAD.MOV.U32 R7, RZ, RZ, R3 ;  /* 0x000000ffff072224 */ /* 0x000fca00078e0003 */
[----:B------:R0:W4:Y:S02]  /*e9a0*/  @P2 LDG.E.U16 R8, desc[UR12][R6.64] ;  /* 0x0000000c06082981 */ /* 0x000124000c1e1500 */
[----:B0-----:R-:W-:Y:S02]  /*e9b0*/  PRMT R7, RZ, 0x7610, R7 ;  /* 0x00007610ff077816 */ /* 0x001fe40000000007 */
[----:B------:R-:W-:-:S04]  /*e9c0*/  PRMT R6, RZ, 0x7610, R6 ;  /* 0x00007610ff067816 */ /* 0x000fc80000000006 */
[----:B------:R4:W4:Y:S04]  /*e9d0*/  @P2 LDG.E.U16 R7, desc[UR12][R14.64] ;  /* 0x0000000c0e072981 */ /* 0x000928000c1e1500 */
[----:B--2---:R-:W-:Y:S04]  /*e9e0*/  STL [R1+0x1334], R10 ;  /* 0x0013340a01007387 */ /* 0x004fe80000100800 */
[----:B---3--:R0:W-:Y:S04]  /*e9f0*/  STL [R1+0x1338], R9 ;  /* 0x0013380901007387 */ /* 0x0081e80000100800 */
[----:B------:R-:W2:Y:S04]  /*ea00*/  LDL R3, [R1+0x6ac] ;  /* 0x0006ac0001037983 */ /* 0x000ea80000100800 */
[----:B------:R-:W3:Y:S01]  /*ea10*/  LDL R0, [R1+0x6b0] ;  /* 0x0006b00001007983 */ /* 0x000ee20000100800 */
[----:B----4-:R-:W-:-:S02]  /*ea20*/  @P2 IMAD.MOV.U32 R15, RZ, RZ, R25 ;  /* 0x000000ffff0f2224 */ /* 0x010fc400078e0019 */
[----:B------:R-:W-:-:S05]  /*ea30*/  @P2 IMAD.MOV.U32 R14, RZ, RZ, R11 ;  /* 0x000000ffff0e2224 */ /* 0x000fca00078e000b */
[----:B------:R2:W4:Y:S01]  /*ea40*/  @P2 LDG.E.U16 R6, desc[UR12][R14.64] ;  /* 0x0000000c0e062981 */ /* 0x000522000c1e1500 */
[----:B------:R-:W-:-:S03]  /*ea50*/  PRMT R28, RZ, 0x7610, R28 ;  /* 0x00007610ff1c7816 */ /* 0x000fc6000000001c */
[----:B------:R1:W-:Y:S04]  /*ea60*/  STL [R1+0x133c], R8 ;  /* 0x00133c0801007387 */ /* 0x0003e80000100800 */
[----:B0-----:R-:W4:Y:S04]  /*ea70*/  LDL R9, [R1+0xd30] ;  /* 0x000d300001097983 */ /* 0x001f280000100800 */
[----:B-1----:R-:W4:Y:S04]  /*ea80*/  LDL R8, [R1+0xd38] ;  /* 0x000d380001087983 */ /* 0x002f280000100800 */
[----:B------:R0:W-:Y:S04]  /*ea90*/  STL [R1+0x1350], R7 ;  /* 0x0013500701007387 */ /* 0x0001e80000100800 */
[----:B------:R-:W4:Y:S04]  /*eaa0*/  LDL R27, [R1+0xd24] ;  /* 0x000d2400011b7983 */ /* 0x000f280000100800 */
[----:B0-----:R-:W4:Y:S01]  /*eab0*/  LDL R7, [R1+0xd40] ;  /* 0x000d400001077983 */ /* 0x001f220000100800 */
[----:B--2---:R-:W-:-:S02]  /*eac0*/  @P0 IMAD.MOV.U32 R15, RZ, RZ, R3 ;  /* 0x000000ffff0f0224 */ /* 0x004fc400078e0003 */
[----:B---3--:R-:W-:-:S05]  /*ead0*/  @P0 IMAD.MOV.U32 R14, RZ, RZ, R0 ;  /* 0x000000ffff0e0224 */ /* 0x008fca00078e0000 */
[----:B------:R0:W2:Y:S04]  /*eae0*/  @P0 LDG.E.U16 R28, desc[UR12][R14.64] ;  /* 0x0000000c0e1c0981 */ /* 0x0000a8000c1e1500 */
[----:B----4-:R1:W-:Y:S04]  /*eaf0*/  STL [R1+0x1354], R6 ;  /* 0x0013540601007387 */ /* 0x0103e80000100800 */
[----:B------:R-:W3:Y:S04]  /*eb00*/  LDL R25, [R1+0xd3c] ;  /* 0x000d3c0001197983 */ /* 0x000ee80000100800 */
[----:B------:R-:W4:Y:S01]  /*eb10*/  LDL R11, [R1+0xd4c] ;  /* 0x000d4c00010b7983 */ /* 0x000f220000100800 */
[----:B------:R-:W-:-:S03]  /*eb20*/  ISETP.GT.AND P1, PT, R4, 0x1e, PT ;  /* 0x0000001e0400780c */ /* 0x000fc60003f24270 */
[----:B------:R-:W3:Y:S04]  /*eb30*/  LDL R3, [R1+0xd48] ;  /* 0x000d480001037983 */ /* 0x000ee80000100800 */
[----:B------:R-:W3:Y:S01]  /*eb40*/  LDL R0, [R1+0xd54] ;  /* 0x000d540001007983 */ /* 0x000ee20000100800 */
[----:B-1----:R-:W-:-:S05]  /*eb50*/  PRMT R6, RZ, 0x7610, R6 ;  /* 0x00007610ff067816 */ /* 0x002fca0000000006 */
[----:B0-----:R-:W-:Y:S02]  /*eb60*/  @P1 IMAD.MOV.U32 R14, RZ, RZ, R8 ;  /* 0x000000ffff0e1224 */ /* 0x001fe400078e0008 */
[----:B------:R-:W-:Y:S01]  /*eb70*/  @P1 IMAD.MOV.U32 R15, RZ, RZ, R9 ;  /* 0x000000ffff0f1224 */ /* 0x000fe200078e0009 */
[----:B------:R-:W-:Y:S01]  /*eb80*/  PRMT R10, RZ, 0x7610, R10 ;  /* 0x00007610ff0a7816 */ /* 0x000fe2000000000a */
[----:B--2---:R0:W-:Y:S04]  /*eb90*/  STL [R1+0x12dc], R28 ;  /* 0x0012dc1c01007387 */ /* 0x0041e80000100800 */
[----:B------:R-:W2:Y:S04]  /*eba0*/  LDL R9, [R1+0xd50] ;  /* 0x000d500001097983 */ /* 0x000ea80000100800 */
[----:B------:R-:W2:Y:S01]  /*ebb0*/  LDL R8, [R1+0xd58] ;  /* 0x000d580001087983 */ /* 0x000ea20000100800 */
[----:B0-----:R-:W-:-:S06]  /*ebc0*/  PRMT R28, RZ, 0x7610, R28 ;  /* 0x00007610ff1c7816 */ /* 0x001fcc000000001c */
[----:B------:R0:W2:Y:S02]  /*ebd0*/  @P1 LDG.E.U16 R28, desc[UR12][R14.64] ;  /* 0x0000000c0e1c1981 */ /* 0x0000a4000c1e1500 */
[----:B0-----:R-:W-:Y:S02]  /*ebe0*/  @P1 IMAD.MOV.U32 R14, RZ, RZ, R7 ;  /* 0x000000ffff0e1224 */ /* 0x001fe400078e0007 */
[----:B------:R-:W-:-:S05]  /*ebf0*/  @P1 IMAD.MOV.U32 R15, RZ, RZ, R27 ;  /* 0x000000ffff0f1224 */ /* 0x000fca00078e001b */
[----:B------:R4:W2:Y:S02]  /*ec00*/  @P1 LDG.E.U16 R6, desc[UR12][R14.64] ;  /* 0x0000000c0e061981 */ /* 0x0008a4000c1e1500 */
[----:B----4-:R-:W-:Y:S02]  /*ec10*/  @P1 IMAD.MOV.U32 R14, RZ, RZ, R11 ;  /* 0x000000ffff0e1224 */ /* 0x010fe400078e000b */
[----:B---3--:R-:W-:-:S05]  /*ec20*/  @P1 IMAD.MOV.U32 R15, RZ, RZ, R25 ;  /* 0x000000ffff0f1224 */ /* 0x008fca00078e0019 */
[----:B------:R-:W3:Y:S04]  /*ec30*/  @P1 LDG.E.U16 R10, desc[UR12][R14.64] ;  /* 0x0000000c0e0a1981 */ /* 0x000ee8000c1e1500 */
[----:B--2---:R-:W-:Y:S04]  /*ec40*/  STL [R1+0x1358], R28 ;  /* 0x0013581c01007387 */ /* 0x004fe80000100800 */
[----:B------:R-:W2:Y:S04]  /*ec50*/  LDL R7, [R1+0xd44] ;  /* 0x000d440001077983 */ /* 0x000ea80000100800 */
[----:B------:R0:W-:Y:S04]  /*ec60*/  STL [R1+0x1c], R6 ;  /* 0x00001c0601007387 */ /* 0x0001e80000100800 */
[----:B------:R-:W4:Y:S04]  /*ec70*/  LDL R11, [R1+0xd5c] ;  /* 0x000d5c00010b7983 */ /* 0x000f280000100800 */
[----:B0-----:R-:W4:Y:S04]  /*ec80*/  LDL R6, [R1+0xd60] ;  /* 0x000d600001067983 */ /* 0x001f280000100800 */
[----:B---3--:R0:W-:Y:S04]  /*ec90*/  STL [R1+0x18], R10 ;  /* 0x0000180a01007387 */ /* 0x0081e80000100800 */
[----:B0-----:R-:W3:Y:S01]  /*eca0*/  LDL R10, [R1+0xd6c] ;  /* 0x000d6c00010a7983 */ /* 0x001ee20000100800 */
[----:B------:R-:W-:Y:S01]  /*ecb0*/  PRMT R23, RZ, 0x7610, R23 ;  /* 0x00007610ff177816 */ /* 0x000fe20000000017 */
[----:B------:R-:W-:-:S02]  /*ecc0*/  @P1 IMAD.MOV.U32 R14, RZ, RZ, R0 ;  /* 0x000000ffff0e1224 */ /* 0x000fc400078e0000 */
[----:B------:R-:W-:Y:S01]  /*ecd0*/  @P1 IMAD.MOV.U32 R15, RZ, RZ, R3 ;  /* 0x000000ffff0f1224 */ /* 0x000fe200078e0003 */
[----:B------:R-:W3:Y:S04]  /*ece0*/  LDL R0, [R1+0xd74] ;  /* 0x000d740001007983 */ /* 0x000ee80000100800 */
[----:B------:R-:W3:Y:S04]  /*ecf0*/  LDL R3, [R1+0xd68] ;  /* 0x000d680001037983 */ /* 0x000ee80000100800 */
[----:B------:R0:W3:Y:S01]  /*ed00*/  @P1 LDG.E.U16 R23, desc[UR12][R14.64] ;  /* 0x0000000c0e171981 */ /* 0x0000e2000c1e1500 */
[----:B------:R-:W-:Y:S01]  /*ed10*/  PRMT R13, RZ, 0x7610, R13 ;  /* 0x00007610ff0d7816 */ /* 0x000fe2000000000d */
[----:B0-----:R-:W-:-:S02]  /*ed20*/  @P1 IMAD.MOV.U32 R14, RZ, RZ, R8 ;  /* 0x000000ffff0e1224 */ /* 0x001fc400078e0008 */
[----:B------:R-:W-:Y:S01]  /*ed30*/  @P1 IMAD.MOV.U32 R15, RZ, RZ, R9 ;  /* 0x000000ffff0f1224 */ /* 0x000fe200078e0009 */
[----:B------:R-:W3:Y:S04]  /*ed40*/  LDL R8, [R1+0xd78] ;  /* 0x000d780001087983 */ /* 0x000ee80000100800 */
[----:B------:R-:W3:Y:S04]  /*ed50*/  LDL R9, [R1+0xd70] ;  /* 0x000d700001097983 */ /* 0x000ee80000100800 */
[----:B------:R2:W3:Y:S01]  /*ed60*/  @P1 LDG.E.U16 R13, desc[UR12][R14.64] ;  /* 0x0000000c0e0d1981 */ /* 0x0004e2000c1e1500 */
[----:B------:R-:W-:-:S02]  /*ed70*/  PRMT R12, RZ, 0x7610, R12 ;  /* 0x00007610ff0c7816 */ /* 0x000fc4000000000c */
[----:B------:R-:W-:Y:S01]  /*ed80*/  PRMT R26, RZ, 0x7610, R26 ;  /* 0x00007610ff1a7816 */ /* 0x000fe2000000001a */
[----:B--2---:R-:W-:Y:S02]  /*ed90*/  @P1 IMAD.MOV.U32 R15, RZ, RZ, R7 ;  /* 0x000000ffff0f1224 */ /* 0x004fe400078e0007 */
[----:B------:R-:W2:Y:S01]  /*eda0*/  LDL R7, [R1+0xd64] ;  /* 0x000d640001077983 */ /* 0x000ea20000100800 */
[----:B----4-:R-:W-:-:S03]  /*edb0*/  @P1 IMAD.MOV.U32 R14, RZ, RZ, R6 ;  /* 0x000000ffff0e1224 */ /* 0x010fc600078e0006 */
[----:B------:R-:W4:Y:S04]  /*edc0*/  LDL R6, [R1+0xd80] ;  /* 0x000d800001067983 */ /* 0x000f280000100800 */
[----:B------:R0:W4:Y:S02]  /*edd0*/  @P1 LDG.E.U16 R12, desc[UR12][R14.64] ;  /* 0x0000000c0e0c1981 */ /* 0x000124000c1e1500 */
[----:B0-----:R-:W-:Y:S02]  /*ede0*/  @P1 IMAD.MOV.U32 R15, RZ, RZ, R11 ;  /* 0x000000ffff0f1224 */ /* 0x001fe400078e000b */
[----:B---3--:R-:W-:-:S05]  /*edf0*/  @P1 IMAD.MOV.U32 R14, RZ, RZ, R10 ;  /* 0x000000ffff0e1224 */ /* 0x008fca00078e000a */
[----:B------:R0:W3:Y:S01]  /*ee00*/  @P1 LDG.E.U16 R26, desc[UR12][R14.64] ;  /* 0x0000000c0e1a1981 */ /* 0x0000e2000c1e1500 */
[----:B------:R-:W-:Y:S02]  /*ee10*/  ISETP.GT.AND P0, PT, R4, 0x1f, PT ;  /* 0x0000001f0400780c */ /* 0x000fe40003f04270 */
[----:B------:R-:W-:Y:S02]  /*ee20*/  PRMT R24, RZ, 0x7610, R24 ;  /* 0x00007610ff187816 */ /* 0x000fe40000000018 */
[----:B------:R-:W-:Y:S01]  /*ee30*/  PRMT R22, RZ, 0x7610, R22 ;  /* 0x00007610ff167816 */ /* 0x000fe20000000016 */
[----:B0-----:R-:W-:Y:S02]  /*ee40*/  @P1 IMAD.MOV.U32 R14, RZ, RZ, R0 ;  /* 0x000000ffff0e1224 */ /* 0x001fe400078e0000 */
[----:B------:R-:W-:-:S05]  /*ee50*/  @P1 IMAD.MOV.U32 R15, RZ, RZ, R3 ;  /* 0x000000ffff0f1224 */ /* 0x000fca00078e0003 */
[----:B------:R0:W3:Y:S02]  /*ee60*/  @P1 LDG.E.U16 R24, desc[UR12][R14.64] ;  /* 0x0000000c0e181981 */ /* 0x0000e4000c1e1500 */
[----:B0-----:R-:W-:Y:S02]  /*ee70*/  @P0 IMAD.MOV.U32 R14, RZ, RZ, R8 ;  /* 0x000000ffff0e0224 */ /* 0x001fe400078e0008 */
[----:B------:R-:W-:-:S05]  /*ee80*/  @P0 IMAD.MOV.U32 R15, RZ, RZ, R9 ;  /* 0x000000ffff0f0224 */ /* 0x000fca00078e0009 */
[----:B------:R2:W3:Y:S01]  /*ee90*/  @P0 LDG.E.U16 R22, desc[UR12][R14.64] ;  /* 0x0000000c0e160981 */ /* 0x0004e2000c1e1500 */
[----:B------:R-:W-:Y:S01]  /*eea0*/  PRMT R21, RZ, 0x7610, R21 ;  /* 0x00007610ff157816 */ /* 0x000fe20000000015 */
[----:B--2---:R-:W-:Y:S02]  /*eeb0*/  @P0 IMAD.MOV.U32 R15, RZ, RZ, R7 ;  /* 0x000000ffff0f0224 */ /* 0x004fe400078e0007 */
[----:B----4-:R-:W-:-:S05]  /*eec0*/  @P0 IMAD.MOV.U32 R14, RZ, RZ, R6 ;  /* 0x000000ffff0e0224 */ /* 0x010fca00078e0006 */
[----:B------:R-:W2:Y:S04]  /*eed0*/  @P0 LDG.E.U16 R21, desc[UR12][R14.64] ;  /* 0x0000000c0e150981 */ /* 0x000ea8000c1e1500 */
[----:B---3--:R-:W-:Y:S04]  /*eee0*/  STL [R1+0x131c], R26 ;  /* 0x00131c1a01007387 */ /* 0x008fe80000100800 */
[----:B------:R-:W3:Y:S04]  /*eef0*/  LDL R0, [R1+0xd94] ;  /* 0x000d940001007983 */ /* 0x000ee80000100800 */
[----:B------:R-:W4:Y:S04]  /*ef00*/  LDL R3, [R1+0xd7c] ;  /* 0x000d7c0001037983 */ /* 0x000f280000100800 */
[----:B------:R-:W-:Y:S04]  /*ef10*/  STL [R1+0x1320], R24 ;  /* 0x0013201801007387 */ /* 0x000fe80000100800 */
[----:B------:R0:W-:Y:S04]  /*ef20*/  STL [R1+0xc], R13 ;  /* 0x00000c0d01007387 */ /* 0x0001e80000100800 */
[----:B0-----:R-:W4:Y:S04]  /*ef30*/  LDL R13, [R1+0xd9c] ;  /* 0x000d9c00010d7983 */ /* 0x001f280000100800 */
[----:B------:R0:W-:Y:S04]  /*ef40*/  STL [R1+0x12e0], R22 ;  /* 0x0012e01601007387 */ /* 0x0001e80000100800 */
[----:B0-----:R-:W4:Y:S04]  /*ef50*/  LDL R22, [R1+0xd90] ;  /* 0x000d900001167983 */ /* 0x001f280000100800 */
[----:B------:R0:W-:Y:S04]  /*ef60*/  STL [R1], R12 ;  /* 0x0000000c01007387 */ /* 0x0001e80000100800 */
[----:B------:R-:W-:Y:S04]  /*ef70*/  STL [R1+0x14], R23 ;  /* 0x0000141701007387 */ /* 0x000fe80000100800 */
[----:B------:R-:W4:Y:S04]  /*ef80*/  LDL R11, [R1+0xdb0] ;  /* 0x000db000010b7983 */ /* 0x000f280000100800 */
[----:B------:R-:W4:Y:S04]  /*ef90*/  LDL R10, [R1+0xdac] ;  /* 0x000dac00010a7983 */ /* 0x000f280000100800 */
[----:B------:R-:W4:Y:S04]  /*efa0*/  LDL R9, [R1+0xdb4] ;  /* 0x000db40001097983 */ /* 0x000f280000100800 */
[----:B0-----:R-:W4:Y:S04]  /*efb0*/  LDL R12, [R1+0xd98] ;  /* 0x000d9800010c7983 */ /* 0x001f280000100800 */
[----:B--2---:R-:W-:Y:S04]  /*efc0*/  STL [R1+0x12e4], R21 ;  /* 0x0012e41501007387 */ /* 0x004fe80000100800 */
[----:B------:R-:W2:Y:S04]  /*efd0*/  LDL R8, [R1+0xda8] ;  /* 0x000da80001087983 */ /* 0x000ea80000100800 */
[----:B------:R-:W2:Y:S04]  /*efe0*/  LDL R7, [R1+0xdb8] ;  /* 0x000db80001077983 */ /* 0x000ea80000100800 */
[----:B------:R-:W2:Y:S01]  /*eff0*/  LDL R6, [R1+0xddc] ;  /* 0x000ddc0001067983 */ /* 0x000ea20000100800 */
[----:B---3--:R-:W-:-:S03]  /*f000*/  @P0 IMAD.MOV.U32 R14, RZ, RZ, R0 ;  /* 0x000000ffff0e0224 */ /* 0x008fc600078e0000 */
[----:B------:R-:W3:Y:S01]  /*f010*/  LDL R0, [R1+0xdbc] ;  /* 0x000dbc0001007983 */ /* 0x000ee20000100800 */
[----:B------:R-:W-:Y:S01]  /*f020*/  PRMT R5, RZ, 0x7610, R5 ;  /* 0x00007610ff057816 */ /* 0x000fe20000000005 */
[----:B----4-:R-:W-:Y:S01]  /*f030*/  @P0 IMAD.MOV.U32 R15, RZ, RZ, R3 ;  /* 0x000000ffff0f0224 */ /* 0x010fe200078e0003 */
[----:B------:R-:W-:Y:S02]  /*f040*/  PRMT R16, RZ, 0x7610, R16 ;  /* 0x00007610ff107816 */ /* 0x000fe40000000010 */
[----:B------:R-:W-:Y:S02]  /*f050*/  PRMT R17, RZ, 0x7610, R17 ;  /* 0x00007610ff117816 */ /* 0x000fe40000000011 */
[----:B------:R-:W-:Y:S02]  /*f060*/  PRMT R18, RZ, 0x7610, R18 ;  /* 0x00007610ff127816 */ /* 0x000fe40000000012 */
[----:B------:R-:W-:Y:S01]  /*f070*/  PRMT R19, RZ, 0x7610, R19 ;  /* 0x00007610ff137816 */ /* 0x000fe20000000013 */
[----:B------:R0:W4:Y:S01]  /*f080*/  @P0 LDG.E.U16 R5, desc[UR12][R14.64] ;  /* 0x0000000c0e050981 */ /* 0x000122000c1e1500 */
[----:B------:R-:W-:-:S03]  /*f090*/  PRMT R20, RZ, 0x7610, R20 ;  /* 0x00007610ff147816 */ /* 0x000fc60000000014 */
[----:B------:R-:W4:Y:S01]  /*f0a0*/  LDL.LU R3, [R1+0x5e0] ;  /* 0x0005e00001037983 */ /* 0x000f220000300800 */
[----:B0-----:R-:W-:Y:S02]  /*f0b0*/  @P0 IMAD.MOV.U32 R14, RZ, RZ, R13 ;  /* 0x000000ffff0e0224 */ /* 0x001fe400078e000d */
[----:B------:R-:W-:-:S05]  /*f0c0*/  @P0 IMAD.MOV.U32 R15, RZ, RZ, R22 ;  /* 0x000000ffff0f0224 */ /* 0x000fca00078e0016 */
[----:B------:R0:W4:Y:S02]  /*f0d0*/  @P0 LDG.E.U16 R16, desc[UR12][R14.64] ;  /* 0x0000000c0e100981 */ /* 0x000124000c1e1500 */
[----:B0-----:R-:W-:Y:S02]  /*f0e0*/  @P0 IMAD.MOV.U32 R14, RZ, RZ, R11 ;  /* 0x000000ffff0e0224 */ /* 0x001fe400078e000b */
[----:B------:R-:W-:-:S05]  /*f0f0*/  @P0 IMAD.MOV.U32 R15, RZ, RZ, R12 ;  /* 0x000000ffff0f0224 */ /* 0x000fca00078e000c */
[----:B------:R0:W4:Y:S02]  /*f100*/  @P0 LDG.E.U16 R17, desc[UR12][R14.64] ;  /* 0x0000000c0e110981 */ /* 0x000124000c1e1500 */
[----:B0-----:R-:W-:Y:S02]  /*f110*/  @P0 IMAD.MOV.U32 R14, RZ, RZ, R9 ;  /* 0x000000ffff0e0224 */ /* 0x001fe400078e0009 */
[----:B------:R-:W-:-:S05]  /*f120*/  @P0 IMAD.MOV.U32 R15, RZ, RZ, R10 ;  /* 0x000000ffff0f0224 */ /* 0x000fca00078e000a */
[----:B------:R2:W4:Y:S02]  /*f130*/  @P0 LDG.E.U16 R18, desc[UR12][R14.64] ;  /* 0x0000000c0e120981 */ /* 0x000524000c1e1500 */
[----:B--2---:R-:W-:Y:S02]  /*f140*/  @P0 IMAD.MOV.U32 R15, RZ, RZ, R8 ;  /* 0x000000ffff0f0224 */ /* 0x004fe400078e0008 */
[----:B---3--:R-:W-:-:S05]  /*f150*/  @P0 IMAD.MOV.U32 R14, RZ, RZ, R0 ;  /* 0x000000ffff0e0224 */ /* 0x008fca00078e0000 */
[----:B------:R0:W2:Y:S02]  /*f160*/  @P0 LDG.E.U16 R19, desc[UR12][R14.64] ;  /* 0x0000000c0e130981 */ /* 0x0000a4000c1e1500 */
[----:B0-----:R-:W-:Y:S02]  /*f170*/  @P0 IMAD.MOV.U32 R14, RZ, RZ, R6 ;  /* 0x000000ffff0e0224 */ /* 0x001fe400078e0006 */
[----:B------:R-:W-:-:S05]  /*f180*/  @P0 IMAD.MOV.U32 R15, RZ, RZ, R7 ;  /* 0x000000ffff0f0224 */ /* 0x000fca00078e0007 */
[----:B------:R-:W3:Y:S04]  /*f190*/  @P0 LDG.E.U16 R20, desc[UR12][R14.64] ;  /* 0x0000000c0e140981 */ /* 0x000ee8000c1e1500 */
[----:B----4-:R-:W-:Y:S01]  /*f1a0*/  STL [R1+0x12e8], R5 ;  /* 0x0012e80501007387 */ /* 0x010fe20000100800 */
[----:B------:R-:W0:Y:S01]  /*f1b0*/  S2R R0, SR_TID.X ;  /* 0x0000000000007919 */ /* 0x000e220000002100 */
[----:B------:R-:W1:Y:S01]  /*f1c0*/  S2R R2, SR_TID.X ;  /* 0x0000000000027919 */ /* 0x000e620000002100 */
[----:B------:R-:W-:Y:S06]  /*f1d0*/  BAR.SYNC.DEFER_BLOCKING 0x0 ;  /* 0x0000000000007b1d */ /* 0x000fec0000010000 */
[----:B------:R-:W-:Y:S04]  /*f1e0*/  STL [R1+0x12ec], R16 ;  /* 0x0012ec1001007387 */ /* 0x000fe80000100800 */
[----:B------:R-:W-:Y:S04]  /*f1f0*/  STL [R1+0x12f0], R17 ;  /* 0x0012f01101007387 */ /* 0x000fe80000100800 */
[----:B------:R-:W-:Y:S04]  /*f200*/  STL [R1+0x12f4], R18 ;  /* 0x0012f41201007387 */ /* 0x000fe80000100800 */
[----:B--2---:R-:W-:Y:S04]  /*f210*/  STL [R1+0x12f8], R19 ;  /* 0x0012f81301007387 */ /* 0x004fe80000100800 */
[----:B------:R-:W-:Y:S04]  /*f220*/  STL [R1+0x135c], R14 ;  /* 0x00135c0e01007387 */ /* 0x000fe80000100800 */
[----:B---3--:R2:W-:Y:S04]  /*f230*/  STL [R1+0x12fc], R20 ;  /* 0x0012fc1401007387 */ /* 0x0085e80000100800 */
[----:B--2---:R-:W2:Y:S04]  /*f240*/  LDL.LU R20, [R1+0x5d8] ;  /* 0x0005d80001147983 */ /* 0x004ea80000300800 */
[----:B------:R-:W3:Y:S04]  /*f250*/  LDL.LU R29, [R1+0x5d4] ;  /* 0x0005d400011d7983 */ /* 0x000ee80000300800 */
[----:B------:R-:W4:Y:S04]  /*f260*/  LDL.LU R23, [R1+0x5d0] ;  /* 0x0005d00001177983 */ /* 0x000f280000300800 */
[----:B------:R-:W2:Y:S01]  /*f270*/  LDL.LU R25, [R1+0x5cc] ;  /* 0x0005cc0001197983 */ /* 0x000ea20000300800 */
[----:B0-----:R-:W-:-:S03]  /*f280*/  LOP3.LUT R0, R0, 0x1f, RZ, 0xc0, !PT ;  /* 0x0000001f00007812 */ /* 0x001fc600078ec0ff */
[----:B------:R0:W-:Y:S01]  /*f290*/  STL [R1+0x1360], R4 ;  /* 0x0013600401007387 */ /* 0x0001e20000100800 */
[----:B------:R-:W-:-:S03]  /*f2a0*/  ISETP.GE.AND P0, PT, R0, R4, PT ;  /* 0x000000040000720c */ /* 0x000fc60003f06270 */
[----:B0-----:R-:W2:Y:S04]  /*f2b0*/  LDL.LU R4, [R1+0x5dc] ;  /* 0x0005dc0001047983 */ /* 0x001ea80000300800 */
[----:B------:R-:W2:Y:S04]  /*f2c0*/  LDL.LU R14, [R1+0x5c8] ;  /* 0x0005c800010e7983 */ /* 0x000ea80000300800 */
        /* <DEDUP_REMOVED lines=9> */
[----:B------:R-:W2:Y:S01]  /*f360*/  LDL.LU R26, [R1+0x3dc] ;  /* 0x0003dc00011a7983 */ /* 0x000ea20000300800 */
[----:B-1----:R-:W-:-:S03]  /*f370*/  LOP3.LUT R2, R2, 0x3f, RZ, 0xc0, !PT ;  /* 0x0000003f02027812 */ /* 0x002fc600078ec0ff */
[----:B------:R-:W2:Y:S04]  /*f380*/  LDL.LU R28, [R1+0x3d8] ;  /* 0x0003d800011c7983 */ /* 0x000ea80000300800 */
[----:B------:R-:W2:Y:S04]  /*f390*/  LDL.LU R6, [R1+0x3d4] ;  /* 0x0003d40001067983 */ /* 0x000ea80000300800 */
[----:B------:R-:W2:Y:S04]  /*f3a0*/  LDL.LU R7, [R1+0x3d0] ;  /* 0x0003d00001077983 */ /* 0x000ea80000300800 */
[----:B------:R-:W2:Y:S04]  /*f3b0*/  LDL.LU R8, [R1+0x3cc] ;  /* 0x0003cc0001087983 */ /* 0x000ea80000300800 */
[----:B------:R-:W2:Y:S01]  /*f3c0*/  LDL.LU R9, [R1+0x3c8] ;  /* 0x0003c80001097983 */ /* 0x000ea20000300800 */
[----:B------:R-:W-:-:S03]  /*f3d0*/  IMAD.SHL.U32 R2, R2, 0x2, RZ ;  /* 0x0000000202027824 */ /* 0x000fc600078e00ff */
[----:B------:R-:W2:Y:S04]  /*f3e0*/  LDL.LU R10, [R1+0x3c4] ;  /* 0x0003c400010a7983 */ /* 0x000ea80000300800 */
[----:B------:R-:W2:Y:S04]  /*f3f0*/  LDL.LU R11, [R1+0x3c0] ;  /* 0x0003c000010b7983 */ /* 0x000ea80000300800 */
[----:B------:R-:W2:Y:S04]  /*f400*/  LDL.LU R12, [R1+0x2e0] ;  /* 0x0002e000010c7983 */ /* 0x000ea80000300800 */
[----:B------:R-:W2:Y:S04]  /*f410*/  LDL.LU R13, [R1+0x2cc] ;  /* 0x0002cc00010d7983 */ /* 0x000ea80000300800 */
[----:B------:R-:W2:Y:S04]  /*f420*/  LDL.LU R27, [R1+0x2c8] ;  /* 0x0002c800011b7983 */ /* 0x000ea80000300800 */
[----:B------:R0:W-:Y:S04]  /*f430*/  STS.U16 [R2+UR5], R3 ;  /* 0x0000000302007988 */ /* 0x0001e80008000405 */
[----:B------:R-:W2:Y:S04]  /*f440*/  LDL.LU R0, [R1+0x9c] ;  /* 0x00009c0001007983 */ /* 0x000ea80000300800 */
[----:B0-----:R-:W2:Y:S04]  /*f450*/  LDL.LU R3, [R1+0x98] ;  /* 0x0000980001037983 */ /* 0x001ea80000300800 */
[----:B---3--:R0:W-:Y:S04]  /*f460*/  STS.U16 [R2+UR5+0x180], R29 ;  /* 0x0001801d02007988 */ /* 0x0081e80008000405 */
[----:B----4-:R1:W-:Y:S04]  /*f470*/  STS.U16 [R2+UR5+0x200], R23 ;  /* 0x0002001702007988 */ /* 0x0103e80008000405 */
[----:B--2---:R2:W-:Y:S04]  /*f480*/  STS.U16 [R2+UR5+0x280], R25 ;  /* 0x0002801902007988 */ /* 0x0045e80008000405 */
[----:B0-----:R-:W3:Y:S04]  /*f490*/  LDL.LU R29, [R1+0x94] ;  /* 0x00009400011d7983 */ /* 0x001ee80000300800 */
[----:B-1----:R-:W4:Y:S04]  /*f4a0*/  LDL.LU R23, [R1+0x90] ;  /* 0x0000900001177983 */ /* 0x002f280000300800 */
[----:B--2---:R-:W2:Y:S04]  /*f4b0*/  LDL.LU R25, [R1+0x8c] ;  /* 0x00008c0001197983 */ /* 0x004ea80000300800 */
[----:B------:R-:W-:Y:S04]  /*f4c0*/  STS.U16 [R2+UR5+0x100], R20 ;  /* 0x0001001402007988 */ /* 0x000fe80008000405 */
[----:B------:R0:W-:Y:S04]  /*f4d0*/  STS.U16 [R2+UR5+0x380], R15 ;  /* 0x0003800f02007988 */ /* 0x0001e80008000405 */
[----:B------:R-:W-:Y:S04]  /*f4e0*/  STS.U16 [R2+UR5+0x80], R4 ;  /* 0x0000800402007988 */ /* 0x000fe80008000405 */
        /* <DEDUP_REMOVED lines=19> */
[----:B------:R1:W-:Y:S04]  /*f620*/  STS.U16 [R2+UR5+0x6200], R3 ;  /* 0x0062000302007988 */ /* 0x0003e80008000405 */
[----:B------:R-:W-:Y:S04]  /*f630*/  STS.U16 [R2+UR5+0x6000], R12 ;  /* 0x0060000c02007988 */ /* 0x000fe80008000405 */
[----:B------:R-:W-:Y:S01]  /*f640*/  STS.U16 [R2+UR5+0x6080], R13 ;  /* 0x0060800d02007988 */ /* 0x000fe20008000405 */
[----:B0-----:R-:W-:-:S03]  /*f650*/  LOP3.LUT R15, R2, 0x10, RZ, 0x3c, !PT ;  /* 0x00000010020f7812 */ /* 0x001fc600078e3cff */
[----:B-1----:R-:W2:Y:S04]  /*f660*/  LDL.LU R3, [R1+0x5c0] ;  /* 0x0005c00001037983 */ /* 0x002ea80000300800 */
[----:B------:R-:W2:Y:S04]  /*f670*/  LDL.LU R0, [R1+0x5bc] ;  /* 0x0005bc0001007983 */ /* 0x000ea80000300800 */
[----:B------:R-:W2:Y:S04]  /*f680*/  LDL.LU R27, [R1+0x5b4] ;  /* 0x0005b400011b7983 */ /* 0x000ea80000300800 */
[----:B---3--:R0:W-:Y:S04]  /*f690*/  STS.U16 [R2+UR5+0x6280], R29 ;  /* 0x0062801d02007988 */ /* 0x0081e80008000405 */
[----:B----4-:R-:W-:Y:S04]  /*f6a0*/  STS.U16 [R2+UR5+0x6300], R23 ;  /* 0x0063001702007988 */ /* 0x010fe80008000405 */
[----:B--2---:R1:W-:Y:S04]  /*f6b0*/  STS.U16 [R2+UR5+0x6380], R25 ;  /* 0x0063801902007988 */ /* 0x0043e80008000405 */
[----:B0-----:R-:W2:Y:S04]  /*f6c0*/  LDL.LU R29, [R1+0x5b0] ;  /* 0x0005b000011d7983 */ /* 0x001ea80000300800 */
[----:B-1----:R-:W3:Y:S04]  /*f6d0*/  LDL.LU R2, [R1+0x5b8] ;  /* 0x0005b80001027983 */ /* 0x002ee80000300800 */
[----:B------:R-:W4:Y:S04]  /*f6e0*/  LDL.LU R4, [R1+0x5ac] ;  /* 0x0005ac0001047983 */ /* 0x000f280000300800 */
[----:B------:R-:W2:Y:S04]  /*f6f0*/  LDL.LU R20, [R1+0x5a8] ;  /* 0x0005a80001147983 */ /* 0x000ea80000300800 */
[----:B------:R-:W2:Y:S04]  /*f700*/  LDL.LU R14, [R1+0x5a0] ;  /* 0x0005a000010e7983 */ /* 0x000ea80000300800 */
[----:B------:R-:W2:Y:S04]  /*f710*/  LDL.LU R19, [R1+0x4bc] ;  /* 0x0004bc0001137983 */ /* 0x000ea80000300800 */
[----:B------:R-:W4:Y:S04]  /*f720*/  LDL.LU R18, [R1+0x4b8] ;  /* 0x0004b80001127983 */ /* 0x000f280000300800 */
        /* <DEDUP_REMOVED lines=18> */
[----:B------:R0:W-:Y:S04]  /*f850*/  STS.U16 [R15+UR5+0x400], R3 ;  /* 0x000400030f007988 */ /* 0x0001e80008000405 */
[----:B------:R1:W-:Y:S04]  /*f860*/  STS.U16 [R15+UR5+0x480], R0 ;  /* 0x000480000f007988 */ /* 0x0003e80008000405 */
[----:B0-----:R-:W4:Y:S04]  /*f870*/  LDL.LU R3, [R1+0x1368] ;  /* 0x0013680001037983 */ /* 0x001f280000300800 */
[----:B-1----:R-:W4:Y:S04]  /*f880*/  LDL.LU R0, [R1+0x74] ;  /* 0x0000740001007983 */ /* 0x002f280000300800 */
[----:B---3--:R-:W-:Y:S04]  /*f890*/  STS.U16 [R15+UR5+0x500], R2 ;  /* 0x000500020f007988 */ /* 0x008fe80008000405 */
[----:B------:R0:W-:Y:S04]  /*f8a0*/  STS.U16 [R15+UR5+0x580], R27 ;  /* 0x0005801b0f007988 */ /* 0x0001e80008000405 */
[----:B0-----:R-:W3:Y:S04]  /*f8b0*/  LDL.LU R27, [R1+0x70] ;  /* 0x00007000011b7983 */ /* 0x001ee80000300800 */
[----:B--2---:R0:W-:Y:S04]  /*f8c0*/  STS.U16 [R15+UR5+0x600], R29 ;  /* 0x0006001d0f007988 */ /* 0x0041e80008000405 */
[----:B0-----:R-:W2:Y:S01]  /*f8d0*/  LDL.LU R29, [R1+0x6c] ;  /* 0x00006c00011d7983 */ /* 0x001ea20000300800 */
[----:B------:R-:W0:Y:S03]  /*f8e0*/  S2R R2, SR_TID.X ;  /* 0x0000000000027919 */ /* 0x000e260000002100 */
[----:B----4-:R-:W-:Y:S04]  /*f8f0*/  STS.U16 [R15+UR5+0x680], R4 ;  /* 0x000680040f007988 */ /* 0x010fe80008000405 */
        /* <DEDUP_REMOVED lines=23> */
[----:B------:R1:W-:Y:S01]  /*fa70*/  STS.U16 [R15+UR5+0x6680], R0 ;  /* 0x006680000f007988 */ /* 0x0003e20008000405 */
[----:B0-----:R-:W-:-:S03]  /*fa80*/  LOP3.LUT R2, R2, 0x3f, RZ, 0xc0, !PT ;  /* 0x0000003f02027812 */ /* 0x001fc600078ec0ff */
[----:B-1----:R-:W4:Y:S04]  /*fa90*/  LDL.LU R0, [R1+0x59c] ;  /* 0x00059c0001007983 */ /* 0x002f280000300800 */
[----:B------:R-:W4:Y:S01]  /*faa0*/  LDL.LU R23, [R1+0x598] ;  /* 0x0005980001177983 */ /* 0x000f220000300800 */
[----:B------:R-:W-:-:S03]  /*fab0*/  IMAD.SHL.U32 R2, R2, 0x2, RZ ;  /* 0x0000000202027824 */ /* 0x000fc600078e00ff */
[----:B------:R-:W4:Y:S02]  /*fac0*/  LDL.LU R25, [R1+0x594] ;  /* 0x0005940001197983 */ /* 0x000f240000300800 */
[----:B------:R-:W-:Y:S02]  /*fad0*/  LOP3.LUT R3, R2, 0x20, RZ, 0x3c, !PT ;  /* 0x0000002002037812 */ /* 0x000fe400078e3cff */
[----:B------:R-:W4:Y:S04]  /*fae0*/  LDL.LU R2, [R1+0x590] ;  /* 0x0005900001027983 */ /* 0x000f280000300800 */
[----:B------:R-:W4:Y:S04]  /*faf0*/  LDL.LU R4, [R1+0x588] ;  /* 0x0005880001047983 */ /* 0x000f280000300800 */
[----:B------:R-:W4:Y:S04]  /*fb00*/  LDL.LU R20, [R1+0x584] ;  /* 0x0005840001147983 */ /* 0x000f280000300800 */
[----:B------:R-:W4:Y:S04]  /*fb10*/  LDL.LU R14, [R1+0x580] ;  /* 0x00058000010e7983 */ /* 0x000f280000300800 */
[----:B------:R-:W4:Y:S04]  /*fb20*/  LDL.LU R19, [R1+0x49c] ;  /* 0x00049c0001137983 */ /* 0x000f280000300800 */
[----:B---3--:R0:W-:Y:S04]  /*fb30*/  STS.U16 [R15+UR5+0x6700], R27 ;  /* 0x0067001b0f007988 */ /* 0x0081e80008000405 */
[----:B0-----:R-:W3:Y:S04]  /*fb40*/  LDL.LU R27, [R1+0x498] ;  /* 0x00049800011b7983 */ /* 0x001ee80000300800 */
[----:B------:R-:W3:Y:S04]  /*fb50*/  LDL.LU R18, [R1+0x494] ;  /* 0x0004940001127983 */ /* 0x000ee80000300800 */
        /* <DEDUP_REMOVED lines=15> */
[----:B--2---:R0:W-:Y:S04]  /*fc50*/  STS.U16 [R15+UR5+0x6780], R29 ;  /* 0x0067801d0f007988 */ /* 0x0041e80008000405 */
[----:B------:R-:W2:Y:S04]  /*fc60*/  LDL.LU R13, [R1+0x60] ;  /* 0x00006000010d7983 */ /* 0x000ea80000300800 */
[----:B0-----:R-:W2:Y:S04]  /*fc70*/  LDL.LU R29, [R1+0x5c] ;  /* 0x00005c00011d7983 */ /* 0x001ea80000300800 */
[----:B------:R0:W-:Y:S04]  /*fc80*/  STL [R1+0x1300], R15 ;  /* 0x0013000f01007387 */ /* 0x0001e80000100800 */
[----:B0-----:R-:W2:Y:S04]  /*fc90*/  LDL.LU R15, [R1+0x58c] ;  /* 0x00058c00010f7983 */ /* 0x001ea80000300800 */
[----:B----4-:R0:W-:Y:S04]  /*fca0*/  STS.U16 [R3+UR5+0x800], R0 ;  /* 0x0008000003007988 */ /* 0x0101e80008000405 */
[----:B0-----:R-:W4:Y:S04]  /*fcb0*/  LDL.LU R0, [R1+0x1364] ;  /* 0x0013640001007983 */ /* 0x001f280000300800 */
[----:B------:R0:W-:Y:S04]  /*fcc0*/  STS.U16 [R3+UR5+0x880], R23 ;  /* 0x0008801703007988 */ /* 0x0001e80008000405 */
[----:B------:R1:W-:Y:S04]  /*fcd0*/  STS.U16 [R3+UR5+0x900], R25 ;  /* 0x0009001903007988 */ /* 0x0003e80008000405 */
[----:B------:R1:W-:Y:S04]  /*fce0*/  STS.U16 [R3+UR5+0x980], R2 ;  /* 0x0009800203007988 */ /* 0x0003e80008000405 */
[----:B0-----:R-:W4:Y:S04]  /*fcf0*/  LDL.LU R23, [R1+0x54] ;  /* 0x0000540001177983 */ /* 0x001f280000300800 */
[----:B-1----:R-:W4:Y:S01]  /*fd00*/  LDL.LU R25, [R1+0x50] ;  /* 0x0000500001197983 */ /* 0x002f220000300800 */
[----:B------:R-:W0:Y:S03]  /*fd10*/  S2R R2, SR_TID.X ;  /* 0x0000000000027919 */ /* 0x000e260000002100 */
[----:B--2---:R-:W-:Y:S04]  /*fd20*/  STS.U16 [R3+UR5+0xa00], R15 ;  /* 0x000a000f03007988 */ /* 0x004fe80008000405 */
[----:B------:R-:W-:Y:S04]  /*fd30*/  STS.U16 [R3+UR5+0xa80], R4 ;  /* 0x000a800403007988 */ /* 0x000fe80008000405 */
[----:B------:R-:W-:Y:S04]  /*fd40*/  STS.U16 [R3+UR5+0xb00], R20 ;  /* 0x000b001403007988 */ /* 0x000fe80008000405 */
[----:B------:R-:W-:Y:S04]  /*fd50*/  STS.U16 [R3+UR5+0xb80], R14 ;  /* 0x000b800e03007988 */ /* 0x000fe80008000405 */
[----:B------:R-:W-:Y:S04]  /*fd60*/  STS.U16 [R3+UR5+0x2800], R19 ;  /* 0x0028001303007988 */ /* 0x000fe80008000405 */
[----:B---3--:R1:W-:Y:S04]  /*fd70*/  STS.U16 [R3+UR5+0x2880], R27 ;  /* 0x0028801b03007988 */ /* 0x0083e80008000405 */
[----:B-1----:R-:W2:Y:S04]  /*fd80*/  LDL.LU R27, [R1+0x4c] ;  /* 0x00004c00011b7983 */ /* 0x002ea80000300800 */
        /* <DEDUP_REMOVED lines=8> */
[----:B------:R-:W-:Y:S01]  /*fe10*/  STS.U16 [R3+UR5+0x4900], R28 ;  /* 0x0049001c03007988 */ /* 0x000fe20008000405 */
[----:B0-----:R-:W-:-:S03]  /*fe20*/  LOP3.LUT R2, R2, 0x3f, RZ, 0xc0, !PT ;  /* 0x0000003f02027812 */ /* 0x001fc600078ec0ff */
[----:B------:R-:W-:Y:S04]  /*fe30*/  STS.U16 [R3+UR5+0x4980], R6 ;  /* 0x0049800603007988 */ /* 0x000fe80008000405 */
[----:B------:R-:W-:Y:S04]  /*fe40*/  STS.U16 [R3+UR5+0x4a00], R7 ;  /* 0x004a000703007988 */ /* 0x000fe80008000405 */
[----:B------:R-:W-:Y:S04]  /*fe50*/  STS.U16 [R3+UR5+0x4a80], R8 ;  /* 0x004a800803007988 */ /* 0x000fe80008000405 */
[----:B------:R-:W-:Y:S04]  /*fe60*/  STS.U16 [R3+UR5+0x4b00], R9 ;  /* 0x004b000903007988 */ /* 0x000fe80008000405 */
[----:B------:R-:W-:Y:S01]  /*fe70*/  STS.U16 [R3+UR5+0x4b80], R10 ;  /* 0x004b800a03007988 */ /* 0x000fe20008000405 */
[----:B------:R-:W-:-:S03]  /*fe80*/  IMAD.SHL.U32 R2, R2, 0x2, RZ ;  /* 0x0000000202027824 */ /* 0x000fc600078e00ff */
[----:B------:R-:W-:Y:S04]  /*fe90*/  STS.U16 [R3+UR5+0x6800], R11 ;  /* 0x0068000b03007988 */ /* 0x000fe80008000405 */
[----:B------:R-:W-:Y:S04]  /*fea0*/  STS.U16 [R3+UR5+0x6880], R12 ;  /* 0x0068800c03007988 */ /* 0x000fe80008000405 */
[----:B------:R-:W-:Y:S04]  /*feb0*/  STS.U16 [R3+UR5+0x6900], R13 ;  /* 0x0069000d03007988 */ /* 0x000fe80008000405 */
[----:B------:R0:W-:Y:S04]  /*fec0*/  STS.U16 [R3+UR5+0x6980], R29 ;  /* 0x0069801d03007988 */ /* 0x0001e80008000405 */
[----:B----4-:R1:W-:Y:S04]  /*fed0*/  STS.U16 [R3+UR5+0x6a00], R0 ;  /* 0x006a000003007988 */ /* 0x0103e80008000405 */
[----:B0-----:R-:W3:Y:S01]  /*fee0*/  LDL.LU R29, [R1+0x57c] ;  /* 0x00057c00011d7983 */ /* 0x001ee20000300800 */
[----:B-1----:R-:W-:-:S03]  /*fef0*/  LOP3.LUT R0, R2, 0x30, RZ, 0x3c, !PT ;  /* 0x0000003002007812 */ /* 0x002fc600078e3cff */
        /* <DEDUP_REMOVED lines=23> */
[----:B------:R-:W4:Y:S04]  /*10070*/  LDL.LU R11, [R1+0x48] ;  /* 0x00004800010b7983 */ /* 0x000f280000300800 */
[----:B------:R1:W-:Y:S04]  /*10080*/  STS.U16 [R3+UR5+0x6b00], R25 ;  /* 0x006b001903007988 */ /* 0x0003e80008000405 */
[----:B0-----:R-:W4:Y:S04]  /*10090*/  LDL.LU R23, [R1+0x44] ;  /* 0x0000440001177983 */ /* 0x001f280000300800 */
[----:B-1----:R-:W4:Y:S04]  /*100a0*/  LDL.LU R25, [R1+0x40] ;  /* 0x0000400001197983 */ /* 0x002f280000300800 */
[----:B------:R-:W-:Y:S04]  /*100b0*/  STL [R1+0x1304], R3 ;  /* 0x0013040301007387 */ /* 0x000fe80000100800 */
[----:B--2---:R0:W-:Y:S04]  /*100c0*/  STS.U16 [R3+UR5+0x6b80], R27 ;  /* 0x006b801b03007988 */ /* 0x0041e80008000405 */
[----:B0-----:R-:W2:Y:S04]  /*100d0*/  LDL.LU R3, [R1+0x570] ;  /* 0x0005700001037983 */ /* 0x001ea80000300800 */
[----:B------:R-:W2:Y:S04]  /*100e0*/  LDL.LU R27, [R1+0x3c] ;  /* 0x00003c00011b7983 */ /* 0x000ea80000300800 */
[----:B---3--:R0:W-:Y:S04]  /*100f0*/  STS.U16 [R0+UR5+0xc00], R29 ;  /* 0x000c001d00007988 */ /* 0x0081e80008000405 */
[----:B0-----:R-:W3:Y:S04]  /*10100*/  LDL.LU R29, [R1+0x38] ;  /* 0x00003800011d7983 */ /* 0x001ee80000300800 */
[----:B----4-:R0:W-:Y:S04]  /*10110*/  STS.U16 [R0+UR5+0xc80], R4 ;  /* 0x000c800400007988 */ /* 0x0101e80008000405 */
[----:B------:R1:W-:Y:S04]  /*10120*/  STS.U16 [R0+UR5+0xd00], R2 ;  /* 0x000d000200007988 */ /* 0x0003e80008000405 */
[----:B0-----:R-:W4:Y:S01]  /*10130*/  LDL.LU R4, [R1+0x1360] ;  /* 0x0013600001047983 */ /* 0x001f220000300800 */
[----:B-1----:R-:W0:Y:S03]  /*10140*/  S2R R2, SR_TID.X ;  /* 0x0000000000027919 */ /* 0x002e260000002100 */
[----:B--2---:R-:W-:Y:S04]  /*10150*/  STS.U16 [R0+UR5+0xd80], R3 ;  /* 0x000d800300007988 */ /* 0x004fe80008000405 */
[----:B------:R-:W-:Y:S04]  /*10160*/  STS.U16 [R0+UR5+0xe00], R15 ;  /* 0x000e000f00007988 */ /* 0x000fe80008000405 */
[----:B------:R-:W-:Y:S04]  /*10170*/  STS.U16 [R0+UR5+0xe80], R20 ;  /* 0x000e801400007988 */ /* 0x000fe80008000405 */
[----:B------:R-:W-:Y:S04]  /*10180*/  STS.U16 [R0+UR5+0xf00], R14 ;  /* 0x000f000e00007988 */ /* 0x000fe80008000405 */
        /* <DEDUP_REMOVED lines=13> */
[----:B-1----:R-:W2:Y:S04]  /*10260*/  LDL.LU R12, [R1+0x34] ;  /* 0x00003400010c7983 */ /* 0x002ea80000300800 */
[----:B------:R1:W-:Y:S04]  /*10270*/  STS.U16 [R0+UR5+0x4e00], R13 ;  /* 0x004e000d00007988 */ /* 0x0003e80008000405 */
[----:B-1----:R-:W4:Y:S04]  /*10280*/  LDL.LU R13, [R1+0x30] ;  /* 0x00003000010d7983 */ /* 0x002f280000300800 */
[----:B------:R-:W4:Y:S04]  /*10290*/  LDL.LU R14, [R1+0x2c] ;  /* 0x00002c00010e7983 */ /* 0x000f280000300800 */
[----:B------:R-:W-:Y:S04]  /*102a0*/  STS.U16 [R0+UR5+0x4e80], R8 ;  /* 0x004e800800007988 */ /* 0x000fe80008000405 */
[----:B------:R-:W-:Y:S04]  /*102b0*/  STS.U16 [R0+UR5+0x4f00], R9 ;  /* 0x004f000900007988 */ /* 0x000fe80008000405 */
[----:B------:R-:W-:Y:S04]  /*102c0*/  STS.U16 [R0+UR5+0x4f80], R10 ;  /* 0x004f800a00007988 */ /* 0x000fe80008000405 */
[----:B------:R-:W4:Y:S04]  /*102d0*/  LDL.LU R28, [R1+0x55c] ;  /* 0x00055c00011c7983 */ /* 0x000f280000300800 */
[----:B------:R-:W-:Y:S04]  /*102e0*/  STS.U16 [R0+UR5+0x6c00], R11 ;  /* 0x006c000b00007988 */ /* 0x000fe80008000405 */
[----:B------:R-:W4:Y:S04]  /*102f0*/  LDL.LU R6, [R1+0x558] ;  /* 0x0005580001067983 */ /* 0x000f280000300800 */
[----:B------:R1:W-:Y:S04]  /*10300*/  STS.U16 [R0+UR5+0x6c80], R23 ;  /* 0x006c801700007988 */ /* 0x0003e80008000405 */
[----:B------:R-:W4:Y:S04]  /*10310*/  LDL.LU R7, [R1+0x554] ;  /* 0x0005540001077983 */ /* 0x000f280000300800 */
[----:B------:R1:W-:Y:S04]  /*10320*/  STS.U16 [R0+UR5+0x6d00], R25 ;  /* 0x006d001900007988 */ /* 0x0003e80008000405 */
[----:B------:R1:W-:Y:S04]  /*10330*/  STS.U16 [R0+UR5+0x6d80], R27 ;  /* 0x006d801b00007988 */ /* 0x0003e80008000405 */
[----:B---3--:R3:W-:Y:S01]  /*10340*/  STS.U16 [R0+UR5+0x6e00], R29 ;  /* 0x006e001d00007988 */ /* 0x0087e20008000405 */
[----:B0-----:R-:W-:-:S03]  /*10350*/  LOP3.LUT R2, R2, 0x3f, RZ, 0xc0, !PT ;  /* 0x0000003f02027812 */ /* 0x001fc600078ec0ff */
[----:B-1----:R-:W4:Y:S04]  /*10360*/  LDL.LU R23, [R1+0x550] ;  /* 0x0005500001177983 */ /* 0x002f280000300800 */
[----:B------:R-:W4:Y:S04]  /*10370*/  LDL.LU R25, [R1+0x54c] ;  /* 0x00054c0001197983 */ /* 0x000f280000300800 */
[----:B------:R-:W4:Y:S04]  /*10380*/  LDL.LU R27, [R1+0x548] ;  /* 0x00054800011b7983 */ /* 0x000f280000300800 */
[----:B---3--:R-:W3:Y:S04]  /*10390*/  LDL.LU R29, [R1+0x544] ;  /* 0x00054400011d7983 */ /* 0x008ee80000300800 */
[----:B------:R-:W3:Y:S04]  /*103a0*/  LDL.LU R26, [R1+0x45c] ;  /* 0x00045c00011a7983 */ /* 0x000ee80000300800 */
[----:B------:R-:W3:Y:S04]  /*103b0*/  LDL.LU R17, [R1+0x458] ;  /* 0x0004580001117983 */ /* 0x000ee80000300800 */
[----:B------:R-:W3:Y:S04]  /*103c0*/  LDL.LU R3, [R1+0x450] ;  /* 0x0004500001037983 */ /* 0x000ee80000300800 */
[----:B------:R-:W3:Y:S04]  /*103d0*/  LDL.LU R15, [R1+0x44c] ;  /* 0x00044c00010f7983 */ /* 0x000ee80000300800 */
[----:B------:R-:W3:Y:S01]  /*103e0*/  LDL.LU R20, [R1+0x444] ;  /* 0x0004440001147983 */ /* 0x000ee20000300800 */
[----:B------:R-:W-:-:S03]  /*103f0*/  IMAD.SHL.U32 R2, R2, 0x2, RZ ;  /* 0x0000000202027824 */ /* 0x000fc600078e00ff */
[----:B------:R-:W3:Y:S04]  /*10400*/  LDL.LU R19, [R1+0x43c] ;  /* 0x00043c0001137983 */ /* 0x000ee80000300800 */
[----:B------:R-:W3:Y:S04]  /*10410*/  LDL.LU R18, [R1+0x434] ;  /* 0x0004340001127983 */ /* 0x000ee80000300800 */
[----:B------:R-:W3:Y:S04]  /*10420*/  LDL.LU R5, [R1+0x35c] ;  /* 0x00035c0001057983 */ /* 0x000ee80000300800 */
[----:B------:R-:W3:Y:S04]  /*10430*/  LDL.LU R21, [R1+0x358] ;  /* 0x0003580001157983 */ /* 0x000ee80000300800 */
[----:B------:R-:W3:Y:S04]  /*10440*/  LDL.LU R22, [R1+0x354] ;  /* 0x0003540001167983 */ /* 0x000ee80000300800 */
[----:B------:R-:W3:Y:S01]  /*10450*/  LDL.LU R24, [R1+0x350] ;  /* 0x0003500001187983 */ /* 0x000ee20000300800 */
[----:B------:R-:W-:-:S03]  /*10460*/  LOP3.LUT R16, R2, 0x40, RZ, 0x3c, !PT ;  /* 0x0000004002107812 */ /* 0x000fc600078e3cff */
[----:B------:R-:W3:Y:S04]  /*10470*/  LDL.LU R2, [R1+0x540] ;  /* 0x0005400001027983 */ /* 0x000ee80000300800 */
[----:B------:R-:W3:Y:S04]  /*10480*/  LDL.LU R8, [R1+0x34c] ;  /* 0x00034c0001087983 */ /* 0x000ee80000300800 */
[----:B------:R-:W3:Y:S04]  /*10490*/  LDL.LU R9, [R1+0x344] ;  /* 0x0003440001097983 */ /* 0x000ee80000300800 */
[----:B------:R-:W3:Y:S04]  /*104a0*/  LDL.LU R10, [R1+0x33c] ;  /* 0x00033c00010a7983 */ /* 0x000ee80000300800 */
[----:B------:R-:W3:Y:S04]  /*104b0*/  LDL.LU R11, [R1+0x334] ;  /* 0x00033400010b7983 */ /* 0x000ee80000300800 */
[----:B--2---:R0:W-:Y:S04]  /*104c0*/  STS.U16 [R0+UR5+0x6e80], R12 ;  /* 0x006e800c00007988 */ /* 0x0041e80008000405 */
[----:B0-----:R-:W2:Y:S04]  /*104d0*/  LDL.LU R12, [R1+0x28] ;  /* 0x00002800010c7983 */ /* 0x001ea80000300800 */
[----:B----4-:R0:W-:Y:S04]  /*104e0*/  STS.U16 [R0+UR5+0x6f00], R13 ;  /* 0x006f000d00007988 */ /* 0x0101e80008000405 */
[----:B------:R1:W-:Y:S04]  /*104f0*/  STS.U16 [R0+UR5+0x6f80], R14 ;  /* 0x006f800e00007988 */ /* 0x0003e80008000405 */
[----:B0-----:R-:W4:Y:S04]  /*10500*/  LDL.LU R13, [R1+0x10] ;  /* 0x00001000010d7983 */ /* 0x001f280000300800 */
[----:B-1----:R-:W2:Y:S04]  /*10510*/  LDL.LU R14, [R1+0x135c] ;  /* 0x00135c00010e7983 */ /* 0x002ea80000300800 */
[----:B------:R0:W-:Y:S04]  /*10520*/  STL [R1+0x1308], R0 ;  /* 0x0013080001007387 */ /* 0x0001e80000100800 */
[----:B0-----:R-:W2:Y:S04]  /*10530*/  LDL.LU R0, [R1+0x454] ;  /* 0x0004540001007983 */ /* 0x001ea80000300800 */
[----:B------:R0:W-:Y:S04]  /*10540*/  STS.U16 [R16+UR5+0x1000], R28 ;  /* 0x0010001c10007988 */ /* 0x0001e80008000405 */
[----:B------:R1:W-:Y:S04]  /*10550*/  STS.U16 [R16+UR5+0x1080], R6 ;  /* 0x0010800610007988 */ /* 0x0003e80008000405 */
[----:B------:R0:W-:Y:S04]  /*10560*/  STS.U16 [R16+UR5+0x1100], R7 ;  /* 0x0011000710007988 */ /* 0x0001e80008000405 */
[----:B------:R0:W-:Y:S04]  /*10570*/  STS.U16 [R16+UR5+0x1180], R23 ;  /* 0x0011801710007988 */ /* 0x0001e80008000405 */
[----:B------:R0:W-:Y:S04]  /*10580*/  STS.U16 [R16+UR5+0x1200], R25 ;  /* 0x0012001910007988 */ /* 0x0001e80008000405 */
[----:B------:R1:W-:Y:S04]  /*10590*/  STS.U16 [R16+UR5+0x1280], R27 ;  /* 0x0012801b10007988 */ /* 0x0003e80008000405 */
[----:B---3--:R3:W-:Y:S04]  /*105a0*/  STS.U16 [R16+UR5+0x1300], R29 ;  /* 0x0013001d10007988 */ /* 0x0087e80008000405 */
[----:B0-----:R-:W4:Y:S04]  /*105b0*/  LDL.LU R28, [R1+0x1358] ;  /* 0x00135800011c7983 */ /* 0x001f280000300800 */
[----:B-1----:R-:W4:Y:S04]  /*105c0*/  LDL.LU R6, [R1+0x1354] ;  /* 0x0013540001067983 */ /* 0x002f280000300800 */
[----:B------:R-:W4:Y:S04]  /*105d0*/  LDL.LU R7, [R1+0x1350] ;  /* 0x0013500001077983 */ /* 0x000f280000300800 */
[----:B------:R-:W4:Y:S04]  /*105e0*/  LDL.LU R23, [R1+0x134c] ;  /* 0x00134c0001177983 */ /* 0x000f280000300800 */
[----:B------:R-:W4:Y:S04]  /*105f0*/  LDL.LU R25, [R1+0x1348] ;  /* 0x0013480001197983 */ /* 0x000f280000300800 */
[----:B------:R-:W4:Y:S04]  /*10600*/  LDL.LU R27, [R1+0x1344] ;  /* 0x00134400011b7983 */ /* 0x000f280000300800 */
[----:B------:R-:W-:Y:S04]  /*10610*/  STS.U16 [R16+UR5+0x1380], R2 ;  /* 0x0013800210007988 */ /* 0x000fe80008000405 */
[----:B---3--:R-:W3:Y:S04]  /*10620*/  LDL.LU R29, [R1+0x1340] ;  /* 0x00134000011d7983 */ /* 0x008ee80000300800 */
[----:B------:R0:W-:Y:S04]  /*10630*/  STS.U16 [R16+UR5+0x3000], R26 ;  /* 0x0030001a10007988 */ /* 0x0001e80008000405 */
[----:B------:R1:W-:Y:S04]  /*10640*/  STS.U16 [R16+UR5+0x3080], R17 ;  /* 0x0030801110007988 */ /* 0x0003e80008000405 */
[----:B0-----:R-:W3:Y:S04]  /*10650*/  LDL.LU R26, [R1+0x8] ;  /* 0x00000800011a7983 */ /* 0x001ee80000300800 */
[----:B-1----:R-:W3:Y:S01]  /*10660*/  LDL.LU R17, [R1+0x4] ;  /* 0x0000040001117983 */ /* 0x002ee20000300800 */
[----:B------:R-:W0:Y:S03]  /*10670*/  S2R R2, SR_TID.X ;  /* 0x0000000000027919 */ /* 0x000e260000002100 */
[----:B--2---:R-:W-:Y:S04]  /*10680*/  STS.U16 [R16+UR5+0x3100], R0 ;  /* 0x0031000010007988 */ /* 0x004fe80008000405 */
[----:B------:R-:W-:Y:S04]  /*10690*/  STS.U16 [R16+UR5+0x3180], R3 ;  /* 0x0031800310007988 */ /* 0x000fe80008000405 */
[----:B------:R-:W-:Y:S04]  /*106a0*/  STS.U16 [R16+UR5+0x3200], R15 ;  /* 0x0032000f10007988 */ /* 0x000fe80008000405 */
[----:B------:R-:W-:Y:S04]  /*106b0*/  STS.U16 [R16+UR5+0x3280], R20 ;  /* 0x0032801410007988 */ /* 0x000fe80008000405 */
[----:B------:R-:W-:Y:S04]  /*106c0*/  STS.U16 [R16+UR5+0x3300], R19 ;  /* 0x0033001310007988 */ /* 0x000fe80008000405 */
[----:B------:R-:W-:Y:S04]  /*106d0*/  STS.U16 [R16+UR5+0x3380], R18 ;  /* 0x0033801210007988 */ /* 0x000fe80008000405 */
[----:B------:R1:W-:Y:S04]  /*106e0*/  STS.U16 [R16+UR5+0x5000], R5 ;  /* 0x0050000510007988 */ /* 0x0003e80008000405 */
[----:B-1----:R-:W2:Y:S04]  /*106f0*/  LDL.LU R5, [R1+0x53c] ;  /* 0x00053c0001057983 */ /* 0x002ea80000300800 */
[----:B------:R-:W-:Y:S04]  /*10700*/  STS.U16 [R16+UR5+0x5080], R21 ;  /* 0x0050801510007988 */ /* 0x000fe80008000405 */
[----:B------:R-:W-:Y:S04]  /*10710*/  STS.U16 [R16+UR5+0x5100], R22 ;  /* 0x0051001610007988 */ /* 0x000fe80008000405 */
[----:B------:R-:W-:Y:S04]  /*10720*/  STS.U16 [R16+UR5+0x5180], R24 ;  /* 0x0051801810007988 */ /* 0x000fe80008000405 */
[----:B------:R1:W-:Y:S04]  /*10730*/  STS.U16 [R16+UR5+0x5200], R8 ;  /* 0x0052000810007988 */ /* 0x0003e80008000405 */
[----:B------:R1:W-:Y:S04]  /*10740*/  STS.U16 [R16+UR5+0x5280], R9 ;  /* 0x0052800910007988 */ /* 0x0003e80008000405 */
[----:B------:R1:W-:Y:S01]  /*10750*/  STS.U16 [R16+UR5+0x5300], R10 ;  /* 0x0053000a10007988 */ /* 0x0003e20008000405 */
[----:B0-----:R-:W-:-:S03]  /*10760*/  LOP3.LUT R2, R2, 0x3f, RZ, 0xc0, !PT ;  /* 0x0000003f02027812 */ /* 0x001fc600078ec0ff */
[----:B------:R0:W-:Y:S04]  /*10770*/  STS.U16 [R16+UR5+0x5380], R11 ;  /* 0x0053800b10007988 */ /* 0x0001e80008000405 */
[----:B------:R0:W-:Y:S04]  /*10780*/  STS.U16 [R16+UR5+0x7000], R12 ;  /* 0x0070000c10007988 */ /* 0x0001e80008000405 */
[----:B----4-:R4:W-:Y:S04]  /*10790*/  STS.U16 [R16+UR5+0x7080], R13 ;  /* 0x0070800d10007988 */ /* 0x0109e80008000405 */
[----:B-1----:R-:W2:Y:S04]  /*107a0*/  LDL.LU R8, [R1+0x538] ;  /* 0x0005380001087983 */ /* 0x002ea80000300800 */
[----:B------:R-:W2:Y:S04]  /*107b0*/  LDL.LU R9, [R1+0x534] ;  /* 0x0005340001097983 */ /* 0x000ea80000300800 */
[----:B------:R-:W2:Y:S04]  /*107c0*/  LDL.LU R10, [R1+0x530] ;  /* 0x00053000010a7983 */ /* 0x000ea80000300800 */
[----:B0-----:R-:W2:Y:S04]  /*107d0*/  LDL.LU R11, [R1+0x52c] ;  /* 0x00052c00010b7983 */ /* 0x001ea80000300800 */
[----:B------:R-:W2:Y:S04]  /*107e0*/  LDL.LU R12, [R1+0x524] ;  /* 0x00052400010c7983 */ /* 0x000ea80000300800 */
[----:B----4-:R-:W4:Y:S04]  /*107f0*/  LDL.LU R13, [R1+0x51c] ;  /* 0x00051c00010d7983 */ /* 0x010f280000300800 */
[----:B------:R-:W4:Y:S01]  /*10800*/  LDL.LU R3, [R1+0x40c] ;  /* 0x00040c0001037983 */ /* 0x000f220000300800 */
[----:B------:R-:W-:-:S03]  /*10810*/  IMAD.SHL.U32 R2, R2, 0x2, RZ ;  /* 0x0000000202027824 */ /* 0x000fc600078e00ff */
[----:B------:R-:W4:Y:S04]  /*10820*/  LDL.LU R15, [R1+0x404] ;  /* 0x00040400010f7983 */ /* 0x000f280000300800 */
[----:B------:R-:W4:Y:S04]  /*10830*/  LDL.LU R21, [R1+0x3fc] ;  /* 0x0003fc0001157983 */ /* 0x000f280000300800 */
[----:B------:R-:W4:Y:S04]  /*10840*/  LDL.LU R22, [R1+0x3f4] ;  /* 0x0003f40001167983 */ /* 0x000f280000300800 */
[----:B---3--:R0:W-:Y:S04]  /*10850*/  STS.U16 [R16+UR5+0x7100], R26 ;  /* 0x0071001a10007988 */ /* 0x0081e80008000405 */
[----:B------:R-:W3:Y:S04]  /*10860*/  LDL.LU R24, [R1+0x32c] ;  /* 0x00032c0001187983 */ /* 0x000ee80000300800 */
[----:B------:R-:W-:Y:S04]  /*10870*/  STS.U16 [R16+UR5+0x7180], R17 ;  /* 0x0071801110007988 */ /* 0x000fe80008000405 */
[----:B------:R1:W-:Y:S01]  /*10880*/  STS.U16 [R16+UR5+0x7200], R29 ;  /* 0x0072001d10007988 */ /* 0x0003e20008000405 */
[----:B------:R-:W-:-:S03]  /*10890*/  LOP3.LUT R0, R2, 0x50, RZ, 0x3c, !PT ;  /* 0x0000005002007812 */ /* 0x000fc600078e3cff */
[----:B------:R1:W-:Y:S04]  /*108a0*/  STS.U16 [R16+UR5+0x7280], R27 ;  /* 0x0072801b10007988 */ /* 0x0003e80008000405 */
[----:B------:R1:W-:Y:S04]  /*108b0*/  STS.U16 [R16+UR5+0x7300], R25 ;  /* 0x0073001910007988 */ /* 0x0003e80008000405 */
[----:B0-----:R-:W3:Y:S04]  /*108c0*/  LDL.LU R26, [R1+0x324] ;  /* 0x00032400011a7983 */ /* 0x001ee80000300800 */
[----:B-1----:R-:W3:Y:S04]  /*108d0*/  LDL.LU R29, [R1+0x414] ;  /* 0x00041400011d7983 */ /* 0x002ee80000300800 */
[----:B------:R-:W3:Y:S04]  /*108e0*/  LDL.LU R2, [R1+0x514] ;  /* 0x0005140001027983 */ /* 0x000ee80000300800 */
[----:B------:R0:W-:Y:S04]  /*108f0*/  STS.U16 [R16+UR5+0x7380], R23 ;  /* 0x0073801710007988 */ /* 0x0001e80008000405 */
[----:B------:R-:W3:Y:S04]  /*10900*/  LDL.LU R27, [R1+0x41c] ;  /* 0x00041c00011b7983 */ /* 0x000ee80000300800 */
[----:B------:R-:W3:Y:S04]  /*10910*/  LDL.LU R25, [R1+0x424] ;  /* 0x0004240001197983 */ /* 0x000ee80000300800 */
[----:B0-----:R-:W3:Y:S04]  /*10920*/  LDL.LU R23, [R1+0x42c] ;  /* 0x00042c0001177983 */ /* 0x001ee80000300800 */
[----:B------:R-:W3:Y:S04]  /*10930*/  LDL.LU R20, [R1+0x31c] ;  /* 0x00031c0001147983 */ /* 0x000ee80000300800 */
[----:B------:R-:W3:Y:S04]  /*10940*/  LDL.LU R19, [R1+0x314] ;  /* 0x0003140001137983 */ /* 0x000ee80000300800 */
[----:B------:R-:W3:Y:S04]  /*10950*/  LDL.LU R18, [R1+0x30c] ;  /* 0x00030c0001127983 */ /* 0x000ee80000300800 */
[----:B------:R-:W3:Y:S04]  /*10960*/  LDL.LU R17, [R1+0x304] ;  /* 0x0003040001117983 */ /* 0x000ee80000300800 */
[----:B------:R-:W3:Y:S04]  /*10970*/  LDL.LU R16, [R1+0x2fc] ;  /* 0x0002fc0001107983 */ /* 0x000ee80000300800 */
[----:B--2---:R0:W-:Y:S04]  /*10980*/  STS.U16 [R0+UR5+0x1400], R5 ;  /* 0x0014000500007988 */ /* 0x0041e80008000405 */
[----:B0-----:R-:W2:Y:S04]  /*10990*/  LDL.LU R5, [R1+0x2f4] ;  /* 0x0002f40001057983 */ /* 0x001ea80000300800 */
[----:B------:R0:W-:Y:S04]  /*109a0*/  STS.U16 [R0+UR5+0x1480], R8 ;  /* 0x0014800800007988 */ /* 0x0001e80008000405 */
[----:B------:R1:W-:Y:S04]  /*109b0*/  STS.U16 [R0+UR5+0x1500], R9 ;  /* 0x0015000900007988 */ /* 0x0003e80008000405 */
[----:B------:R0:W-:Y:S04]  /*109c0*/  STS.U16 [R0+UR5+0x1580], R10 ;  /* 0x0015800a00007988 */ /* 0x0001e80008000405 */
[----:B------:R0:W-:Y:S04]  /*109d0*/  STS.U16 [R0+UR5+0x1600], R11 ;  /* 0x0016000b00007988 */ /* 0x0001e80008000405 */
[----:B------:R1:W-:Y:S04]  /*109e0*/  STS.U16 [R0+UR5+0x1680], R12 ;  /* 0x0016800c00007988 */ /* 0x0003e80008000405 */
[----:B----4-:R4:W-:Y:S04]  /*109f0*/  STS.U16 [R0+UR5+0x1700], R13 ;  /* 0x0017000d00007988 */ /* 0x0109e80008000405 */
[----:B0-----:R-:W2:Y:S04]  /*10a00*/  LDL.LU R8, [R1+0x133c] ;  /* 0x00133c0001087983 */ /* 0x001ea80000300800 */
[----:B-1----:R-:W2:Y:S04]  /*10a10*/  LDL.LU R9, [R1+0x1338] ;  /* 0x0013380001097983 */ /* 0x002ea80000300800 */
[----:B------:R-:W2:Y:S04]  /*10a20*/  LDL.LU R10, [R1+0x1334] ;  /* 0x00133400010a7983 */ /* 0x000ea80000300800 */
[----:B------:R-:W2:Y:S04]  /*10a30*/  LDL.LU R11, [R1+0x1330] ;  /* 0x00133000010b7983 */ /* 0x000ea80000300800 */
[----:B------:R-:W2:Y:S04]  /*10a40*/  LDL.LU R12, [R1+0x132c] ;  /* 0x00132c00010c7983 */ /* 0x000ea80000300800 */
[----:B----4-:R-:W4:Y:S04]  /*10a50*/  LDL.LU R13, [R1+0x1328] ;  /* 0x00132800010d7983 */ /* 0x010f280000300800 */
[----:B---3--:R-:W-:Y:S04]  /*10a60*/  STS.U16 [R0+UR5+0x1780], R2 ;  /* 0x0017800200007988 */ /* 0x008fe80008000405 */
[----:B------:R-:W-:Y:S04]  /*10a70*/  STS.U16 [R0+UR5+0x3400], R23 ;  /* 0x0034001700007988 */ /* 0x000fe80008000405 */
[----:B------:R-:W-:Y:S04]  /*10a80*/  STS.U16 [R0+UR5+0x3480], R25 ;  /* 0x0034801900007988 */ /* 0x000fe80008000405 */
[----:B------:R-:W-:Y:S04]  /*10a90*/  STS.U16 [R0+UR5+0x3500], R27 ;  /* 0x0035001b00007988 */ /* 0x000fe80008000405 */
[----:B------:R-:W-:Y:S04]  /*10aa0*/  STS.U16 [R0+UR5+0x3580], R29 ;  /* 0x0035801d00007988 */ /* 0x000fe80008000405 */
[----:B------:R0:W-:Y:S04]  /*10ab0*/  STS.U16 [R0+UR5+0x3600], R3 ;  /* 0x0036000300007988 */ /* 0x0001e80008000405 */
[----:B------:R-:W-:Y:S04]  /*10ac0*/  STS.U16 [R0+UR5+0x3680], R15 ;  /* 0x0036800f00007988 */ /* 0x000fe80008000405 */
[----:B------:R1:W-:Y:S04]  /*10ad0*/  STS.U16 [R0+UR5+0x3700], R21 ;  /* 0x0037001500007988 */ /* 0x0003e80008000405 */
[----:B------:R3:W-:Y:S04]  /*10ae0*/  STS.U16 [R0+UR5+0x3780], R22 ;  /* 0x0037801600007988 */ /* 0x0007e80008000405 */
[----:B------:R1:W-:Y:S04]  /*10af0*/  STS.U16 [R0+UR5+0x5400], R24 ;  /* 0x0054001800007988 */ /* 0x0003e80008000405 */
[----:B------:R1:W-:Y:S04]  /*10b00*/  STS.U16 [R0+UR5+0x5480], R26 ;  /* 0x0054801a00007988 */ /* 0x0003e80008000405 */
[----:B0-----:R-:W4:Y:S04]  /*10b10*/  LDL.LU R3, [R1+0x50c] ;  /* 0x00050c0001037983 */ /* 0x001f280000300800 */
[----:B------:R-:W4:Y:S04]  /*10b20*/  LDL.LU R25, [R1+0x504] ;  /* 0x0005040001197983 */ /* 0x000f280000300800 */
[----:B------:R-:W4:Y:S04]  /*10b30*/  LDL.LU R27, [R1+0x4fc] ;  /* 0x0004fc00011b7983 */ /* 0x000f280000300800 */
[----:B------:R-:W4:Y:S04]  /*10b40*/  LDL.LU R29, [R1+0x4f4] ;  /* 0x0004f400011d7983 */ /* 0x000f280000300800 */
[----:B-1----:R-:W4:Y:S04]  /*10b50*/  LDL.LU R21, [R1+0x4ec] ;  /* 0x0004ec0001157983 */ /* 0x002f280000300800 */
[----:B---3--:R-:W3:Y:S04]  /*10b60*/  LDL.LU R22, [R1+0x4e8] ;  /* 0x0004e80001167983 */ /* 0x008ee80000300800 */
[----:B------:R-:W-:Y:S04]  /*10b70*/  STS.U16 [R0+UR5+0x5500], R20 ;  /* 0x0055001400007988 */ /* 0x000fe80008000405 */
[----:B------:R-:W3:Y:S04]  /*10b80*/  LDL.LU R24, [R1+0x4e4] ;  /* 0x0004e40001187983 */ /* 0x000ee80000300800 */
[----:B------:R0:W-:Y:S04]  /*10b90*/  STS.U16 [R0+UR5+0x5580], R19 ;  /* 0x0055801300007988 */ /* 0x0001e80008000405 */
[----:B------:R-:W3:Y:S04]  /*10ba0*/  LDL.LU R26, [R1+0x4e0] ;  /* 0x0004e000011a7983 */ /* 0x000ee80000300800 */
[----:B------:R1:W-:Y:S04]  /*10bb0*/  STS.U16 [R0+UR5+0x5600], R18 ;  /* 0x0056001200007988 */ /* 0x0003e80008000405 */
[----:B------:R-:W-:Y:S04]  /*10bc0*/  STS.U16 [R0+UR5+0x5680], R17 ;  /* 0x0056801100007988 */ /* 0x000fe80008000405 */
[----:B------:R1:W-:Y:S04]  /*10bd0*/  STS.U16 [R0+UR5+0x5700], R16 ;  /* 0x0057001000007988 */ /* 0x0003e80008000405 */
[----:B------:R-:W3:Y:S04]  /*10be0*/  LDL R15, [R1+0xdd0] ;  /* 0x000dd000010f7983 */ /* 0x000ee80000100800 */
[----:B0-----:R-:W3:Y:S04]  /*10bf0*/  LDL R19, [R1+0xde0] ;  /* 0x000de00001137983 */ /* 0x001ee80000100800 */
[----:B-1----:R-:W3:Y:S04]  /*10c00*/  LDL R18, [R1+0xde4] ;  /* 0x000de40001127983 */ /* 0x002ee80000100800 */
[----:B------:R-:W3:Y:S04]  /*10c10*/  LDL R16, [R1+0xde8] ;  /* 0x000de80001107983 */ /* 0x000ee80000100800 */
[----:B------:R-:W3:Y:S04]  /*10c20*/  LDL R17, [R1+0xdd8] ;  /* 0x000dd80001117983 */ /* 0x000ee80000100800 */
[----:B--2---:R0:W-:Y:S04]  /*10c30*/  STS.U16 [R0+UR5+0x5780], R5 ;  /* 0x0057800500007988 */ /* 0x0041e80008000405 */
[----:B0-----:R-:W2:Y:S01]  /*10c40*/  LDL R5, [R1+0xdd4] ;  /* 0x000dd40001057983 */ /* 0x001ea20000100800 */
[----:B------:R-:W0:Y:S01]  /*10c50*/  S2R R2, SR_TID.X ;  /* 0x0000000000027919 */ /* 0x000e220000002100 */
[----:B------:R-:W-:-:S02]  /*10c60*/  PRMT R4, RZ, 0x7610, R4 ;  /* 0x00007610ff047816 */ /* 0x000fc40000000004 */
[----:B----4-:R-:W-:Y:S04]  /*10c70*/  STS.U16 [R0+UR5+0x7400], R13 ;  /* 0x0074000d00007988 */ /* 0x010fe80008000405 */
[----:B------:R-:W-:Y:S04]  /*10c80*/  STS.U16 [R0+UR5+0x7480], R12 ;  /* 0x0074800c00007988 */ /* 0x000fe80008000405 */
[----:B------:R-:W-:Y:S04]  /*10c90*/  STS.U16 [R0+UR5+0x7500], R11 ;  /* 0x0075000b00007988 */ /* 0x000fe80008000405 */
[----:B------:R-:W-:Y:S04]  /*10ca0*/  STS.U16 [R0+UR5+0x7580], R10 ;  /* 0x0075800a00007988 */ /* 0x000fe80008000405 */
[----:B------:R-:W-:Y:S04]  /*10cb0*/  STS.U16 [R0+UR5+0x7600], R9 ;  /* 0x0076000900007988 */ /* 0x000fe80008000405 */
[----:B------:R-:W-:Y:S04]  /*10cc0*/  STS.U16 [R0+UR5+0x7680], R8 ;  /* 0x0076800800007988 */ /* 0x000fe80008000405 */
[----:B------:R-:W-:Y:S04]  /*10cd0*/  STS.U16 [R0+UR5+0x7700], R7 ;  /* 0x0077000700007988 */ /* 0x000fe80008000405 */
[----:B------:R1:W-:Y:S04]  /*10ce0*/  STS.U16 [R0+UR5+0x7780], R6 ;  /* 0x0077800600007988 */ /* 0x0003e80008000405 */
[----:B-1----:R-:W4:Y:S01]  /*10cf0*/  LDL R0, [R1+0xdcc] ;  /* 0x000dcc0001007983 */ /* 0x002f220000100800 */
[----:B0-----:R-:W-:-:S05]  /*10d00*/  LOP3.LUT R2, R2, 0x3f, RZ, 0xc0, !PT ;  /* 0x0000003f02027812 */ /* 0x001fca00078ec0ff */
[----:B------:R-:W-:-:S05]  /*10d10*/  IMAD.SHL.U32 R2, R2, 0x2, RZ ;  /* 0x0000000202027824 */ /* 0x000fca00078e00ff */
[----:B------:R-:W-:Y:S02]  /*10d20*/  LOP3.LUT R20, R2, 0x60, RZ, 0x3c, !PT ;  /* 0x0000006002147812 */ /* 0x000fe400078e3cff */
[----:B------:R-:W-:-:S03]  /*10d30*/  PRMT R6, RZ, 0x7610, R6 ;  /* 0x00007610ff067816 */ /* 0x000fc60000000006 */
[----:B------:R0:W-:Y:S01]  /*10d40*/  STS.U16 [R20+UR5+0x1800], R3 ;  /* 0x0018000314007988 */ /* 0x0001e20008000405 */
[----:B------:R-:W-:-:S03]  /*10d50*/  PRMT R7, RZ, 0x7610, R7 ;  /* 0x00007610ff077816 */ /* 0x000fc60000000007 */
[----:B0-----:R-:W4:Y:S01]  /*10d60*/  LDL R3, [R1+0xdc8] ;  /* 0x000dc80001037983 */ /* 0x001f220000100800 */
[----:B---3--:R-:W-:Y:S02]  /*10d70*/  @!P0 IMAD.MOV.U32 R9, RZ, RZ, R19 ;  /* 0x000000ffff098224 */ /* 0x008fe400078e0013 */
[----:B------:R-:W-:-:S05]  /*10d80*/  @!P0 IMAD.MOV.U32 R8, RZ, RZ, R18 ;  /* 0x000000ffff088224 */ /* 0x000fca00078e0012 */
[----:B------:R0:W3:Y:S02]  /*10d90*/  @!P0 LDG.E.U16 R4, desc[UR12][R8.64] ;  /* 0x0000000c08048981 */ /* 0x0000e4000c1e1500 */
[----:B0-----:R-:W-:Y:S02]  /*10da0*/  @!P0 IMAD.MOV.U32 R8, RZ, RZ, R16 ;  /* 0x000000ffff088224 */ /* 0x001fe400078e0010 */
[----:B------:R-:W-:-:S05]  /*10db0*/  @!P0 IMAD.MOV.U32 R9, RZ, RZ, R17 ;  /* 0x000000ffff098224 */ /* 0x000fca00078e0011 */
[----:B------:R0:W3:Y:S02]  /*10dc0*/  @!P0 LDG.E.U16 R6, desc[UR12][R8.64] ;  /* 0x0000000c08068981 */ /* 0x0000e4000c1e1500 */
[----:B0-----:R-:W-:Y:S02]  /*10dd0*/  @!P0 IMAD.MOV.U32 R9, RZ, RZ, R15 ;  /* 0x000000ffff098224 */ /* 0x001fe400078e000f */
[----:B--2---:R-:W-:-:S05]  /*10de0*/  @!P0 IMAD.MOV.U32 R8, RZ, RZ, R5 ;  /* 0x000000ffff088224 */ /* 0x004fca00078e0005 */
[----:B------:R4:W2:Y:S01]  /*10df0*/  @!P0 LDG.E.U16 R7, desc[UR12][R8.64] ;  /* 0x0000000c08078981 */ /* 0x0008a2000c1e1500 */
[----:B------:R-:W-:Y:S01]  /*10e00*/  PRMT R10, RZ, 0x7610, R10 ;  /* 0x00007610ff0a7816 */ /* 0x000fe2000000000a */
[----:B----4-:R-:W-:Y:S02]  /*10e10*/  @!P0 IMAD.MOV.U32 R8, RZ, RZ, R0 ;  /* 0x000000ffff088224 */ /* 0x010fe400078e0000 */
[----:B------:R-:W-:-:S05]  /*10e20*/  @!P0 IMAD.MOV.U32 R9, RZ, RZ, R3 ;  /* 0x000000ffff098224 */ /* 0x000fca00078e0003 */
[----:B------:R-:W4:Y:S04]  /*10e30*/  @!P0 LDG.E.U16 R10, desc[UR12][R8.64] ;  /* 0x0000000c080a8981 */ /* 0x000f28000c1e1500 */
[----:B---3--:R-:W-:Y:S04]  /*10e40*/  STL [R1+0x130c], R4 ;  /* 0x00130c0401007387 */ /* 0x008fe80000100800 */
[----:B------:R0:W-:Y:S04]  /*10e50*/  STL [R1+0x1310], R6 ;  /* 0x0013100601007387 */ /* 0x0001e80000100800 */
[----:B------:R-:W3:Y:S04]  /*10e60*/  LDL R5, [R1+0xdc4] ;  /* 0x000dc40001057983 */ /* 0x000ee80000100800 */
[----:B--2---:R1:W-:Y:S04]  /*10e70*/  STL [R1+0x1314], R7 ;  /* 0x0013140701007387 */ /* 0x0043e80000100800 */
[----:B------:R-:W2:Y:S04]  /*10e80*/  LDL R16, [R1+0xdc0] ;  /* 0x000dc00001107983 */ /* 0x000ea80000100800 */
[----:B------:R1:W-:Y:S04]  /*10e90*/  STS.U16 [R20+UR5+0x1880], R25 ;  /* 0x0018801914007988 */ /* 0x0003e80008000405 */
[----:B------:R-:W2:Y:S04]  /*10ea0*/  LDL R23, [R1+0xd88] ;  /* 0x000d880001177983 */ /* 0x000ea80000100800 */
[----:B0-----:R-:W2:Y:S04]  /*10eb0*/  LDL R6, [R1+0x5ec] ;  /* 0x0005ec0001067983 */ /* 0x001ea80000100800 */
[----:B------:R-:W2:Y:S04]  /*10ec0*/  LDL R4, [R1+0xd84] ;  /* 0x000d840001047983 */ /* 0x000ea80000100800 */
[----:B------:R0:W-:Y:S04]  /*10ed0*/  STS.U16 [R20+UR5+0x1900], R27 ;  /* 0x0019001b14007988 */ /* 0x0001e80008000405 */
[----:B------:R0:W-:Y:S04]  /*10ee0*/  STS.U16 [R20+UR5+0x1980], R29 ;  /* 0x0019801d14007988 */ /* 0x0001e80008000405 */
[----:B-1----:R-:W2:Y:S04]  /*10ef0*/  LDL R7, [R1+0xd8c] ;  /* 0x000d8c0001077983 */ /* 0x002ea80000100800 */
[----:B------:R-:W2:Y:S04]  /*10f00*/  LDL.LU R25, [R1+0x448] ;  /* 0x0004480001197983 */ /* 0x000ea80000300800 */
[----:B------:R-:W-:Y:S04]  /*10f10*/  STS.U16 [R20+UR5+0x1a00], R21 ;  /* 0x001a001514007988 */ /* 0x000fe80008000405 */
[----:B------:R-:W-:Y:S04]  /*10f20*/  STS.U16 [R20+UR5+0x1a80], R22 ;  /* 0x001a801614007988 */ /* 0x000fe80008000405 */
[----:B0-----:R-:W2:Y:S04]  /*10f30*/  LDL.LU R27, [R1+0x440] ;  /* 0x00044000011b7983 */ /* 0x001ea80000300800 */
[----:B------:R-:W2:Y:S04]  /*10f40*/  LDL.LU R29, [R1+0x438] ;  /* 0x00043800011d7983 */ /* 0x000ea80000300800 */
[----:B------:R-:W2:Y:S04]  /*10f50*/  LDL.LU R0, [R1+0x430] ;  /* 0x0004300001007983 */ /* 0x000ea80000300800 */
[----:B------:R-:W-:Y:S04]  /*10f60*/  STS.U16 [R20+UR5+0x1b00], R24 ;  /* 0x001b001814007988 */ /* 0x000fe80008000405 */
[----:B------:R-:W2:Y:S04]  /*10f70*/  LDL.LU R3, [R1+0x428] ;  /* 0x0004280001037983 */ /* 0x000ea80000300800 */
[----:B------:R0:W-:Y:S04]  /*10f80*/  STS.U16 [R20+UR5+0x1b80], R26 ;  /* 0x001b801a14007988 */ /* 0x0001e80008000405 */
[----:B------:R-:W2:Y:S04]  /*10f90*/  LDL.LU R15, [R1+0x420] ;  /* 0x00042000010f7983 */ /* 0x000ea80000300800 */
[----:B0-----:R-:W2:Y:S04]  /*10fa0*/  LDL.LU R20, [R1+0x418] ;  /* 0x0004180001147983 */ /* 0x001ea80000300800 */
[----:B------:R-:W2:Y:S04]  /*10fb0*/  LDL.LU R19, [R1+0x410] ;  /* 0x0004100001137983 */ /* 0x000ea80000300800 */
[----:B------:R-:W2:Y:S04]  /*10fc0*/  LDL.LU R18, [R1+0x348] ;  /* 0x0003480001127983 */ /* 0x000ea80000300800 */
[----:B------:R-:W2:Y:S04]  /*10fd0*/  LDL.LU R17, [R1+0x340] ;  /* 0x0003400001117983 */ /* 0x000ea80000300800 */
[----:B------:R-:W2:Y:S01]  /*10fe0*/  LDL.LU R24, [R1+0x338] ;  /* 0x0003380001187983 */ /* 0x000ea20000300800 */
[----:B------:R-:W-:-:S03]  /*10ff0*/  PRMT R11, RZ, 0x7610, R11 ;  /* 0x00007610ff0b7816 */ /* 0x000fc6000000000b */
[----:B----4-:R0:W-:Y:S04]  /*11000*/  STL [R1+0x1318], R10 ;  /* 0x0013180a01007387 */ /* 0x0101e80000100800 */
[----:B0-----:R-:W4:Y:S01]  /*11010*/  LDL R10, [R1+0xda4] ;  /* 0x000da400010a7983 */ /* 0x001f220000100800 */
[----:B---3--:R-:W-:Y:S02]  /*11020*/  @!P0 IMAD.MOV.U32 R8, RZ, RZ, R5 ;  /* 0x000000ffff088224 */ /* 0x008fe400078e0005 */
[----:B--2---:R-:W-:Y:S02]  /*11030*/  @!P0 IMAD.MOV.U32 R9, RZ, RZ, R16 ;  /* 0x000000ffff098224 */ /* 0x004fe400078e0010 */
[----:B------:R-:W2:Y:S04]  /*11040*/  LDL.LU R16, [R1+0x330] ;  /* 0x0003300001107983 */ /* 0x000ea80000300800 */
[----:B------:R4:W3:Y:S04]  /*11050*/  @!P0 LDG.E.U16 R11, desc[UR12][R8.64] ;  /* 0x0000000c080b8981 */ /* 0x0008e8000c1e1500 */
[----:B------:R-:W2:Y:S04]  /*11060*/  LDL.LU R26, [R1+0x328] ;  /* 0x00032800011a7983 */ /* 0x000ea80000300800 */
[----:B------:R-:W2:Y:S04]  /*11070*/  LDL.LU R5, [R1+0x320] ;  /* 0x0003200001057983 */ /* 0x000ea80000300800 */
[----:B------:R-:W2:Y:S04]  /*11080*/  LDL.LU R21, [R1+0x318] ;  /* 0x0003180001157983 */ /* 0x000ea80000300800 */
[----:B------:R-:W2:Y:S04]  /*11090*/  LDL.LU R22, [R1+0x310] ;  /* 0x0003100001167983 */ /* 0x000ea80000300800 */
[----:B------:R-:W2:Y:S01]  /*110a0*/  LDL R9, [R1+0xda0] ;  /* 0x000da00001097983 */ /* 0x000ea20000100800 */
[----:B------:R-:W-:-:S02]  /*110b0*/  PRMT R12, RZ, 0x7610, R12 ;  /* 0x00007610ff0c7816 */ /* 0x000fc4000000000c */
[----:B------:R-:W-:Y:S01]  /*110c0*/  PRMT R13, RZ, 0x7610, R13 ;  /* 0x00007610ff0d7816 */ /* 0x000fe2000000000d */
[----:B----4-:R-:W-:Y:S01]  /*110d0*/  @!P0 IMAD.MOV.U32 R8, RZ, RZ, R10 ;  /* 0x000000ffff088224 */ /* 0x010fe200078e000a */
[----:B------:R-:W-:-:S05]  /*110e0*/  LOP3.LUT R10, R2, 0x60, RZ, 0x3c, !PT ;  /* 0x00000060020a7812 */ /* 0x000fca00078e3cff */
        /* <DEDUP_REMOVED lines=11> */
[----:B------:R-:W-:-:S03]  /*111a0*/  PRMT R14, RZ, 0x7610, R14 ;  /* 0x00007610ff0e7816 */ /* 0x000fc6000000000e */
[----:B---3--:R0:W-:Y:S04]  /*111b0*/  STL [R1+0x1324], R11 ;  /* 0x0013240b01007387 */ /* 0x0081e80000100800 */
[----:B0-----:R-:W3:Y:S04]  /*111c0*/  LDL.LU R11, [R1+0x1c] ;  /* 0x00001c00010b7983 */ /* 0x001ee80000300800 */
[----:B------:R-:W4:Y:S04]  /*111d0*/  LDL.LU R24, [R1+0x18] ;  /* 0x0000180001187983 */ /* 0x000f280000300800 */
[----:B------:R-:W4:Y:S04]  /*111e0*/  LDL.LU R2, [R1+0x14] ;  /* 0x0000140001027983 */ /* 0x000f280000300800 */
[----:B--2---:R0:W2:Y:S02]  /*111f0*/  @!P0 LDG.E.U16 R12, desc[UR12][R8.64] ;  /* 0x0000000c080c8981 */ /* 0x0040a4000c1e1500 */
[----:B0-----:R-:W-:-:S02]  /*11200*/  @!P0 IMAD.MOV.U32 R8, RZ, RZ, R7 ;  /* 0x000000ffff088224 */ /* 0x001fc400078e0007 */
[----:B------:R-:W-:-:S05]  /*11210*/  @!P0 IMAD.MOV.U32 R9, RZ, RZ, R23 ;  /* 0x000000ffff098224 */ /* 0x000fca00078e0017 */
[----:B------:R0:W2:Y:S04]  /*11220*/  @!P0 LDG.E.U16 R13, desc[UR12][R8.64] ;  /* 0x0000000c080d8981 */ /* 0x0000a8000c1e1500 */
[----:B------:R-:W-:Y:S04]  /*11230*/  STS.U16 [R10+UR5+0x5980], R16 ;  /* 0x005980100a007988 */ /* 0x000fe80008000405 */
[----:B------:R1:W-:Y:S01]  /*11240*/  STS.U16 [R10+UR5+0x5a00], R26 ;  /* 0x005a001a0a007988 */ /* 0x0003e20008000405 */
[----:B0-----:R-:W-:Y:S02]  /*11250*/  @!P0 IMAD.MOV.U32 R8, RZ, RZ, R4 ;  /* 0x000000ffff088224 */ /* 0x001fe400078e0004 */
[----:B------:R-:W-:-:S05]  /*11260*/  @!P0 IMAD.MOV.U32 R9, RZ, RZ, R6 ;  /* 0x000000ffff098224 */ /* 0x000fca00078e0006 */
[----:B------:R0:W2:Y:S04]  /*11270*/  @!P0 LDG.E.U16 R14, desc[UR12][R8.64] ;  /* 0x0000000c080e8981 */ /* 0x0000a8000c1e1500 */
[----:B------:R-:W2:Y:S04]  /*11280*/  LDL.LU R9, [R1+0xc] ;  /* 0x00000c0001097983 */ /* 0x000ea80000300800 */
[----:B-1----:R-:W2:Y:S04]  /*11290*/  LDL.LU R26, [R1] ;  /* 0x00000000011a7983 */ /* 0x002ea80000300800 */
[----:B------:R1:W-:Y:S04]  /*112a0*/  STS.U16 [R10+UR5+0x5a80], R5 ;  /* 0x005a80050a007988 */ /* 0x0003e80008000405 */
[----:B------:R0:W-:Y:S04]  /*112b0*/  STS.U16 [R10+UR5+0x5b00], R21 ;  /* 0x005b00150a007988 */ /* 0x0001e80008000405 */
[----:B------:R0:W-:Y:S04]  /*112c0*/  STS.U16 [R10+UR5+0x5b80], R22 ;  /* 0x005b80160a007988 */ /* 0x0001e80008000405 */
[----:B------:R0:W-:Y:S04]  /*112d0*/  STS.U16 [R10+UR5+0x7800], R28 ;  /* 0x0078001c0a007988 */ /* 0x0001e80008000405 */
        /* <DEDUP_REMOVED lines=11> */
[----:B-1----:R-:W2:Y:S04]  /*11390*/  LDL.LU R5, [R1+0x3f0] ;  /* 0x0003f00001057983 */ /* 0x002ea80000300800 */
        /* <DEDUP_REMOVED lines=8> */
[----:B---3--:R0:W-:Y:S04]  /*11420*/  STS.U16 [R10+UR5+0x7880], R11 ;  /* 0x0078800b0a007988 */ /* 0x0081e80008000405 */
[----:B----4-:R-:W-:Y:S04]  /*11430*/  STS.U16 [R10+UR5+0x7900], R24 ;  /* 0x007900180a007988 */ /* 0x010fe80008000405 */
[----:B------:R1:W-:Y:S04]  /*11440*/  STS.U16 [R10+UR5+0x7980], R2 ;  /* 0x007980020a007988 */ /* 0x0003e80008000405 */
[----:B0-----:R-:W3:Y:S01]  /*11450*/  LDL.LU R11, [R1+0x1324] ;  /* 0x00132400010b7983 */ /* 0x001ee20000300800 */
[----:B-1----:R-:W0:Y:S03]  /*11460*/  S2R R2, SR_TID.X ;  /* 0x0000000000027919 */ /* 0x002e260000002100 */
[----:B------:R-:W4:Y:S01]  /*11470*/  LDL.LU R24, [R1+0x1320] ;  /* 0x0013200001187983 */ /* 0x000f220000300800 */
[----:B0-----:R-:W-:-:S05]  /*11480*/  LOP3.LUT R2, R2, 0x3f, RZ, 0xc0, !PT ;  /* 0x0000003f02027812 */ /* 0x001fca00078ec0ff */
[----:B------:R-:W-:Y:S01]  /*11490*/  IMAD.SHL.U32 R2, R2, 0x2, RZ ;  /* 0x0000000202027824 */ /* 0x000fe200078e00ff */
[----:B--2---:R0:W-:Y:S04]  /*114a0*/  STS.U16 [R10+UR5+0x7a00], R9 ;  /* 0x007a00090a007988 */ /* 0x0041e80008000405 */
[----:B------:R1:W-:Y:S01]  /*114b0*/  STS.U16 [R10+UR5+0x7a80], R26 ;  /* 0x007a801a0a007988 */ /* 0x0003e20008000405 */
[----:B0-----:R-:W-:-:S03]  /*114c0*/  LOP3.LUT R9, R2, 0x70, RZ, 0x3c, !PT ;  /* 0x0000007002097812 */ /* 0x001fc600078e3cff */
[----:B------:R-:W2:Y:S04]  /*114d0*/  LDL.LU R2, [R1+0x3e0] ;  /* 0x0003e00001027983 */ /* 0x000ea80000300800 */
[----:B-1----:R-:W2:Y:S04]  /*114e0*/  LDL.LU R26, [R1+0x131c] ;  /* 0x00131c00011a7983 */ /* 0x002ea80000300800 */
[----:B--2---:R0:W-:Y:S04]  /*114f0*/  STS.U16 [R10+UR5+0x7b00], R26 ;  /* 0x007b001a0a007988 */ /* 0x0041e80008000405 */
[----:B----4-:R1:W-:Y:S04]  /*11500*/  STS.U16 [R10+UR5+0x7b80], R24 ;  /* 0x007b80180a007988 */ /* 0x0103e80008000405 */
[----:B------:R2:W-:Y:S04]  /*11510*/  STS.U16 [R9+UR5+0x1c00], R7 ;  /* 0x001c000709007988 */ /* 0x0005e80008000405 */
[----:B------:R4:W-:Y:S04]  /*11520*/  STS.U16 [R9+UR5+0x1c80], R6 ;  /* 0x001c800609007988 */ /* 0x0009e80008000405 */
[----:B------:R1:W-:Y:S04]  /*11530*/  STS.U16 [R9+UR5+0x1d00], R4 ;  /* 0x001d000409007988 */ /* 0x0003e80008000405 */
[----:B------:R2:W-:Y:S04]  /*11540*/  STS.U16 [R9+UR5+0x1d80], R0 ;  /* 0x001d800009007988 */ /* 0x0005e80008000405 */
[----:B0-----:R-:W3:Y:S04]  /*11550*/  LDL.LU R26, [R1+0x300] ;  /* 0x00030000011a7983 */ /* 0x001ee80000300800 */
[----:B-1----:R-:W3:Y:S04]  /*11560*/  LDL.LU R10, [R1+0x1318] ;  /* 0x00131800010a7983 */ /* 0x002ee80000300800 */
[----:B------:R-:W3:Y:S04]  /*11570*/  LDL.LU R24, [R1+0x308] ;  /* 0x0003080001187983 */ /* 0x000ee80000300800 */
[----:B--2---:R-:W2:Y:S04]  /*11580*/  LDL.LU R7, [R1+0x1314] ;  /* 0x0013140001077983 */ /* 0x004ea80000300800 */
[----:B----4-:R-:W4:Y:S04]  /*11590*/  LDL.LU R6, [R1+0x1310] ;  /* 0x0013100001067983 */ /* 0x010f280000300800 */
[----:B------:R-:W2:Y:S04]  /*115a0*/  LDL.LU R4, [R1+0x130c] ;  /* 0x00130c0001047983 */ /* 0x000ea80000300800 */
[----:B------:R-:W2:Y:S04]  /*115b0*/  LDL.LU R0, [R1+0x1308] ;  /* 0x0013080001007983 */ /* 0x000ea80000300800 */
[----:B------:R0:W-:Y:S04]  /*115c0*/  STS.U16 [R9+UR5+0x1e00], R3 ;  /* 0x001e000309007988 */ /* 0x0001e80008000405 */
[----:B------:R1:W-:Y:S04]  /*115d0*/  STS.U16 [R9+UR5+0x1e80], R15 ;  /* 0x001e800f09007988 */ /* 0x0003e80008000405 */
[----:B------:R0:W-:Y:S04]  /*115e0*/  STS.U16 [R9+UR5+0x1f00], R20 ;  /* 0x001f001409007988 */ /* 0x0001e80008000405 */
[----:B------:R0:W-:Y:S04]  /*115f0*/  STS.U16 [R9+UR5+0x1f80], R19 ;  /* 0x001f801309007988 */ /* 0x0001e80008000405 */
[----:B------:R1:W-:Y:S04]  /*11600*/  STS.U16 [R9+UR5+0x3c00], R18 ;  /* 0x003c001209007988 */ /* 0x0003e80008000405 */
[----:B------:R1:W-:Y:S04]  /*11610*/  STS.U16 [R9+UR5+0x3c80], R17 ;  /* 0x003c801109007988 */ /* 0x0003e80008000405 */
[----:B0-----:R-:W2:Y:S04]  /*11620*/  LDL.LU R3, [R1+0x1304] ;  /* 0x0013040001037983 */ /* 0x001ea80000300800 */
[----:B-1----:R-:W4:Y:S04]  /*11630*/  LDL.LU R15, [R1+0x1300] ;  /* 0x00130000010f7983 */ /* 0x002f280000300800 */
[----:B------:R-:W2:Y:S04]  /*11640*/  LDL.LU R20, [R1+0x12fc] ;  /* 0x0012fc0001147983 */ /* 0x000ea80000300800 */
[----:B------:R-:W2:Y:S04]  /*11650*/  LDL.LU R19, [R1+0x12f8] ;  /* 0x0012f80001137983 */ /* 0x000ea80000300800 */
[----:B------:R-:W2:Y:S04]  /*11660*/  LDL.LU R18, [R1+0x12f4] ;  /* 0x0012f40001127983 */ /* 0x000ea80000300800 */
[----:B------:R-:W2:Y:S04]  /*11670*/  LDL.LU R17, [R1+0x12f0] ;  /* 0x0012f00001117983 */ /* 0x000ea80000300800 */
[----:B------:R0:W-:Y:S04]  /*11680*/  STS.U16 [R9+UR5+0x3d00], R16 ;  /* 0x003d001009007988 */ /* 0x0001e80008000405 */
[----:B------:R1:W-:Y:S04]  /*11690*/  STS.U16 [R9+UR5+0x3d80], R5 ;  /* 0x003d800509007988 */ /* 0x0003e80008000405 */
[----:B------:R0:W-:Y:S04]  /*116a0*/  STS.U16 [R9+UR5+0x3e00], R21 ;  /* 0x003e001509007988 */ /* 0x0001e80008000405 */
[----:B------:R1:W-:Y:S04]  /*116b0*/  STS.U16 [R9+UR5+0x3e80], R22 ;  /* 0x003e801609007988 */ /* 0x0003e80008000405 */
[----:B------:R1:W-:Y:S04]  /*116c0*/  STS.U16 [R9+UR5+0x3f00], R28 ;  /* 0x003f001c09007988 */ /* 0x0003e80008000405 */
[----:B0-----:R-:W2:Y:S04]  /*116d0*/  LDL.LU R16, [R1+0x12ec] ;  /* 0x0012ec0001107983 */ /* 0x001ea80000300800 */
[----:B-1----:R-:W2:Y:S04]  /*116e0*/  LDL.LU R5, [R1+0x12e8] ;  /* 0x0012e80001057983 */ /* 0x002ea80000300800 */
[----:B------:R-:W2:Y:S04]  /*116f0*/  LDL.LU R21, [R1+0x12e4] ;  /* 0x0012e40001157983 */ /* 0x000ea80000300800 */
[----:B------:R-:W2:Y:S04]  /*11700*/  LDL.LU R22, [R1+0x12e0] ;  /* 0x0012e00001167983 */ /* 0x000ea80000300800 */
[----:B------:R-:W2:Y:S04]  /*11710*/  LDL.LU R28, [R1+0x12dc] ;  /* 0x0012dc00011c7983 */ /* 0x000ea80000300800 */
[----:B------:R0:W-:Y:S02]  /*11720*/  STS.U16 [R9+UR5+0x3f80], R2 ;  /* 0x003f800209007988 */ /* 0x0001e40008000405 */
[----:B0-----:R-:W0:Y:S02]  /*11730*/  S2R R2, SR_TID.X ;  /* 0x0000000000027919 */ /* 0x001e240000002100 */
[----:B---3--:R-:W-:Y:S04]  /*11740*/  STS.U16 [R9+UR5+0x5c00], R24 ;  /* 0x005c001809007988 */ /* 0x008fe80008000405 */
[----:B------:R-:W-:Y:S04]  /*11750*/  STS.U16 [R9+UR5+0x5c80], R26 ;  /* 0x005c801a09007988 */ /* 0x000fe80008000405 */
[----:B------:R-:W-:Y:S04]  /*11760*/  STS.U16 [R9+UR5+0x5d00], R8 ;  /* 0x005d000809007988 */ /* 0x000fe80008000405 */
[----:B------:R-:W-:Y:S04]  /*11770*/  STS.U16 [R9+UR5+0x5d80], R23 ;  /* 0x005d801709007988 */ /* 0x000fe80008000405 */
[----:B------:R-:W-:Y:S04]  /*11780*/  STS.U16 [R9+UR5+0x5e00], R25 ;  /* 0x005e001909007988 */ /* 0x000fe80008000405 */
[----:B------:R-:W-:Y:S04]  /*11790*/  STS.U16 [R9+UR5+0x5e80], R27 ;  /* 0x005e801b09007988 */ /* 0x000fe80008000405 */
[----:B------:R-:W-:Y:S04]  /*117a0*/  STS.U16 [R9+UR5+0x5f00], R29 ;  /* 0x005f001d09007988 */ /* 0x000fe80008000405 */
[----:B--2---:R1:W-:Y:S04]  /*117b0*/  STS.U16 [R9+UR5+0x5f80], R28 ;  /* 0x005f801c09007988 */ /* 0x0043e80008000405 */
[----:B-1----:R-:W2:Y:S04]  /*117c0*/  LDL.LU R28, [R1+0x12d8] ;  /* 0x0012d800011c7983 */ /* 0x002ea80000300800 */
[----:B------:R-:W3:Y:S01]  /*117d0*/  LDL R8, [R1+0xdec] ;  /* 0x000dec0001087983 */ /* 0x000ee20000100800 */
[----:B0-----:R-:W-:-:S03]  /*117e0*/  LOP3.LUT R2, R2, 0x3f, RZ, 0xc0, !PT ;  /* 0x0000003f02027812 */ /* 0x001fc600078ec0ff */
[----:B------:R-:W-:Y:S04]  /*117f0*/  STS.U16 [R9+UR5+0x7c00], R22 ;  /* 0x007c001609007988 */ /* 0x000fe80008000405 */
[----:B------:R-:W-:Y:S04]  /*11800*/  STS.U16 [R9+UR5+0x7c80], R21 ;  /* 0x007c801509007988 */ /* 0x000fe80008000405 */
[----:B------:R-:W-:Y:S01]  /*11810*/  STS.U16 [R9+UR5+0x7d00], R5 ;  /* 0x007d000509007988 */ /* 0x000fe20008000405 */
[----:B------:R-:W-:-:S03]  /*11820*/  IMAD.SHL.U32 R2, R2, 0x2, RZ ;  /* 0x0000000202027824 */ /* 0x000fc600078e00ff */
[----:B------:R-:W-:Y:S04]  /*11830*/  STS.U16 [R9+UR5+0x7d80], R16 ;  /* 0x007d801009007988 */ /* 0x000fe80008000405 */
[----:B------:R-:W-:Y:S04]  /*11840*/  STS.U16 [R9+UR5+0x7e00], R17 ;  /* 0x007e001109007988 */ /* 0x000fe80008000405 */
[----:B------:R-:W-:Y:S04]  /*11850*/  STS.U16 [R9+UR5+0x7e80], R18 ;  /* 0x007e801209007988 */ /* 0x000fe80008000405 */
[----:B------:R-:W-:Y:S04]  /*11860*/  STS.U16 [R9+UR5+0x7f00], R19 ;  /* 0x007f001309007988 */ /* 0x000fe80008000405 */
[----:B------:R-:W-:Y:S04]  /*11870*/  STS.U16 [R9+UR5+0x7f80], R20 ;  /* 0x007f801409007988 */ /* 0x000fe80008000405 */
[----:B------:R-:W-:Y:S04]  /*11880*/  STS.U16 [R2+UR5+0x8000], R4 ;  /* 0x0080000402007988 */ /* 0x000fe80008000405 */
[----:B------:R-:W-:Y:S04]  /*11890*/  STS.U16 [R2+UR5+0x8200], R11 ;  /* 0x0082000b02007988 */ /* 0x000fe80008000405 */
[----:B----4-:R-:W-:Y:S04]  /*118a0*/  STS.U16 [R15+UR5+0x8080], R6 ;  /* 0x008080060f007988 */ /* 0x010fe80008000405 */
[----:B------:R-:W-:Y:S04]  /*118b0*/  STS.U16 [R15+UR5+0x8280], R12 ;  /* 0x0082800c0f007988 */ /* 0x000fe80008000405 */
[----:B------:R-:W-:Y:S04]  /*118c0*/  STS.U16 [R3+UR5+0x8100], R7 ;  /* 0x0081000703007988 */ /* 0x000fe80008000405 */
[----:B------:R-:W-:Y:S04]  /*118d0*/  STS.U16 [R3+UR5+0x8300], R13 ;  /* 0x0083000d03007988 */ /* 0x000fe80008000405 */
[----:B------:R-:W-:Y:S04]  /*118e0*/  STS.U16 [R0+UR5+0x8180], R10 ;  /* 0x0081800a00007988 */ /* 0x000fe80008000405 */
[----:B------:R-:W-:Y:S01]  /*118f0*/  STS.U16 [R0+UR5+0x8380], R14 ;  /* 0x0083800e00007988 */ /* 0x000fe20008000405 */
[----:B------:R-:W-:Y:S06]  /*11900*/  BAR.SYNC.DEFER_BLOCKING 0x0 ;  /* 0x0000000000007b1d */ /* 0x000fec0000010000 */
[----:B--2---:R-:W0:Y:S04]  /*11910*/  LDSM.16.MT88.4 R4, [R28+UR5] ;  /* 0x000000051c04783b */ /* 0x004e280008004200 */
[----:B------:R-:W-:Y:S04]  /*11920*/  LDSM.16.MT88.4 R12, [R28+UR5+0x80] ;  /* 0x000080051c0c783b */ /* 0x000fe80008004200 */
[----:B------:R-:W-:Y:S04]  /*11930*/  LDSM.16.MT88.4 R24, [R28+UR5+0x100] ;  /* 0x000100051c18783b */ /* 0x000fe80008004200 */
[----:B------:R-:W-:Y:S04]  /*11940*/  LDSM.16.MT88.4 R16, [R28+UR5+0x200] ;  /* 0x000200051c10783b */ /* 0x000fe80008004200 */
[----:B------:R-:W-:Y:S01]  /*11950*/  LDSM.16.MT88.4 R20, [R28+UR5+0x280] ;  /* 0x000280051c14783b */ /* 0x000fe20008004200 */
[----:B0-----:R-:W-:-:S02]  /*11960*/  IMAD.MOV.U32 R29, RZ, RZ, R4 ;  /* 0x000000ffff1d7224 */ /* 0x001fc400078e0004 */
[----:B------:R-:W-:Y:S02]  /*11970*/  IMAD.MOV.U32 R3, RZ, RZ, R5 ;  /* 0x000000ffff037224 */ /* 0x000fe400078e0005 */
[----:B------:R-:W-:Y:S02]  /*11980*/  IMAD.MOV.U32 R2, RZ, RZ, R6 ;  /* 0x000000ffff027224 */ /* 0x000fe400078e0006 */
[----:B------:R-:W-:Y:S02]  /*11990*/  IMAD.MOV.U32 R0, RZ, RZ, R7 ;  /* 0x000000ffff007224 */ /* 0x000fe400078e0007 */
[----:B---3--:R-:W0:Y:S04]  /*119a0*/  LDSM.16.M88.4 R4, [R8+UR5+0x8000] ;  /* 0x008000050804783b */ /* 0x008e280008000200 */
[----:B------:R-:W1:Y:S04]  /*119b0*/  LDSM.16.M88.4 R8, [R8+UR5+0x8200] ;  /* 0x008200050808783b */ /* 0x000e680008000200 */
[----:B0-----:R0:W-:Y:S04]  /*119c0*/  STL [R1+0x1214], R6 ;  /* 0x0012140601007387 */ /* 0x0011e80000100800 */
[----:B------:R2:W-:Y:S04]  /*119d0*/  STL [R1+0x1210], R7 ;  /* 0x0012100701007387 */ /* 0x0005e80000100800 */
[----:B-1----:R1:W-:Y:S04]  /*119e0*/  STL [R1+0x10ec], R10 ;  /* 0x0010ec0a01007387 */ /* 0x0023e80000100800 */
[----:B------:R3:W-:Y:S04]  /*119f0*/  STL [R1+0x10e8], R11 ;  /* 0x0010e80b01007387 */ /* 0x0007e80000100800 */
[----:B------:R4:W-:Y:S04]  /*11a00*/  STL.64 [R1+0x12b0], R26 ;  /* 0x0012b01a01007387 */ /* 0x0009e80000100a00 */
[----:B------:R4:W-:Y:S01]  /*11a10*/  STL.64 [R1+0x12a8], R24 ;  /* 0x0012a81801007387 */ /* 0x0009e20000100a00 */
[----:B0-----:R-:W-:-:S02]  /*11a20*/  IMAD.MOV.U32 R6, RZ, RZ, R15 ;  /* 0x000000ffff067224 */ /* 0x001fc400078e000f */
[----:B--2---:R-:W-:Y:S02]  /*11a30*/  IMAD.MOV.U32 R7, RZ, RZ, R14 ;  /* 0x000000ffff077224 */ /* 0x004fe400078e000e */
[----:B-1----:R-:W-:Y:S02]  /*11a40*/  IMAD.MOV.U32 R10, RZ, RZ, R13 ;  /* 0x000000ffff0a7224 */ /* 0x002fe400078e000d */
[----:B---3--:R-:W-:Y:S02]  /*11a50*/  IMAD.MOV.U32 R11, RZ, RZ, R12 ;  /* 0x000000ffff0b7224 */ /* 0x008fe400078e000c */
[----:B------:R-:W0:Y:S01]  /*11a60*/  LDSM.16.MT88.4 R12, [R28+UR5+0x180] ;  /* 0x000180051c0c783b */ /* 0x000e220008004200 */
[----:B----4-:R-:W-:Y:S02]  /*11a70*/  IMAD.MOV.U32 R26, RZ, RZ, R7 ;  /* 0x000000ffff1a7224 */ /* 0x010fe400078e0007 */
[----:B------:R-:W-:Y:S02]  /*11a80*/  IMAD.MOV.U32 R27, RZ, RZ, R6 ;  /* 0x000000ffff1b7224 */ /* 0x000fe400078e0006 */
[----:B------:R-:W-:-:S02]  /*11a90*/  IMAD.MOV.U32 R24, RZ, RZ, R11 ;  /* 0x000000ffff187224 */ /* 0x000fc400078e000b */
[----:B------:R-:W-:Y:S01]  /*11aa0*/  IMAD.MOV.U32 R25, RZ, RZ, R10 ;  /* 0x000000ffff197224 */ /* 0x000fe200078e000a */
[----:B------:R-:W-:Y:S04]  /*11ab0*/  STL.64 [R1+0x12d0], R26 ;  /* 0x0012d01a01007387 */ /* 0x000fe80000100a00 */
[----:B------:R1:W-:Y:S04]  /*11ac0*/  STL.64 [R1+0x12c8], R24 ;  /* 0x0012c81801007387 */ /* 0x0003e80000100a00 */
[----:B-1----:R-:W2:Y:S04]  /*11ad0*/  LDL.LU.64 R24, [R1+0x2d0] ;  /* 0x0002d00001187983 */ /* 0x002ea80000300a00 */
[----:B------:R-:W2:Y:S04]  /*11ae0*/  LDL.LU.64 R26, [R1+0x2d8] ;  /* 0x0002d800011a7983 */ /* 0x000ea80000300a00 */
[----:B0-----:R-:W-:Y:S04]  /*11af0*/  STL.64 [R1+0x1290], R14 ;  /* 0x0012900e01007387 */ /* 0x001fe80000100a00 */
[----:B------:R-:W-:Y:S04]  /*11b00*/  STL.64 [R1+0x1288], R12 ;  /* 0x0012880c01007387 */ /* 0x000fe80000100a00 */
[----:B------:R-:W-:Y:S04]  /*11b10*/  STL.64 [R1+0x1280], R18 ;  /* 0x0012801201007387 */ /* 0x000fe80000100a00 */
[----:B------:R-:W-:Y:S04]  /*11b20*/  STL.64 [R1+0x1278], R16 ;  /* 0x0012781001007387 */ /* 0x000fe80000100a00 */
[----:B------:R-:W0:Y:S04]  /*11b30*/  LDSM.16.MT88.4 R16, [R28+UR5+0x300] ;  /* 0x000300051c10783b */ /* 0x000e280008004200 */
[----:B------:R1:W-:Y:S04]  /*11b40*/  STL.64 [R1+0x1260], R22 ;  /* 0x0012601601007387 */ /* 0x0003e80000100a00 */
[----:B------:R3:W-:Y:S01]  /*11b50*/  STL.64 [R1+0x1258], R20 ;  /* 0x0012581401007387 */ /* 0x0007e20000100a00 */
[----:B-1----:R-:W-:-:S02]  /*11b60*/  IMAD.MOV.U32 R22, RZ, RZ, R2 ;  /* 0x000000ffff167224 */ /* 0x002fc400078e0002 */
[----:B---3--:R-:W-:Y:S02]  /*11b70*/  IMAD.MOV.U32 R20, RZ, RZ, R29 ;  /* 0x000000ffff147224 */ /* 0x008fe400078e001d */
[----:B------:R-:W-:Y:S02]  /*11b80*/  IMAD.MOV.U32 R21, RZ, RZ, R3 ;  /* 0x000000ffff157224 */ /* 0x000fe400078e0003 */
[----:B------:R-:W-:Y:S01]  /*11b90*/  IMAD.MOV.U32 R23, RZ, RZ, R0 ;  /* 0x000000ffff177224 */ /* 0x000fe200078e0000 */
[----:B0-----:R0:W-:Y:S04]  /*11ba0*/  STL.64 [R1+0x50], R16 ;  /* 0x0000501001007387 */ /* 0x0011e80000100a00 */
[----:B------:R1:W-:Y:S02]  /*11bb0*/  STL.64 [R1+0x58], R18 ;  /* 0x0000581201007387 */ /* 0x0003e40000100a00 */
[----:B--2---:R-:W-:Y:S02]  /*11bc0*/  HMMA.16816.F32.BF16 R12, R20, R4, R24 ;  /* 0x00000004140c723c */ /* 0x004fe40000041818 */
[----:B------:R-:W2:Y:S04]  /*11bd0*/  LDL.LU.64 R24, [R1+0x150] ;  /* 0x0001500001187983 */ /* 0x000ea80000300a00 */
[----:B------:R-:W2:Y:S04]  /*11be0*/  LDL.LU.64 R26, [R1+0x158] ;  /* 0x00015800011a7983 */ /* 0x000ea80000300a00 */
[----:B0-----:R-:W3:Y:S04]  /*11bf0*/  LDL.LU.64 R16, [R1+0x1e0] ;  /* 0x0001e00001107983 */ /* 0x001ee80000300a00 */
[----:B-1----:R-:W3:Y:S05]  /*11c00*/  LDL.LU.64 R18, [R1+0x1e8] ;  /* 0x0001e80001127983 */ /* 0x002eea0000300a00 */
[----:B------:R-:W-:-:S02]  /*11c10*/  IMAD.MOV.U32 R29, RZ, RZ, R12 ;  /* 0x000000ffff1d7224 */ /* 0x000fc400078e000c */
[----:B------:R-:W-:Y:S02]  /*11c20*/  IMAD.MOV.U32 R3, RZ, RZ, R13 ;  /* 0x000000ffff037224 */ /* 0x000fe400078e000d */
[----:B------:R-:W-:Y:S02]  /*11c30*/  IMAD.MOV.U32 R2, RZ, RZ, R14 ;  /* 0x000000ffff027224 */ /* 0x000fe400078e000e */
[----:B------:R-:W-:Y:S01]  /*11c40*/  IMAD.MOV.U32 R0, RZ, RZ, R15 ;  /* 0x000000ffff007224 */ /* 0x000fe200078e000f */
[----:B------:R-:W4:Y:S04]  /*11c50*/  LDL.LU.64 R12, [R1+0x250] ;  /* 0x00025000010c7983 */ /* 0x000f280000300a00 */
[----:B------:R-:W2:Y:S04]  /*11c60*/  LDL.LU.64 R14, [R1+0x258] ;  /* 0x00025800010e7983 */ /* 0x000ea80000300a00 */
[----:B--2---:R-:W-:Y:S04]  /*11c70*/  STL.64 [R1+0x12a0], R14 ;  /* 0x0012a00e01007387 */ /* 0x004fe80000100a00 */
[----:B----4-:R0:W-:Y:S04]  /*11c80*/  STL.64 [R1+0x1298], R12 ;  /* 0x0012980c01007387 */ /* 0x0101e80000100a00 */
[----:B0-----:R-:W2:Y:S04]  /*11c90*/  LDL.LU.64 R12, [R1+0x280] ;  /* 0x00028000010c7983 */ /* 0x001ea80000300a00 */
[----:B------:R-:W4:Y:S01]  /*11ca0*/  LDL.LU.64 R14, [R1+0x288] ;  /* 0x00028800010e7983 */ /* 0x000f220000300a00 */
[----:B------:R-:W-:Y:S03]  /*11cb0*/  HMMA.16816.F32.BF16 R20, R20, R8, R24 ;  /* 0x000000081414723c */ /* 0x000fe60000041818 */
[----:B----4-:R-:W-:Y:S04]  /*11cc0*/  STL.64 [R1+0x12c0], R14 ;  /* 0x0012c00e01007387 */ /* 0x010fe80000100a00 */
[----:B--2---:R0:W-:Y:S04]  /*11cd0*/  STL.64 [R1+0x12b8], R12 ;  /* 0x0012b80c01007387 */ /* 0x0041e80000100a00 */
[----:B0-----:R-:W2:Y:S04]  /*11ce0*/  LDL.LU.64 R12, [R1+0x260] ;  /* 0x00026000010c7983 */ /* 0x001ea80000300a00 */
[----:B------:R-:W2:Y:S04]  /*11cf0*/  LDL.LU.64 R14, [R1+0x268] ;  /* 0x00026800010e7983 */ /* 0x000ea80000300a00 */
[----:B------:R-:W-:Y:S04]  /*11d00*/  STL [R1+0x1224], R0 ;  /* 0x0012240001007387 */ /* 0x000fe80000100800 */
[----:B------:R-:W-:Y:S04]  /*11d10*/  STL [R1+0x1220], R2 ;  /* 0x0012200201007387 */ /* 0x000fe80000100800 */
[----:B------:R-:W-:Y:S04]  /*11d20*/  STL [R1+0x121c], R3 ;  /* 0x00121c0301007387 */ /* 0x000fe80000100800 */
[----:B------:R-:W-:Y:S04]  /*11d30*/  STL [R1+0x1218], R29 ;  /* 0x0012181d01007387 */ /* 0x000fe80000100800 */
[----:B------:R-:W3:Y:S04]  /*11d40*/  LDL.LU.64 R26, [R1+0x12d0] ;  /* 0x0012d000011a7983 */ /* 0x000ee80000300a00 */
[----:B------:R-:W3:Y:S04]  /*11d50*/  LDL.LU.64 R24, [R1+0x12c8] ;  /* 0x0012c80001187983 */ /* 0x000ee80000300a00 */
[----:B------:R-:W-:Y:S04]  /*11d60*/  STL.64 [R1+0x150], R20 ;  /* 0x0001501401007387 */ /* 0x000fe80000100a00 */
[----:B------:R-:W-:Y:S01]  /*11d70*/  STL.64 [R1+0x158], R22 ;  /* 0x0001581601007387 */ /* 0x000fe20000100a00 */
[C---:B---3--:R-:W-:Y:S08]  /*11d80*/  HMMA.16816.F32.BF16 R16, R24.reuse, R4, R16 ;  /* 0x000000041810723c */ /* 0x048ff00000041810 */
[----:B--2---:R-:W-:Y:S11]  /*11d90*/  HMMA.16816.F32.BF16 R24, R24, R8, R12 ;  /* 0x000000081818723c */ /* 0x004ff6000004180c */
[----:B------:R0:W-:Y:S01]  /*11da0*/  STL.64 [R1+0x1e0], R16 ;  /* 0x0001e01001007387 */ /* 0x0001e20000100a00 */
[----:B------:R-:W-:-:S02]  /*11db0*/  IMAD.MOV.U32 R10, RZ, RZ, R18 ;  /* 0x000000ffff0a7224 */ /* 0x000fc400078e0012 */
[----:B------:R-:W-:Y:S01]  /*11dc0*/  IMAD.MOV.U32 R11, RZ, RZ, R19 ;  /* 0x000000ffff0b7224 */ /* 0x000fe200078e0013 */
[----:B0-----:R-:W2:Y:S04]  /*11dd0*/  LDL.LU.64 R16, [R1+0x270] ;  /* 0x0002700001107983 */ /* 0x001ea80000300a00 */
[----:B------:R-:W2:Y:S04]  /*11de0*/  LDL.LU.64 R18, [R1+0x278] ;  /* 0x0002780001127983 */ /* 0x000ea80000300a00 */
[----:B------:R-:W3:Y:S04]  /*11df0*/  LDL.LU.64 R20, [R1+0x230] ;  /* 0x0002300001147983 */ /* 0x000ee80000300a00 */
[----:B------:R-:W3:Y:S04]  /*11e00*/  LDL.LU.64 R22, [R1+0x238] ;  /* 0x0002380001167983 */ /* 0x000ee80000300a00 */
[----:B------:R-:W4:Y:S04]  /*11e10*/  LDL R3, [R1+0xe30] ;  /* 0x000e300001037983 */ /* 0x000f280000100800 */
[----:B------:R-:W-:Y:S04]  /*11e20*/  STL [R1+0x10f4], R11 ;  /* 0x0010f40b01007387 */ /* 0x000fe80000100800 */
[----:B------:R-:W-:Y:S04]  /*11e30*/  STL [R1+0x10f0], R10 ;  /* 0x0010f00a01007387 */ /* 0x000fe80000100800 */
[----:B------:R-:W2:Y:S04]  /*11e40*/  LDL.LU.64 R14, [R1+0x12c0] ;  /* 0x0012c000010e7983 */ /* 0x000ea80000300a00 */
[----:B------:R-:W2:Y:S04]  /*11e50*/  LDL.LU.64 R12, [R1+0x12b8] ;  /* 0x0012b800010c7983 */ /* 0x000ea80000300a00 */
[----:B------:R-:W-:Y:S04]  /*11e60*/  STL.64 [R1+0x260], R24 ;  /* 0x0002601801007387 */ /* 0x000fe80000100a00 */
[----:B------:R0:W-:Y:S04]  /*11e70*/  STL.64 [R1+0x268], R26 ;  /* 0x0002681a01007387 */ /* 0x0001e80000100a00 */
[----:B0-----:R-:W2:Y:S04]  /*11e80*/  LDL.LU.64 R26, [R1+0x12b0] ;  /* 0x0012b000011a7983 */ /* 0x001ea80000300a00 */
[----:B------:R-:W2:Y:S02]  /*11e90*/  LDL.LU.64 R24, [R1+0x12a8] ;  /* 0x0012a80001187983 */ /* 0x000ea40000300a00 */
[----:B--2---:R-:W-:-:S15]  /*11ea0*/  HMMA.16816.F32.BF16 R12, R24, R4, R12 ;  /* 0x00000004180c723c */ /* 0x004fde000004180c */
[----:B------:R-:W-:-:S04]  /*11eb0*/  NOP ;  /* 0x0000000000007918 */ /* 0x000fc80000000000 */
[----:B------:R-:W-:Y:S04]  /*11ec0*/  STL.64 [R1+0x280], R12 ;  /* 0x0002800c01007387 */ /* 0x000fe80000100a00 */
[----:B------:R0:W-:Y:S04]  /*11ed0*/  STL.64 [R1+0x288], R14 ;  /* 0x0002880e01007387 */ /* 0x0001e80000100a00 */
[----:B0-----:R-:W2:Y:S04]  /*11ee0*/  LDL.LU.64 R14, [R1+0x12a0] ;  /* 0x0012a000010e7983 */ /* 0x001ea80000300a00 */
[----:B------:R-:W2:Y:S02]  /*11ef0*/  LDL.LU.64 R12, [R1+0x1298] ;  /* 0x00129800010c7983 */ /* 0x000ea40000300a00 */
[----:B--2---:R-:W-:Y:S02]  /*11f00*/  HMMA.16816.F32.BF16 R12, R24, R8, R12 ;  /* 0x00000008180c723c */ /* 0x004fe4000004180c */
[----:B------:R-:W2:Y:S04]  /*11f10*/  LDL.LU.64 R24, [R1+0x240] ;  /* 0x0002400001187983 */ /* 0x000ea80000300a00 */
[----:B------:R-:W2:-:S13]  /*11f20*/  LDL.LU.64 R26, [R1+0x248] ;  /* 0x00024800011a7983 */ /* 0x000e9a0000300a00 */
[----:B------:R-:W-:Y:S04]  /*11f30*/  STL.64 [R1+0x250], R12 ;  /* 0x0002500c01007387 */ /* 0x000fe80000100a00 */
[----:B------:R-:W-:Y:S04]  /*11f40*/  STL.64 [R1+0x258], R14 ;  /* 0x0002580e01007387 */ /* 0x000fe80000100a00 */
[----:B------:R-:W0:Y:S02]  /*11f50*/  LDSM.16.MT88.4 R12, [R28+UR5+0x380] ;  /* 0x000380051c0c783b */ /* 0x000e240008004200 */
[----:B0-----:R-:W-:-:S02]  /*11f60*/  IMAD.MOV.U32 R0, RZ, RZ, R14 ;  /* 0x000000ffff007224 */ /* 0x001fc400078e000e */
[----:B------:R0:W-:Y:S01]  /*11f70*/  STL.64 [R1+0x10], R12 ;  /* 0x0000100c01007387 */ /* 0x0001e20000100a00 */
[----:B------:R-:W-:-:S03]  /*11f80*/  IMAD.MOV.U32 R2, RZ, RZ, R15 ;  /* 0x000000ffff027224 */ /* 0x000fc600078e000f */
[----:B------:R-:W2:Y:S04]  /*11f90*/  LDL.LU.64 R14, [R1+0x1290] ;  /* 0x00129000010e7983 */ /* 0x000ea80000300a00 */
[----:B0-----:R-:W2:Y:S04]  /*11fa0*/  LDL.LU.64 R12, [R1+0x1288] ;  /* 0x00128800010c7983 */ /* 0x001ea80000300a00 */
[----:B------:R-:W-:Y:S04]  /*11fb0*/  STL [R1+0x1230], R2 ;  /* 0x0012300201007387 */ /* 0x000fe80000100800 */
[----:B------:R-:W-:Y:S04]  /*11fc0*/  STL [R1+0x122c], R0 ;  /* 0x00122c0001007387 */ /* 0x000fe80000100800 */
[----:B------:R-:W-:Y:S01]  /*11fd0*/  STL [R1+0x1228], R28 ;  /* 0x0012281c01007387 */ /* 0x000fe20000100800 */
[----:B--2---:R-:W-:-:S15]  /*11fe0*/  HMMA.16816.F32.BF16 R16, R12, R4, R16 ;  /* 0x000000040c10723c */ /* 0x004fde0000041810 */
[----:B------:R-:W-:-:S04]  /*11ff0*/  NOP ;  /* 0x0000000000007918 */ /* 0x000fc80000000000 */
[----:B------:R-:W-:Y:S04]  /*12000*/  STL.64 [R1+0x270], R16 ;  /* 0x0002701001007387 */ /* 0x000fe80000100a00 */
[----:B------:R0:W-:Y:S04]  /*12010*/  STL.64 [R1+0x278], R18 ;  /* 0x0002781201007387 */ /* 0x0001e80000100a00 */
[----:B0-----:R-:W3:Y:S04]  /*12020*/  LDL.LU.64 R18, [R1+0x1280] ;  /* 0x0012800001127983 */ /* 0x001ee80000300a00 */
[----:B------:R-:W3:Y:S01]  /*12030*/  LDL.LU.64 R16, [R1+0x1278] ;  /* 0x0012780001107983 */ /* 0x000ee20000300a00 */
[----:B------:R-:W-:Y:S08]  /*12040*/  HMMA.16816.F32.BF16 R24, R12, R8, R24 ;  /* 0x000000080c18723c */ /* 0x000ff00000041818 */
[----:B---3--:R-:W-:Y:S01]  /*12050*/  HMMA.16816.F32.BF16 R12, R16, R4, R20 ;  /* 0x00000004100c723c */ /* 0x008fe20000041814 */
[----:B------:R-:W-:Y:S10]  /*12060*/  STL.64 [R1+0x1270], R18 ;  /* 0x0012701201007387 */ /* 0x000ff40000100a00 */
[----:B------:R0:W-:Y:S04]  /*12070*/  STL.64 [R1+0x240], R24 ;  /* 0x0002401801007387 */ /* 0x0001e80000100a00 */
[----:B------:R1:W-:Y:S04]  /*12080*/  STL.64 [R1+0x248], R26 ;  /* 0x0002481a01007387 */ /* 0x0003e80000100a00 */
[----:B------:R-:W-:Y:S04]  /*12090*/  STL.64 [R1+0x1268], R16 ;  /* 0x0012681001007387 */ /* 0x000fe80000100a00 */
[----:B------:R-:W-:Y:S04]  /*120a0*/  STL.64 [R1+0x230], R12 ;  /* 0x0002300c01007387 */ /* 0x000fe80000100a00 */
[----:B------:R-:W-:Y:S04]  /*120b0*/  STL.64 [R1+0x238], R14 ;  /* 0x0002380e01007387 */ /* 0x000fe80000100a00 */
[----:B------:R-:W2:Y:S04]  /*120c0*/  LDL.LU.64 R20, [R1+0x220] ;  /* 0x0002200001147983 */ /* 0x000ea80000300a00 */
[----:B------:R-:W2:Y:S04]  /*120d0*/  LDL.LU.64 R22, [R1+0x228] ;  /* 0x0002280001167983 */ /* 0x000ea80000300a00 */
[----:B0-----:R-:W3:Y:S04]  /*120e0*/  LDL.LU.64 R24, [R1+0x200] ;  /* 0x0002000001187983 */ /* 0x001ee80000300a00 */
[----:B-1----:R-:W2:Y:S04]  /*120f0*/  LDL.LU.64 R26, [R1+0x208] ;  /* 0x00020800011a7983 */ /* 0x002ea80000300a00 */
[----:B----4-:R-:W0:Y:S02]  /*12100*/  LDSM.16.MT88.4 R12, [R3+UR5] ;  /* 0x00000005030c783b */ /* 0x010e240008004200 */
[----:B0-----:R-:W-:-:S02]  /*12110*/  IMAD.MOV.U32 R10, RZ, RZ, R15 ;  /* 0x000000ffff0a7224 */ /* 0x001fc400078e000f */
[----:B------:R-:W-:Y:S02]  /*12120*/  IMAD.MOV.U32 R0, RZ, RZ, R12 ;  /* 0x000000ffff007224 */ /* 0x000fe400078e000c */
[----:B------:R-:W-:Y:S02]  /*12130*/  IMAD.MOV.U32 R28, RZ, RZ, R13 ;  /* 0x000000ffff1c7224 */ /* 0x000fe400078e000d */
[----:B------:R-:W-:Y:S01]  /*12140*/  IMAD.MOV.U32 R11, RZ, RZ, R14 ;  /* 0x000000ffff0b7224 */ /* 0x000fe200078e000e */
[----:B--2---:R-:W-:Y:S04]  /*12150*/  STL.64 [R1+0x1250], R26 ;  /* 0x0012501a01007387 */ /* 0x004fe80000100a00 */
[----:B---3--:R0:W-:Y:S04]  /*12160*/  STL.64 [R1+0x1248], R24 ;  /* 0x0012481801007387 */ /* 0x0081e80000100a00 */
[----:B0-----:R-:W2:Y:S04]  /*12170*/  LDL.LU.64 R24, [R1+0x210] ;  /* 0x0002100001187983 */ /* 0x001ea80000300a00 */
[----:B------:R-:W2:Y:S04]  /*12180*/  LDL.LU.64 R26, [R1+0x218] ;  /* 0x00021800011a7983 */ /* 0x000ea80000300a00 */
[----:B------:R-:W3:Y:S04]  /*12190*/  LDL.LU.64 R12, [R1+0x1f0] ;  /* 0x0001f000010c7983 */ /* 0x000ee80000300a00 */
[----:B------:R-:W3:Y:S04]  /*121a0*/  LDL.LU.64 R14, [R1+0x1f8] ;  /* 0x0001f800010e7983 */ /* 0x000ee80000300a00 */
[----:B------:R0:W-:Y:S04]  /*121b0*/  STL [R1+0x1240], R10 ;  /* 0x0012400a01007387 */ /* 0x0001e80000100800 */
[----:B0-----:R-:W4:Y:S04]  /*121c0*/  LDL R10, [R1+0xe30] ;  /* 0x000e3000010a7983 */ /* 0x001f280000100800 */
[----:B------:R-:W-:Y:S04]  /*121d0*/  STL [R1+0x123c], R0 ;  /* 0x00123c0001007387 */ /* 0x000fe80000100800 */
[----:B------:R-:W-:Y:S04]  /*121e0*/  STL [R1+0x1238], R28 ;  /* 0x0012381c01007387 */ /* 0x000fe80000100800 */
[----:B------:R-:W-:Y:S04]  /*121f0*/  STL [R1+0x1234], R11 ;  /* 0x0012340b01007387 */ /* 0x000fe80000100800 */
[----:B----4-:R-:W0:Y:S02]  /*12200*/  LDSM.16.MT88.4 R16, [R10+UR5+0x80] ;  /* 0x000080050a10783b */ /* 0x010e240008004200 */
[----:B0-----:R-:W-:-:S02]  /*12210*/  IMAD.MOV.U32 R6, RZ, RZ, R18 ;  /* 0x000000ffff067224 */ /* 0x001fc400078e0012 */
[----:B------:R-:W-:Y:S02]  /*12220*/  IMAD.MOV.U32 R7, RZ, RZ, R19 ;  /* 0x000000ffff077224 */ /* 0x000fe400078e0013 */
[----:B------:R-:W-:Y:S02]  /*12230*/  IMAD.MOV.U32 R3, RZ, RZ, R16 ;  /* 0x000000ffff037224 */ /* 0x000fe400078e0010 */
[----:B------:R-:W-:Y:S01]  /*12240*/  IMAD.MOV.U32 R29, RZ, RZ, R17 ;  /* 0x000000ffff1d7224 */ /* 0x000fe200078e0011 */
[----:B------:R-:W4:Y:S04]  /*12250*/  LDL.LU.64 R18, [R1+0x1270] ;  /* 0x0012700001127983 */ /* 0x000f280000300a00 */
[----:B------:R-:W4:Y:S02]  /*12260*/  LDL.LU.64 R16, [R1+0x1268] ;  /* 0x0012680001107983 */ /* 0x000f240000300a00 */
[----:B----4-:R-:W-:Y:S02]  /*12270*/  HMMA.16816.F32.BF16 R16, R16, R8, R20 ;  /* 0x000000081010723c */ /* 0x010fe40000041814 */
[----:B------:R-:W0:-:S15]  /*12280*/  LDSM.16.MT88.4 R20, [R10+UR5+0x100] ;  /* 0x000100050a14783b */ /* 0x000e1e0008004200 */
[----:B------:R-:W-:Y:S02]  /*12290*/  NOP ;  /* 0x0000000000007918 */ /* 0x000fe40000000000 */
[----:B------:R0:W-:Y:S04]  /*122a0*/  STL.64 [R1+0x220], R16 ;  /* 0x0002201001007387 */ /* 0x0001e80000100a00 */
[----:B------:R1:W-:Y:S01]  /*122b0*/  STL.64 [R1+0x228], R18 ;  /* 0x0002281201007387 */ /* 0x0003e20000100a00 */
[----:B0-----:R-:W-:Y:S02]  /*122c0*/  IMAD.MOV.U32 R17, RZ, RZ, R22 ;  /* 0x000000ffff117224 */ /* 0x001fe400078e0016 */
[----:B------:R-:W-:Y:S02]  /*122d0*/  IMAD.MOV.U32 R16, RZ, RZ, R23 ;  /* 0x000000ffff107224 */ /* 0x000fe400078e0017 */
[----:B-1----:R-:W-:Y:S02]  /*122e0*/  IMAD.MOV.U32 R19, RZ, RZ, R20 ;  /* 0x000000ffff137224 */ /* 0x002fe400078e0014 */
[----:B------:R-:W-:Y:S01]  /*122f0*/  IMAD.MOV.U32 R18, RZ, RZ, R21 ;  /* 0x000000ffff127224 */ /* 0x000fe200078e0015 */
[----:B------:R-:W2:Y:S04]  /*12300*/  LDL.LU.64 R22, [R1+0x1260] ;  /* 0x0012600001167983 */ /* 0x000ea80000300a00 */
        /* <DEDUP_REMOVED lines=8> */
[----:B------:R-:W3:-:S15]  /*12390*/  LDL.LU R20, [R1+0x50] ;  /* 0x0000500001147983 */ /* 0x000ede0000300800 */
[----:B------:R-:W-:Y:S02]  /*123a0*/  NOP ;  /* 0x0000000000007918 */ /* 0x000fe40000000000 */
[----:B------:R-:W-:Y:S04]  /*123b0*/  STL.64 [R1+0x200], R24 ;  /* 0x0002001801007387 */ /* 0x000fe80000100a00 */
[----:B------:R3:W-:Y:S04]  /*123c0*/  STL.64 [R1+0x208], R26 ;  /* 0x0002081a01007387 */ /* 0x0007e80000100a00 */
[----:B------:R-:W3:Y:S04]  /*123d0*/  LDL.LU R21, [R1+0x54] ;  /* 0x0000540001157983 */ /* 0x000ee80000300800 */
[----:B------:R-:W3:Y:S04]  /*123e0*/  LDL.LU R22, [R1+0x58] ;  /* 0x0000580001167983 */ /* 0x000ee80000300800 */
[----:B------:R-:W3:Y:S02]  /*123f0*/  LDL.LU R23, [R1+0x5c] ;  /* 0x00005c0001177983 */ /* 0x000ee40000300800 */
[----:B---3--:R-:W-:Y:S02]  /*12400*/  HMMA.16816.F32.BF16 R24, R20, R4, R12 ;  /* 0x000000041418723c */ /* 0x008fe4000004180c */
[----:B------:R-:W-:-:S15]  /*12410*/  LDSM.16.MT88.4 R12, [R10+UR5+0x180] ;  /* 0x000180050a0c783b */ /* 0x000fde0008004200 */
[----:B------:R-:W-:Y:S02]  /*12420*/  NOP ;  /* 0x0000000000007918 */ /* 0x000fe40000000000 */
[----:B------:R-:W-:Y:S04]  /*12430*/  STL.64 [R1+0x1f0], R24 ;  /* 0x0001f01801007387 */ /* 0x000fe80000100a00 */
[----:B------:R-:W-:Y:S04]  /*12440*/  STL.64 [R1+0x1f8], R26 ;  /* 0x0001f81a01007387 */ /* 0x000fe80000100a00 */
[----:B------:R-:W0:Y:S04]  /*12450*/  LDSM.16.MT88.4 R24, [R10+UR5+0x200] ;  /* 0x000200050a18783b */ /* 0x000e280008004200 */
[----:B0-----:R-:W-:Y:S04]  /*12460*/  STL.64 [R1+0x1160], R26 ;  /* 0x0011601a01007387 */ /* 0x001fe80000100a00 */
[----:B------:R0:W-:Y:S04]  /*12470*/  STL.64 [R1+0x1158], R24 ;  /* 0x0011581801007387 */ /* 0x0001e80000100a00 */
[----:B0-----:R-:W2:Y:S04]  /*12480*/  LDL.LU.64 R24, [R1+0x1d0] ;  /* 0x0001d00001187983 */ /* 0x001ea80000300a00 */
[----:B------:R-:W2:Y:S01]  /*12490*/  LDL.LU.64 R26, [R1+0x1d8] ;  /* 0x0001d800011a7983 */ /* 0x000ea20000300a00 */
[----:B------:R-:W-:-:S02]  /*124a0*/  IMAD.MOV.U32 R0, RZ, RZ, R12 ;  /* 0x000000ffff007224 */ /* 0x000fc400078e000c */
[----:B------:R-:W-:Y:S02]  /*124b0*/  IMAD.MOV.U32 R28, RZ, RZ, R13 ;  /* 0x000000ffff1c7224 */ /* 0x000fe400078e000d */
[----:B------:R-:W-:Y:S02]  /*124c0*/  IMAD.MOV.U32 R11, RZ, RZ, R14 ;  /* 0x000000ffff0b7224 */ /* 0x000fe400078e000e */
[----:B------:R-:W-:Y:S02]  /*124d0*/  IMAD.MOV.U32 R2, RZ, RZ, R15 ;  /* 0x000000ffff027224 */ /* 0x000fe400078e000f */
[----:B------:R-:W0:Y:S04]  /*124e0*/  LDSM.16.MT88.4 R12, [R10+UR5+0x280] ;  /* 0x000280050a0c783b */ /* 0x000e280008004200 */
[----:B0-----:R0:W-:Y:S04]  /*124f0*/  STL.64 [R1+0x1140], R14 ;  /* 0x0011400e01007387 */ /* 0x0011e80000100a00 */
[----:B------:R1:W-:Y:S01]  /*12500*/  STL.64 [R1+0x1138], R12 ;  /* 0x0011380c01007387 */ /* 0x0003e20000100a00 */
[----:B0-----:R-:W-:-:S02]  /*12510*/  IMAD.MOV.U32 R14, RZ, RZ, R17 ;  /* 0x000000ffff0e7224 */ /* 0x001fc400078e0011 */
[----:B-1----:R-:W-:Y:S02]  /*12520*/  IMAD.MOV.U32 R12, RZ, RZ, R19 ;  /* 0x000000ffff0c7224 */ /* 0x002fe400078e0013 */
[----:B------:R-:W-:Y:S02]  /*12530*/  IMAD.MOV.U32 R13, RZ, RZ, R18 ;  /* 0x000000ffff0d7224 */ /* 0x000fe400078e0012 */
[----:B------:R-:W-:Y:S02]  /*12540*/  IMAD.MOV.U32 R15, RZ, RZ, R16 ;  /* 0x000000ffff0f7224 */ /* 0x000fe400078e0010 */
[----:B------:R-:W0:Y:S04]  /*12550*/  LDSM.16.MT88.4 R16, [R10+UR5+0x300] ;  /* 0x000300050a10783b */ /* 0x000e280008004200 */
[----:B------:R-:W-:Y:S04]  /*12560*/  STL.64 [R1+0x11a0], R14 ;  /* 0x0011a00e01007387 */ /* 0x000fe80000100a00 */
[----:B------:R2:W-:Y:S04]  /*12570*/  STL.64 [R1+0x1198], R12 ;  /* 0x0011980c01007387 */ /* 0x0005e80000100a00 */
[----:B0-----:R-:W-:Y:S04]  /*12580*/  STL.64 [R1+0x1120], R18 ;  /* 0x0011201201007387 */ /* 0x001fe80000100a00 */
[----:B------:R-:W-:Y:S04]  /*12590*/  STL.64 [R1+0x1118], R16 ;  /* 0x0011181001007387 */ /* 0x000fe80000100a00 */
[----:B------:R-:W-:Y:S01]  /*125a0*/  STL.64 [R1+0x1208], R8 ;  /* 0x0012080801007387 */ /* 0x000fe20000100a00 */
[----:B--2---:R-:W-:Y:S03]  /*125b0*/  HMMA.16816.F32.BF16 R12, R20, R8, R24 ;  /* 0x00000008140c723c */ /* 0x004fe60000041818 */
[----:B------:R0:W1:-:S15]  /*125c0*/  LDSM.16.MT88.4 R20, [R10+UR5+0x380] ;  /* 0x000380050a14783b */ /* 0x00005e0008004200 */
[----:B------:R-:W-:Y:S01]  /*125d0*/  NOP ;  /* 0x0000000000007918 */ /* 0x000fe20000000000 */
[----:B------:R-:W-:Y:S04]  /*125e0*/  STL.64 [R1+0x1d0], R12 ;  /* 0x0001d00c01007387 */ /* 0x000fe80000100a00 */
[----:B------:R-:W-:Y:S04]  /*125f0*/  STL.64 [R1+0x1d8], R14 ;  /* 0x0001d80e01007387 */ /* 0x000fe80000100a00 */
[----:B0-----:R-:W2:Y:S04]  /*12600*/  LDL.LU R10, [R1+0x1240] ;  /* 0x00124000010a7983 */ /* 0x001ea80000300800 */
[----:B------:R-:W3:Y:S04]  /*12610*/  LDL.LU.64 R16, [R1+0x140] ;  /* 0x0001400001107983 */ /* 0x000ee80000300a00 */
[----:B------:R-:W4:Y:S01]  /*12620*/  LDL.LU.64 R18, [R1+0x148] ;  /* 0x0001480001127983 */ /* 0x000f220000300a00 */
[----:B------:R-:W-:-:S02]  /*12630*/  IMAD.MOV.U32 R24, RZ, RZ, R0 ;  /* 0x000000ffff187224 */ /* 0x000fc400078e0000 */
[----:B------:R-:W-:Y:S02]  /*12640*/  IMAD.MOV.U32 R25, RZ, RZ, R28 ;  /* 0x000000ffff197224 */ /* 0x000fe400078e001c */
[----:B------:R-:W-:Y:S02]  /*12650*/  IMAD.MOV.U32 R26, RZ, RZ, R11 ;  /* 0x000000ffff1a7224 */ /* 0x000fe400078e000b */
[----:B------:R-:W-:Y:S01]  /*12660*/  IMAD.MOV.U32 R27, RZ, RZ, R2 ;  /* 0x000000ffff1b7224 */ /* 0x000fe200078e0002 */
[----:B----4-:R-:W-:Y:S04]  /*12670*/  STL.64 [R1+0x11b0], R18 ;  /* 0x0011b01201007387 */ /* 0x010fe80000100a00 */
[----:B---3--:R0:W-:Y:S04]  /*12680*/  STL.64 [R1+0x11a8], R16 ;  /* 0x0011a81001007387 */ /* 0x0081e80000100a00 */
[----:B------:R-:W3:Y:S04]  /*12690*/  LDL.LU R0, [R1+0x123c] ;  /* 0x00123c0001007983 */ /* 0x000ee80000300800 */
[----:B------:R-:W4:Y:S04]  /*126a0*/  LDL.LU R28, [R1+0x1238] ;  /* 0x00123800011c7983 */ /* 0x000f280000300800 */
[----:B------:R-:W2:Y:S04]  /*126b0*/  LDL.LU R11, [R1+0x1234] ;  /* 0x00123400010b7983 */ /* 0x000ea80000300800 */
[----:B------:R-:W2:Y:S04]  /*126c0*/  LDL.LU R2, [R1+0x1230] ;  /* 0x0012300001027983 */ /* 0x000ea80000300800 */
[----:B0-----:R-:W2:Y:S04]  /*126d0*/  LDL.LU.64 R16, [R1+0x180] ;  /* 0x0001800001107983 */ /* 0x001ea80000300a00 */
[----:B------:R-:W2:Y:S04]  /*126e0*/  LDL.LU.64 R18, [R1+0x188] ;  /* 0x0001880001127983 */ /* 0x000ea80000300a00 */
[----:B--2---:R-:W-:Y:S04]  /*126f0*/  STL.64 [R1+0x11c0], R18 ;  /* 0x0011c01201007387 */ /* 0x004fe80000100a00 */
[----:B------:R3:W-:Y:S02]  /*12700*/  STL.64 [R1+0x11b8], R16 ;  /* 0x0011b81001007387 */ /* 0x0007e40000100a00 */
[----:B---3--:R-:W-:-:S02]  /*12710*/  IMAD.MOV.U32 R16, RZ, RZ, R0 ;  /* 0x000000ffff107224 */ /* 0x008fc400078e0000 */
[----:B------:R-:W2:Y:S01]  /*12720*/  LDL.LU R0, [R1+0x122c] ;  /* 0x00122c0001007983 */ /* 0x000ea20000300800 */
[----:B------:R-:W-:Y:S02]  /*12730*/  IMAD.MOV.U32 R18, RZ, RZ, R11 ;  /* 0x000000ffff127224 */ /* 0x000fe400078e000b */
[----:B------:R-:W-:Y:S02]  /*12740*/  IMAD.MOV.U32 R19, RZ, RZ, R10 ;  /* 0x000000ffff137224 */ /* 0x000fe400078e000a */
[----:B----4-:R-:W-:Y:S02]  /*12750*/  IMAD.MOV.U32 R17, RZ, RZ, R28 ;  /* 0x000000ffff117224 */ /* 0x010fe400078e001c */
[----:B------:R-:W3:Y:S04]  /*12760*/  LDL.LU R28, [R1+0x1228] ;  /* 0x00122800011c7983 */ /* 0x000ee80000300800 */
[----:B------:R-:W4:Y:S04]  /*12770*/  LDL.LU.64 R8, [R1+0x1c0] ;  /* 0x0001c00001087983 */ /* 0x000f280000300a00 */
[----:B------:R-:W4:Y:S04]  /*12780*/  LDL.LU.64 R10, [R1+0x1c8] ;  /* 0x0001c800010a7983 */ /* 0x000f280000300a00 */
[----:B------:R-:W-:Y:S04]  /*12790*/  STL.64 [R1+0x11f0], R18 ;  /* 0x0011f01201007387 */ /* 0x000fe80000100a00 */
[----:B------:R0:W-:Y:S04]  /*127a0*/  STL.64 [R1+0x11e8], R16 ;  /* 0x0011e81001007387 */ /* 0x0001e80000100a00 */
[----:B0-----:R-:W4:Y:S04]  /*127b0*/  LDL.LU R16, [R1+0x10] ;  /* 0x0000100001107983 */ /* 0x001f280000300800 */
[----:B------:R-:W4:Y:S01]  /*127c0*/  LDL.LU R17, [R1+0x14] ;  /* 0x0000140001117983 */ /* 0x000f220000300800 */
[----:B------:R-:W-:-:S02]  /*127d0*/  IMAD.MOV.U32 R19, RZ, RZ, R2 ;  /* 0x000000ffff137224 */ /* 0x000fc400078e0002 */
[----:B--2---:R-:W-:Y:S02]  /*127e0*/  IMAD.MOV.U32 R18, RZ, RZ, R0 ;  /* 0x000000ffff127224 */ /* 0x004fe400078e0000 */
[----:B------:R-:W2:Y:S04]  /*127f0*/  LDL.LU R0, [R1+0x1224] ;  /* 0x0012240001007983 */ /* 0x000ea80000300800 */
[----:B------:R-:W2:Y:S04]  /*12800*/  LDL.LU R2, [R1+0x1220] ;  /* 0x0012200001027983 */ /* 0x000ea80000300800 */
[----:B------:R-:W2:Y:S04]  /*12810*/  LDL.LU.64 R12, [R1+0x170] ;  /* 0x00017000010c7983 */ /* 0x000ea80000300a00 */
[----:B------:R-:W2:Y:S04]  /*12820*/  LDL.LU.64 R14, [R1+0x178] ;  /* 0x00017800010e7983 */ /* 0x000ea80000300a00 */
[----:B--2---:R-:W-:Y:S04]  /*12830*/  STL.64 [R1+0x11d0], R14 ;  /* 0x0011d00e01007387 */ /* 0x004fe80000100a00 */
[----:B------:R0:W-:Y:S04]  /*12840*/  STL.64 [R1+0x11c8], R12 ;  /* 0x0011c80c01007387 */ /* 0x0001e80000100a00 */
[----:B0-----:R-:W2:Y:S04]  /*12850*/  LDL.LU.64 R12, [R1+0x190] ;  /* 0x00019000010c7983 */ /* 0x001ea80000300a00 */
[----:B------:R-:W2:Y:S01]  /*12860*/  LDL.LU.64 R14, [R1+0x198] ;  /* 0x00019800010e7983 */ /* 0x000ea20000300a00 */
[----:B----4-:R-:W-:Y:S03]  /*12870*/  HMMA.16816.F32.BF16 R8, R16, R4, R8 ;  /* 0x000000041008723c */ /* 0x010fe60000041808 */
[----:B--2---:R-:W-:Y:S04]  /*12880*/  STL.64 [R1+0x11e0], R14 ;  /* 0x0011e00e01007387 */ /* 0x004fe80000100a00 */
[----:B------:R0:W-:Y:S04]  /*12890*/  STL.64 [R1+0x11d8], R12 ;  /* 0x0011d80c01007387 */ /* 0x0001e80000100a00 */
[----:B0-----:R-:W2:Y:S04]  /*128a0*/  LDL.LU.64 R12, [R1+0x1b0] ;  /* 0x0001b000010c7983 */ /* 0x001ea80000300a00 */
[----:B------:R-:W4:Y:S04]  /*128b0*/  LDL.LU.64 R14, [R1+0x1b8] ;  /* 0x0001b800010e7983 */ /* 0x000f280000300a00 */
[----:B----4-:R-:W-:Y:S04]  /*128c0*/  STL.64 [R1+0x1200], R14 ;  /* 0x0012000e01007387 */ /* 0x010fe80000100a00 */
[----:B--2---:R0:W-:Y:S04]  /*128d0*/  STL.64 [R1+0x11f8], R12 ;  /* 0x0011f80c01007387 */ /* 0x0041e80000100a00 */
[----:B0-----:R-:W2:Y:S04]  /*128e0*/  LDL.LU.64 R12, [R1+0x1a0] ;  /* 0x0001a000010c7983 */ /* 0x001ea80000300a00 */
[----:B------:R-:W2:Y:S04]  /*128f0*/  LDL.LU.64 R14, [R1+0x1a8] ;  /* 0x0001a800010e7983 */ /* 0x000ea80000300a00 */
[----:B------:R-:W-:Y:S04]  /*12900*/  STL.64 [R1+0x1190], R26 ;  /* 0x0011901a01007387 */ /* 0x000fe80000100a00 */
[----:B------:R0:W-:Y:S04]  /*12910*/  STL.64 [R1+0x1188], R24 ;  /* 0x0011881801007387 */ /* 0x0001e80000100a00 */
[----:B0-----:R-:W4:Y:S04]  /*12920*/  LDL.LU.64 R24, [R1+0x160] ;  /* 0x0001600001187983 */ /* 0x001f280000300a00 */
[----:B------:R-:W4:Y:S04]  /*12930*/  LDL.LU.64 R26, [R1+0x168] ;  /* 0x00016800011a7983 */ /* 0x000f280000300a00 */
[----:B-1----:R-:W-:Y:S04]  /*12940*/  STL.64 [R1+0x1100], R22 ;  /* 0x0011001601007387 */ /* 0x002fe80000100a00 */
[----:B------:R0:W-:Y:S02]  /*12950*/  STL.64 [R1+0x10f8], R20 ;  /* 0x0010f81401007387 */ /* 0x0001e40000100a00 */
[----:B0-----:R-:W-:-:S02]  /*12960*/  IMAD.MOV.U32 R20, RZ, RZ, R3 ;  /* 0x000000ffff147224 */ /* 0x001fc400078e0003 */
[----:B------:R-:W-:Y:S01]  /*12970*/  IMAD.MOV.U32 R21, RZ, RZ, R29 ;  /* 0x000000ffff157224 */ /* 0x000fe200078e001d */
[----:B------:R-:W2:Y:S04]  /*12980*/  LDL.LU R3, [R1+0x121c] ;  /* 0x00121c0001037983 */ /* 0x000ea80000300800 */
[----:B------:R-:W2:Y:S01]  /*12990*/  LDL.LU R29, [R1+0x1218] ;  /* 0x00121800011d7983 */ /* 0x000ea20000300800 */
[----:B------:R-:W-:Y:S02]  /*129a0*/  IMAD.MOV.U32 R22, RZ, RZ, R6 ;  /* 0x000000ffff167224 */ /* 0x000fe400078e0006 */
[----:B------:R-:W-:Y:S01]  /*129b0*/  IMAD.MOV.U32 R23, RZ, RZ, R7 ;  /* 0x000000ffff177224 */ /* 0x000fe200078e0007 */
[----:B------:R-:W2:Y:S04]  /*129c0*/  LDL.LU R6, [R1+0x1214] ;  /* 0x0012140001067983 */ /* 0x000ea80000300800 */
[----:B------:R-:W2:Y:S04]  /*129d0*/  LDL.LU R7, [R1+0x1210] ;  /* 0x0012100001077983 */ /* 0x000ea80000300800 */
[----:B------:R0:W-:Y:S04]  /*129e0*/  STL.64 [R1+0x1c0], R8 ;  /* 0x0001c00801007387 */ /* 0x0001e80000100a00 */
[----:B------:R-:W-:Y:S04]  /*129f0*/  STL.64 [R1+0x1c8], R10 ;  /* 0x0001c80a01007387 */ /* 0x000fe80000100a00 */
[----:B0-----:R-:W2:Y:S02]  /*12a00*/  LDL.LU.64 R8, [R1+0x1208] ;  /* 0x0012080001087983 */ /* 0x001ea40000300a00 */
[----:B--2---:R-:W-:Y:S02]  /*12a10*/  HMMA.16816.F32.BF16 R16, R16, R8, R12 ;  /* 0x000000081010723c */ /* 0x004fe4000004180c */
[----:B------:R-:W2:Y:S04]  /*12a20*/  LDL.LU.64 R14, [R1+0x1200] ;  /* 0x00120000010e7983 */ /* 0x000ea80000300a00 */
[----:B------:R-:W2:-:S13]  /*12a30*/  LDL.LU.64 R12, [R1+0x11f8] ;  /* 0x0011f800010c7983 */ /* 0x000e9a0000300a00 */
[----:B------:R-:W-:Y:S04]  /*12a40*/  STL.64 [R1+0x1a0], R16 ;  /* 0x0001a01001007387 */ /* 0x000fe80000100a00 */
[----:B------:R-:W-:Y:S04]  /*12a50*/  STL.64 [R1+0x1a8], R18 ;  /* 0x0001a81201007387 */ /* 0x000fe80000100a00 */
[----:B---3--:R-:W0:Y:S04]  /*12a60*/  LDSM.16.MT88.4 R16, [R28+UR5+0x4000] ;  /* 0x004000051c10783b */ /* 0x008e280008004200 */
[----:B0-----:R-:W-:Y:S04]  /*12a70*/  STL.64 [R1+0x10], R16 ;  /* 0x0000101001007387 */ /* 0x001fe80000100a00 */
        /* <DEDUP_REMOVED lines=13> */
[----:B------:R0:W-:Y:S04]  /*12b50*/  STL.64 [R1+0x198], R18 ;  /* 0x0001981201007387 */ /* 0x0001e80000100a00 */
[----:B0-----:R-:W3:Y:S04]  /*12b60*/  LDL.LU.64 R18, [R1+0x11c0] ;  /* 0x0011c00001127983 */ /* 0x001ee80000300a00 */
[----:B------:R-:W3:Y:S02]  /*12b70*/  LDL.LU.64 R16, [R1+0x11b8] ;  /* 0x0011b80001107983 */ /* 0x000ee40000300a00 */
[C---:B---3--:R-:W-:Y:S08]  /*12b80*/  HMMA.16816.F32.BF16 R16, R20.reuse, R4, R16 ;  /* 0x000000041410723c */ /* 0x048ff00000041810 */
[----:B--2---:R-:W-:Y:S11]  /*12b90*/  HMMA.16816.F32.BF16 R20, R20, R8, R12 ;  /* 0x000000081414723c */ /* 0x004ff6000004180c */
[----:B------:R-:W-:Y:S04]  /*12ba0*/  STL.64 [R1+0x180], R16 ;  /* 0x0001801001007387 */ /* 0x000fe80000100a00 */
[----:B------:R0:W-:Y:S04]  /*12bb0*/  STL.64 [R1+0x188], R18 ;  /* 0x0001881201007387 */ /* 0x0001e80000100a00 */
[----:B0-----:R-:W2:Y:S04]  /*12bc0*/  LDL.LU.64 R18, [R1+0x11b0] ;  /* 0x0011b00001127983 */ /* 0x001ea80000300a00 */
[----:B------:R-:W2:Y:S04]  /*12bd0*/  LDL.LU.64 R16, [R1+0x11a8] ;  /* 0x0011a80001107983 */ /* 0x000ea80000300a00 */
[----:B------:R-:W4:Y:S04]  /*12be0*/  LDL.LU.64 R14, [R1+0x11a0] ;  /* 0x0011a000010e7983 */ /* 0x000f280000300a00 */
[----:B------:R-:W4:Y:S04]  /*12bf0*/  LDL.LU.64 R12, [R1+0x1198] ;  /* 0x00119800010c7983 */ /* 0x000f280000300a00 */
[----:B------:R-:W-:Y:S04]  /*12c00*/  STL.64 [R1+0x170], R20 ;  /* 0x0001701401007387 */ /* 0x000fe80000100a00 */
[----:B------:R4:W-:Y:S02]  /*12c10*/  STL.64 [R1+0x178], R22 ;  /* 0x0001781601007387 */ /* 0x0009e40000100a00 */
[C---:B----4-:R-:W-:Y:S08]  /*12c20*/  HMMA.16816.F32.BF16 R20, R12.reuse, R4, R24 ;  /* 0x000000040c14723c */ /* 0x050ff00000041818 */
[----:B--2---:R-:W-:Y:S01]  /*12c30*/  HMMA.16816.F32.BF16 R16, R12, R8, R16 ;  /* 0x000000080c10723c */ /* 0x004fe20000041810 */
[----:B------:R-:W2:Y:S04]  /*12c40*/  LDL.LU.64 R12, [R1+0x100] ;  /* 0x00010000010c7983 */ /* 0x000ea80000300a00 */
[----:B------:R-:W0:Y:S06]  /*12c50*/  LDSM.16.MT88.4 R24, [R28+UR5+0x4080] ;  /* 0x004080051c18783b */ /* 0x000e2c0008004200 */
[----:B------:R-:W-:Y:S04]  /*12c60*/  STL.64 [R1+0x160], R20 ;  /* 0x0001601401007387 */ /* 0x000fe80000100a00 */
[----:B------:R-:W-:Y:S04]  /*12c70*/  STL.64 [R1+0x168], R22 ;  /* 0x0001681601007387 */ /* 0x000fe80000100a00 */
[----:B------:R-:W3:Y:S04]  /*12c80*/  LDL.LU.64 R14, [R1+0x108] ;  /* 0x00010800010e7983 */ /* 0x000ee80000300a00 */
[----:B------:R-:W-:Y:S04]  /*12c90*/  STL.64 [R1+0x140], R16 ;  /* 0x0001401001007387 */ /* 0x000fe80000100a00 */
[----:B------:R-:W-:Y:S04]  /*12ca0*/  STL.64 [R1+0x148], R18 ;  /* 0x0001481201007387 */ /* 0x000fe80000100a00 */
[----:B---3--:R-:W-:Y:S04]  /*12cb0*/  STL.64 [R1+0x1150], R14 ;  /* 0x0011500e01007387 */ /* 0x008fe80000100a00 */
[----:B--2---:R1:W-:Y:S04]  /*12cc0*/  STL.64 [R1+0x1148], R12 ;  /* 0x0011480c01007387 */ /* 0x0043e80000100a00 */
[----:B-1----:R-:W2:Y:S04]  /*12cd0*/  LDL.LU.64 R12, [R1+0x110] ;  /* 0x00011000010c7983 */ /* 0x002ea80000300a00 */
[----:B------:R-:W3:Y:S04]  /*12ce0*/  LDL.LU.64 R14, [R1+0x118] ;  /* 0x00011800010e7983 */ /* 0x000ee80000300a00 */
[----:B---3--:R-:W-:Y:S04]  /*12cf0*/  STL.64 [R1+0x1170], R14 ;  /* 0x0011700e01007387 */ /* 0x008fe80000100a00 */
[----:B--2---:R1:W-:Y:S04]  /*12d00*/  STL.64 [R1+0x1168], R12 ;  /* 0x0011680c01007387 */ /* 0x0043e80000100a00 */
[----:B-1----:R-:W2:Y:S04]  /*12d10*/  LDL.LU.64 R12, [R1+0x120] ;  /* 0x00012000010c7983 */ /* 0x002ea80000300a00 */
[----:B------:R-:W3:Y:S04]  /*12d20*/  LDL.LU.64 R14, [R1+0x128] ;  /* 0x00012800010e7983 */ /* 0x000ee80000300a00 */
[----:B---3--:R-:W-:Y:S04]  /*12d30*/  STL.64 [R1+0x1180], R14 ;  /* 0x0011800e01007387 */ /* 0x008fe80000100a00 */
[----:B--2---:R1:W-:Y:S04]  /*12d40*/  STL.64 [R1+0x1178], R12 ;  /* 0x0011780c01007387 */ /* 0x0043e80000100a00 */
[----:B-1----:R-:W2:Y:S04]  /*12d50*/  LDL.LU.64 R12, [R1+0x130] ;  /* 0x00013000010c7983 */ /* 0x002ea80000300a00 */
[----:B------:R-:W2:Y:S04]  /*12d60*/  LDL.LU.64 R14, [R1+0x138] ;  /* 0x00013800010e7983 */ /* 0x000ea80000300a00 */
[----:B------:R-:W3:Y:S04]  /*12d70*/  LDL.LU.64 R16, [R1+0xe0] ;  /* 0x0000e00001107983 */ /* 0x000ee80000300a00 */
[----:B------:R-:W4:Y:S04]  /*12d80*/  LDL.LU.64 R18, [R1+0xe8] ;  /* 0x0000e80001127983 */ /* 0x000f280000300a00 */
[----:B----4-:R-:W-:Y:S04]  /*12d90*/  STL.64 [R1+0x1130], R18 ;  /* 0x0011301201007387 */ /* 0x010fe80000100a00 */
[----:B---3--:R1:W-:Y:S04]  /*12da0*/  STL.64 [R1+0x1128], R16 ;  /* 0x0011281001007387 */ /* 0x0083e80000100a00 */
[----:B-1----:R-:W3:Y:S04]  /*12db0*/  LDL.LU.64 R16, [R1+0xf0] ;  /* 0x0000f00001107983 */ /* 0x002ee80000300a00 */
[----:B------:R-:W3:Y:S04]  /*12dc0*/  LDL.LU.64 R18, [R1+0xf8] ;  /* 0x0000f80001127983 */ /* 0x000ee80000300a00 */
[----:B------:R-:W4:Y:S04]  /*12dd0*/  LDL.LU.64 R20, [R1+0xc0] ;  /* 0x0000c00001147983 */ /* 0x000f280000300a00 */
[----:B------:R-:W2:Y:S01]  /*12de0*/  LDL.LU.64 R22, [R1+0xc8] ;  /* 0x0000c80001167983 */ /* 0x000ea20000300a00 */
[----:B0-----:R-:W-:-:S02]  /*12df0*/  IMAD.MOV.U32 R11, RZ, RZ, R26 ;  /* 0x000000ffff0b7224 */ /* 0x001fc400078e001a */
[----:B------:R-:W-:Y:S01]  /*12e00*/  IMAD.MOV.U32 R10, RZ, RZ, R27 ;  /* 0x000000ffff0a7224 */ /* 0x000fe200078e001b */
[----:B--2---:R-:W-:Y:S04]  /*12e10*/  STL.64 [R1+0x1110], R22 ;  /* 0x0011101601007387 */ /* 0x004fe80000100a00 */
[----:B----4-:R0:W-:Y:S04]  /*12e20*/  STL.64 [R1+0x1108], R20 ;  /* 0x0011081401007387 */ /* 0x0101e80000100a00 */
[----:B0-----:R-:W2:Y:S04]  /*12e30*/  LDL.LU.64 R20, [R1+0xd0] ;  /* 0x0000d00001147983 */ /* 0x001ea80000300a00 */
[----:B------:R-:W2:Y:S04]  /*12e40*/  LDL.LU.64 R22, [R1+0xd8] ;  /* 0x0000d80001167983 */ /* 0x000ea80000300a00 */
[----:B------:R0:W-:Y:S04]  /*12e50*/  STL.64 [R1+0x90], R24 ;  /* 0x0000901801007387 */ /* 0x0001e80000100a00 */
[----:B------:R-:W4:Y:S04]  /*12e60*/  LDL.LU.64 R26, [R1+0x1190] ;  /* 0x00119000011a7983 */ /* 0x000f280000300a00 */
[----:B0-----:R-:W4:Y:S02]  /*12e70*/  LDL.LU.64 R24, [R1+0x1188] ;  /* 0x0011880001187983 */ /* 0x001f240000300a00 */
[----:B----4-:R-:W-:-:S15]  /*12e80*/  HMMA.16816.F32.BF16 R12, R24, R4, R12 ;  /* 0x00000004180c723c */ /* 0x010fde000004180c */
[----:B------:R-:W-:-:S04]  /*12e90*/  NOP ;  /* 0x0000000000007918 */ /* 0x000fc80000000000 */
[----:B------:R-:W-:Y:S04]  /*12ea0*/  STL.64 [R1+0x130], R12 ;  /* 0x0001300c01007387 */ /* 0x000fe80000100a00 */
[----:B------:R0:W-:Y:S04]  /*12eb0*/  STL.64 [R1+0x138], R14 ;  /* 0x0001380e01007387 */ /* 0x0001e80000100a00 */
[----:B0-----:R-:W4:Y:S04]  /*12ec0*/  LDL.LU.64 R14, [R1+0x1180] ;  /* 0x00118000010e7983 */ /* 0x001f280000300a00 */
[----:B------:R-:W4:Y:S02]  /*12ed0*/  LDL.LU.64 R12, [R1+0x1178] ;  /* 0x00117800010c7983 */ /* 0x000f240000300a00 */
[----:B----4-:R-:W-:Y:S02]  /*12ee0*/  HMMA.16816.F32.BF16 R24, R24, R8, R12 ;  /* 0x000000081818723c */ /* 0x010fe4000004180c */
[----:B------:R-:W4:Y:S04]  /*12ef0*/  LDL.LU.64 R14, [R1+0x1170] ;  /* 0x00117000010e7983 */ /* 0x000f280000300a00 */
[----:B------:R-:W4:-:S13]  /*12f00*/  LDL.LU.64 R12, [R1+0x1168] ;  /* 0x00116800010c7983 */ /* 0x000f1a0000300a00 */
[----:B------:R-:W-:Y:S04]  /*12f10*/  STL.64 [R1+0x120], R24 ;  /* 0x0001201801007387 */ /* 0x000fe80000100a00 */
[----:B------:R0:W-:Y:S04]  /*12f20*/  STL.64 [R1+0x128], R26 ;  /* 0x0001281a01007387 */ /* 0x0001e80000100a00 */
[----:B0-----:R-:W4:Y:S04]  /*12f30*/  LDL.LU.64 R26, [R1+0x1160] ;  /* 0x00116000011a7983 */ /* 0x001f280000300a00 */
[----:B------:R-:W4:Y:S02]  /*12f40*/  LDL.LU.64 R24, [R1+0x1158] ;  /* 0x0011580001187983 */ /* 0x000f240000300a00 */
[----:B----4-:R-:W-:-:S15]  /*12f50*/  HMMA.16816.F32.BF16 R12, R24, R4, R12 ;  /* 0x00000004180c723c */ /* 0x010fde000004180c */
[----:B------:R-:W-:-:S04]  /*12f60*/  NOP ;  /* 0x0000000000007918 */ /* 0x000fc80000000000 */
[----:B------:R-:W-:Y:S04]  /*12f70*/  STL.64 [R1+0x110], R12 ;  /* 0x0001100c01007387 */ /* 0x000fe80000100a00 */
[----:B------:R0:W-:Y:S04]  /*12f80*/  STL.64 [R1+0x118], R14 ;  /* 0x0001180e01007387 */ /* 0x0001e80000100a00 */
[----:B0-----:R-:W4:Y:S04]  /*12f90*/  LDL.LU.64 R14, [R1+0x1150] ;  /* 0x00115000010e7983 */ /* 0x001f280000300a00 */
[----:B------:R-:W4:Y:S02]  /*12fa0*/  LDL.LU.64 R12, [R1+0x1148] ;  /* 0x00114800010c7983 */ /* 0x000f240000300a00 */
[----:B----4-:R-:W-:Y:S02]  /*12fb0*/  HMMA.16816.F32.BF16 R24, R24, R8, R12 ;  /* 0x000000081818723c */ /* 0x010fe4000004180c */
[----:B------:R-:W3:Y:S04]  /*12fc0*/  LDL.LU.64 R14, [R1+0x1140] ;  /* 0x00114000010e7983 */ /* 0x000ee80000300a00 */
[----:B------:R-:W3:-:S13]  /*12fd0*/  LDL.LU.64 R12, [R1+0x1138] ;  /* 0x00113800010c7983 */ /* 0x000eda0000300a00 */
[----:B------:R0:W-:Y:S04]  /*12fe0*/  STL.64 [R1+0x100], R24 ;  /* 0x0001001801007387 */ /* 0x0001e80000100a00 */
[----:B------:R1:W-:Y:S04]  /*12ff0*/  STL.64 [R1+0x108], R26 ;  /* 0x0001081a01007387 */ /* 0x0003e80000100a00 */
[----:B0-----:R-:W4:Y:S04]  /*13000*/  LDL.LU.64 R24, [R1+0xb0] ;  /* 0x0000b00001187983 */ /* 0x001f280000300a00 */
[----:B-1----:R-:W4:Y:S01]  /*13010*/  LDL.LU.64 R26, [R1+0xb8] ;  /* 0x0000b800011a7983 */ /* 0x002f220000300a00 */
[----:B---3--:R-:W-:-:S15]  /*13020*/  HMMA.16816.F32.BF16 R16, R12, R4, R16 ;  /* 0x000000040c10723c */ /* 0x008fde0000041810 */
[----:B------:R-:W-:-:S04]  /*13030*/  NOP ;  /* 0x0000000000007918 */ /* 0x000fc80000000000 */
[----:B------:R-:W-:Y:S04]  /*13040*/  STL.64 [R1+0xf0], R16 ;  /* 0x0000f01001007387 */ /* 0x000fe80000100a00 */
[----:B------:R0:W-:Y:S04]  /*13050*/  STL.64 [R1+0xf8], R18 ;  /* 0x0000f81201007387 */ /* 0x0001e80000100a00 */
[----:B0-----:R-:W3:Y:S04]  /*13060*/  LDL.LU.64 R18, [R1+0x1130] ;  /* 0x0011300001127983 */ /* 0x001ee80000300a00 */
[----:B------:R-:W3:Y:S02]  /*13070*/  LDL.LU.64 R16, [R1+0x1128] ;  /* 0x0011280001107983 */ /* 0x000ee40000300a00 */
[----:B---3--:R-:W-:Y:S02]  /*13080*/  HMMA.16816.F32.BF16 R12, R12, R8, R16 ;  /* 0x000000080c0c723c */ /* 0x008fe40000041810 */
[----:B------:R-:W2:Y:S04]  /*13090*/  LDL.LU.64 R18, [R1+0x1120] ;  /* 0x0011200001127983 */ /* 0x000ea80000300a00 */
[----:B------:R-:W2:-:S13]  /*130a0*/  LDL.LU.64 R16, [R1+0x1118] ;  /* 0x0011180001107983 */ /* 0x000e9a0000300a00 */
[----:B------:R-:W-:Y:S04]  /*130b0*/  STL.64 [R1+0xe0], R12 ;  /* 0x0000e00c01007387 */ /* 0x000fe80000100a00 */
[----:B------:R-:W-:Y:S01]  /*130c0*/  STL.64 [R1+0xe8], R14 ;  /* 0x0000e80e01007387 */ /* 0x000fe20000100a00 */
[----:B--2---:R-:W-:-:S15]  /*130d0*/  HMMA.16816.F32.BF16 R20, R16, R4, R20 ;  /* 0x000000041014723c */ /* 0x004fde0000041814 */
[----:B------:R-:W-:-:S04]  /*130e0*/  NOP ;  /* 0x0000000000007918 */ /* 0x000fc80000000000 */
[----:B------:R-:W-:Y:S04]  /*130f0*/  STL.64 [R1+0xd0], R20 ;  /* 0x0000d01401007387 */ /* 0x000fe80000100a00 */
[----:B------:R0:W-:Y:S04]  /*13100*/  STL.64 [R1+0xd8], R22 ;  /* 0x0000d81601007387 */ /* 0x0001e80000100a00 */
[----:B0-----:R-:W2:Y:S04]  /*13110*/  LDL.LU.64 R22, [R1+0x1110] ;  /* 0x0011100001167983 */ /* 0x001ea80000300a00 */
[----:B------:R-:W2:Y:S02]  /*13120*/  LDL.LU.64 R20, [R1+0x1108] ;  /* 0x0011080001147983 */ /* 0x000ea40000300a00 */
[----:B--2---:R-:W-:Y:S02]  /*13130*/  HMMA.16816.F32.BF16 R16, R16, R8, R20 ;  /* 0x000000081010723c */ /* 0x004fe40000041814 */
[----:B------:R-:W4:Y:S04]  /*13140*/  LDL.LU.64 R22, [R1+0x1100] ;  /* 0x0011000001167983 */ /* 0x000f280000300a00 */
[----:B------:R-:W4:Y:S01]  /*13150*/  LDL.LU.64 R20, [R1+0x10f8] ;  /* 0x0010f80001147983 */ /* 0x000f220000300a00 */
[----:B------:R-:W-:-:S02]  /*13160*/  IMAD.MOV.U32 R13, RZ, RZ, R3 ;  /* 0x000000ffff0d7224 */ /* 0x000fc400078e0003 */
[----:B------:R-:W-:-:S10]  /*13170*/  IMAD.MOV.U32 R15, RZ, RZ, R0 ;  /* 0x000000ffff0f7224 */ /* 0x000fd400078e0000 */
[----:B------:R0:W-:Y:S04]  /*13180*/  STL.64 [R1+0xc0], R16 ;  /* 0x0000c01001007387 */ /* 0x0001e80000100a00 */
[----:B------:R1:W-:Y:S04]  /*13190*/  STL.64 [R1+0xc8], R18 ;  /* 0x0000c81201007387 */ /* 0x0003e80000100a00 */
[----:B0-----:R-:W2:Y:S04]  /*131a0*/  LDL.LU.64 R16, [R1+0x10] ;  /* 0x0000100001107983 */ /* 0x001ea80000300a00 */
[----:B-1----:R-:W2:Y:S01]  /*131b0*/  LDL.LU.64 R18, [R1+0x18] ;  /* 0x0000180001127983 */ /* 0x002ea20000300a00 */
[----:B----4-:R-:W-:-:S15]  /*131c0*/  HMMA.16816.F32.BF16 R24, R20, R4, R24 ;  /* 0x000000041418723c */ /* 0x010fde0000041818 */
[----:B------:R-:W-:-:S04]  /*131d0*/  NOP ;  /* 0x0000000000007918 */ /* 0x000fc80000000000 */
[----:B------:R-:W-:Y:S01]  /*131e0*/  STL [R1+0xb4], R25 ;  /* 0x0000b41901007387 */ /* 0x000fe20000100800 */
[----:B------:R-:W-:-:S03]  /*131f0*/  IMAD.MOV.U32 R0, RZ, RZ, R24 ;  /* 0x000000ffff007224 */ /* 0x000fc600078e0018 */
[----:B------:R-:W-:Y:S01]  /*13200*/  STL [R1+0xb8], R26 ;  /* 0x0000b81a01007387 */ /* 0x000fe20000100800 */
[----:B------:R-:W-:-:S03]  /*13210*/  IMAD.MOV.U32 R3, RZ, RZ, R27 ;  /* 0x000000ffff037224 */ /* 0x000fc600078e001b */
[----:B------:R-:W3:Y:S04]  /*13220*/  LDL R5, [R1+0xe30] ;  /* 0x000e300001057983 */ /* 0x000ee80000100800 */
[----:B------:R-:W0:Y:S04]  /*13230*/  LDSM.16.MT88.4 R24, [R28+UR5+0x4100] ;  /* 0x004100051c18783b */ /* 0x000e280008004200 */
[----:B------:R-:W-:Y:S04]  /*13240*/  STL [R1+0xfec], R3 ;  /* 0x000fec0301007387 */ /* 0x000fe80000100800 */
[----:B------:R-:W-:Y:S04]  /*13250*/  STL [R1+0xfe8], R0 ;  /* 0x000fe80001007387 */ /* 0x000fe80000100800 */
[----:B0-----:R-:W-:Y:S04]  /*13260*/  STL.64 [R1+0x10b0], R26 ;  /* 0x0010b01a01007387 */ /* 0x001fe80000100a00 */
[----:B------:R0:W-:Y:S04]  /*13270*/  STL.64 [R1+0x10a8], R24 ;  /* 0x0010a81801007387 */ /* 0x0001e80000100a00 */
[----:B0-----:R-:W4:Y:S04]  /*13280*/  LDL.LU.64 R24, [R1+0xa0] ;  /* 0x0000a00001187983 */ /* 0x001f280000300a00 */
[----:B------:R-:W4:Y:S01]  /*13290*/  LDL.LU.64 R26, [R1+0xa8] ;  /* 0x0000a800011a7983 */ /* 0x000f220000300a00 */
[----:B------:R-:W-:-:S02]  /*132a0*/  IMAD.MOV.U32 R12, RZ, RZ, R29 ;  /* 0x000000ffff0c7224 */ /* 0x000fc400078e001d */
[----:B------:R-:W-:-:S07]  /*132b0*/  IMAD.MOV.U32 R14, RZ, RZ, R2 ;  /* 0x000000ffff0e7224 */ /* 0x000fce00078e0002 */
[----:B--2---:R-:W-:Y:S08]  /*132c0*/  HMMA.16816.F32.BF16 R12, R16, R6, R12 ;  /* 0x00000006100c723c */ /* 0x004ff0000004180c */
[----:B----4-:R-:W-:-:S15]  /*132d0*/  HMMA.16816.F32.BF16 R20, R20, R8, R24 ;  /* 0x000000081414723c */ /* 0x010fde0000041818 */
[----:B------:R-:W-:-:S04]  /*132e0*/  NOP ;  /* 0x0000000000007918 */ /* 0x000fc80000000000 */
[----:B------:R-:W-:Y:S01]  /*132f0*/  IMAD.MOV.U32 R2, RZ, RZ, R23 ;  /* 0x000000ffff027224 */ /* 0x000fe200078e0017 */
[----:B------:R0:W-:Y:S04]  /*13300*/  STL.64 [R1+0xa0], R20 ;  /* 0x0000a01401007387 */ /* 0x0001e80000100a00 */
[----:B------:R1:W-:Y:S04]  /*13310*/  STL [R1+0xa8], R22 ;  /* 0x0000a81601007387 */ /* 0x0003e80000100800 */
[----:B------:R2:W-:Y:S04]  /*13320*/  STL [R1+0xff0], R2 ;  /* 0x000ff00201007387 */ /* 0x0005e80000100800 */
[----:B------:R-:W-:Y:S04]  /*13330*/  STL.64 [R1+0x2d0], R12 ;  /* 0x0002d00c01007387 */ /* 0x000fe80000100a00 */
[----:B------:R-:W-:Y:S04]  /*13340*/  STL.64 [R1+0x2d8], R14 ;  /* 0x0002d80e01007387 */ /* 0x000fe80000100a00 */
[----:B------:R-:W-:Y:S04]  /*13350*/  STL.64 [R1+0x10e0], R6 ;  /* 0x0010e00601007387 */ /* 0x000fe80000100a00 */
[----:B---3--:R-:W-:Y:S04]  /*13360*/  STL [R1+0x10d8], R5 ;  /* 0x0010d80501007387 */ /* 0x008fe80000100800 */
[----:B0-----:R-:W3:Y:S04]  /*13370*/  LDL.LU R20, [R1+0x90] ;  /* 0x0000900001147983 */ /* 0x001ee80000300800 */
[----:B------:R-:W3:Y:S01]  /*13380*/  LDL.LU R21, [R1+0x94] ;  /* 0x0000940001157983 */ /* 0x000ee20000300800 */
[----:B-1----:R-:W-:-:S02]  /*13390*/  IMAD.MOV.U32 R22, RZ, RZ, R11 ;  /* 0x000000ffff167224 */ /* 0x002fc400078e000b */
[----:B------:R-:W-:Y:S01]  /*133a0*/  IMAD.MOV.U32 R23, RZ, RZ, R10 ;  /* 0x000000ffff177224 */ /* 0x000fe200078e000a */
[----:B------:R-:W4:Y:S04]  /*133b0*/  LDL.LU R11, [R1+0x10f4] ;  /* 0x0010f400010b7983 */ /* 0x000f280000300800 */
[----:B------:R-:W4:Y:S01]  /*133c0*/  LDL.LU R10, [R1+0x10f0] ;  /* 0x0010f000010a7983 */ /* 0x000f220000300800 */
[----:B------:R-:W-:-:S03]  /*133d0*/  IMAD.MOV.U32 R4, RZ, RZ, R16 ;  /* 0x000000ffff047224 */ /* 0x000fc600078e0010 */
[----:B------:R-:W-:Y:S01]  /*133e0*/  STL.64 [R1+0x10c0], R22 ;  /* 0x0010c01601007387 */ /* 0x000fe20000100a00 */
[----:B--2---:R-:W-:Y:S02]  /*133f0*/  IMAD.MOV.U32 R2, RZ, RZ, R18 ;  /* 0x000000ffff027224 */ /* 0x004fe400078e0012 */
[----:B------:R-:W-:Y:S02]  /*13400*/  IMAD.MOV.U32 R0, RZ, RZ, R19 ;  /* 0x000000ffff007224 */ /* 0x000fe400078e0013 */
[----:B------:R-:W-:Y:S02]  /*13410*/  IMAD.MOV.U32 R29, RZ, RZ, R12 ;  /* 0x000000ffff1d7224 */ /* 0x000fe400078e000c */
[----:B------:R-:W-:Y:S01]  /*13420*/  IMAD.MOV.U32 R3, RZ, RZ, R17 ;  /* 0x000000ffff037224 */ /* 0x000fe200078e0011 */
[----:B---3--:R0:W-:Y:S02]  /*13430*/  STL.64 [R1+0x10b8], R20 ;  /* 0x0010b81401007387 */ /* 0x0081e40000100a00 */
[----:B0-----:R-:W-:-:S02]  /*13440*/  IMAD.MOV.U32 R20, RZ, RZ, R4 ;  /* 0x000000ffff147224 */ /* 0x001fc400078e0004 */
[----:B------:R-:W0:Y:S04]  /*13450*/  LDSM.16.MT88.4 R4, [R28+UR5+0x4180] ;  /* 0x004180051c04783b */ /* 0x000e280008004200 */
[----:B------:R-:W-:Y:S01]  /*13460*/  STL [R1+0xe34], R29 ;  /* 0x000e341d01007387 */ /* 0x000fe20000100800 */
[----:B----4-:R-:W-:Y:S02]  /*13470*/  IMAD.MOV.U32 R14, RZ, RZ, R10 ;  /* 0x000000ffff0e7224 */ /* 0x010fe400078e000a */
[----:B------:R-:W-:Y:S02]  /*13480*/  IMAD.MOV.U32 R15, RZ, RZ, R11 ;  /* 0x000000ffff0f7224 */ /* 0x000fe400078e000b */
[----:B0-----:R-:W-:Y:S02]  /*13490*/  IMAD.MOV.U32 R19, RZ, RZ, R4 ;  /* 0x000000ffff137224 */ /* 0x001fe400078e0004 */
[----:B------:R-:W-:-:S02]  /*134a0*/  IMAD.MOV.U32 R18, RZ, RZ, R5 ;  /* 0x000000ffff127224 */ /* 0x000fc400078e0005 */
[----:B------:R-:W-:Y:S02]  /*134b0*/  IMAD.MOV.U32 R17, RZ, RZ, R6 ;  /* 0x000000ffff117224 */ /* 0x000fe400078e0006 */
[----:B------:R-:W-:Y:S02]  /*134c0*/  IMAD.MOV.U32 R16, RZ, RZ, R7 ;  /* 0x000000ffff107224 */ /* 0x000fe400078e0007 */
[----:B------:R-:W0:Y:S04]  /*134d0*/  LDSM.16.MT88.4 R4, [R28+UR5+0x4200] ;  /* 0x004200051c04783b */ /* 0x000e280008004200 */
[----:B------:R-:W-:Y:S04]  /*134e0*/  STL.64 [R1+0x10d0], R18 ;  /* 0x0010d01201007387 */ /* 0x000fe80000100a00 */
[----:B------:R1:W-:Y:S04]  /*134f0*/  STL.64 [R1+0x10c8], R16 ;  /* 0x0010c81001007387 */ /* 0x0003e80000100a00 */
[----:B-1----:R-:W2:Y:S04]  /*13500*/  LDL.LU R16, [R1+0x150] ;  /* 0x0001500001107983 */ /* 0x002ea80000300800 */
[----:B------:R-:W2:Y:S04]  /*13510*/  LDL.LU R17, [R1+0x154] ;  /* 0x0001540001117983 */ /* 0x000ea80000300800 */
[----:B------:R-:W2:Y:S04]  /*13520*/  LDL.LU R18, [R1+0x158] ;  /* 0x0001580001127983 */ /* 0x000ea80000300800 */
[----:B------:R-:W2:Y:S04]  /*13530*/  LDL.LU R19, [R1+0x15c] ;  /* 0x00015c0001137983 */ /* 0x000ea80000300800 */
[----:B------:R-:W3:Y:S04]  /*13540*/  LDL.LU R12, [R1+0x1e0] ;  /* 0x0001e000010c7983 */ /* 0x000ee80000300800 */
[----:B------:R-:W3:Y:S04]  /*13550*/  LDL.LU R13, [R1+0x1e4] ;  /* 0x0001e400010d7983 */ /* 0x000ee80000300800 */
[----:B------:R-:W2:Y:S04]  /*13560*/  LDL.LU R10, [R1+0x10ec] ;  /* 0x0010ec00010a7983 */ /* 0x000ea80000300800 */
[----:B------:R-:W2:Y:S01]  /*13570*/  LDL.LU R11, [R1+0x10e8] ;  /* 0x0010e800010b7983 */ /* 0x000ea20000300800 */
[----:B0-----:R-:W-:-:S02]  /*13580*/  IMAD.MOV.U32 R27, RZ, RZ, R4 ;  /* 0x000000ffff1b7224 */ /* 0x001fc400078e0004 */
[----:B------:R-:W-:Y:S02]  /*13590*/  IMAD.MOV.U32 R26, RZ, RZ, R5 ;  /* 0x000000ffff1a7224 */ /* 0x000fe400078e0005 */
[----:B------:R-:W-:Y:S02]  /*135a0*/  IMAD.MOV.U32 R25, RZ, RZ, R6 ;  /* 0x000000ffff197224 */ /* 0x000fe400078e0006 */
[----:B------:R-:W-:Y:S02]  /*135b0*/  IMAD.MOV.U32 R24, RZ, RZ, R7 ;  /* 0x000000ffff187224 */ /* 0x000fe400078e0007 */
[----:B------:R-:W0:Y:S04]  /*135c0*/  LDSM.16.MT88.4 R4, [R28+UR5+0x4280] ;  /* 0x004280051c04783b */ /* 0x000e280008004200 */
[----:B0-----:R0:W-:Y:S01]  /*135d0*/  STL [R1+0x60], R4 ;  /* 0x0000600401007387 */ /* 0x0011e20000100800 */
[----:B------:R-:W-:-:S02]  /*135e0*/  IMAD.MOV.U32 R8, RZ, RZ, R6 ;  /* 0x000000ffff087224 */ /* 0x000fc400078e0006 */
[----:B------:R-:W-:Y:S02]  /*135f0*/  IMAD.MOV.U32 R9, RZ, RZ, R5 ;  /* 0x000000ffff097224 */ /* 0x000fe400078e0005 */
[----:B0-----:R-:W-:Y:S02]  /*13600*/  IMAD.MOV.U32 R4, RZ, RZ, R7 ;  /* 0x000000ffff047224 */ /* 0x001fe400078e0007 */
[----:B------:R-:W3:Y:S04]  /*13610*/  LDL.LU.64 R6, [R1+0x10e0] ;  /* 0x0010e00001067983 */ /* 0x000ee80000300a00 */
[----:B------:R-:W4:Y:S01]  /*13620*/  LDL.LU R5, [R1+0x10d8] ;  /* 0x0010d80001057983 */ /* 0x000f220000300800 */
[----:B------:R-:W-:Y:S02]  /*13630*/  IMAD.MOV.U32 R21, RZ, RZ, R3 ;  /* 0x000000ffff157224 */ /* 0x000fe400078e0003 */
[----:B------:R-:W-:-:S02]  /*13640*/  IMAD.MOV.U32 R22, RZ, RZ, R2 ;  /* 0x000000ffff167224 */ /* 0x000fc400078e0002 */
[----:B------:R-:W-:-:S07]  /*13650*/  IMAD.MOV.U32 R23, RZ, RZ, R0 ;  /* 0x000000ffff177224 */ /* 0x000fce00078e0000 */
[----:B--2---:R-:W-:Y:S01]  /*13660*/  HMMA.16816.F32.BF16 R20, R20, R10, R16 ;  /* 0x0000000a1414723c */ /* 0x004fe20000041810 */
[----:B------:R-:W2:Y:S04]  /*13670*/  LDL.LU.64 R18, [R1+0x10d0] ;  /* 0x0010d00001127983 */ /* 0x000ea80000300a00 */
[----:B------:R-:W2:-:S14]  /*13680*/  LDL.LU.64 R16, [R1+0x10c8] ;  /* 0x0010c80001107983 */ /* 0x000e9c0000300a00 */
[----:B------:R-:W-:Y:S04]  /*13690*/  STL.64 [R1+0x150], R20 ;  /* 0x0001501401007387 */ /* 0x000fe80000100a00 */
[----:B------:R-:W-:Y:S04]  /*136a0*/  STL.64 [R1+0x158], R22 ;  /* 0x0001581601007387 */ /* 0x000fe80000100a00 */
[----:B------:R-:W0:Y:S04]  /*136b0*/  LDSM.16.MT88.4 R20, [R28+UR5+0x4300] ;  /* 0x004300051c14783b */ /* 0x000e280008004200 */
[----:B0-----:R-:W-:Y:S04]  /*136c0*/  STL.64 [R1+0x50], R20 ;  /* 0x0000501401007387 */ /* 0x001fe80000100a00 */
[----:B------:R-:W-:Y:S04]  /*136d0*/  STL.64 [R1+0x58], R22 ;  /* 0x0000581601007387 */ /* 0x000fe80000100a00 */
[----:B------:R-:W0:Y:S02]  /*136e0*/  LDSM.16.MT88.4 R20, [R28+UR5+0x4380] ;  /* 0x004380051c14783b */ /* 0x000e240008004200 */
[----:B0-----:R-:W-:-:S02]  /*136f0*/  IMAD.MOV.U32 R2, RZ, RZ, R20 ;  /* 0x000000ffff027224 */ /* 0x001fc400078e0014 */
[----:B------:R-:W-:Y:S02]  /*13700*/  IMAD.MOV.U32 R3, RZ, RZ, R21 ;  /* 0x000000ffff037224 */ /* 0x000fe400078e0015 */
[----:B------:R-:W-:Y:S02]  /*13710*/  IMAD.MOV.U32 R0, RZ, RZ, R22 ;  /* 0x000000ffff007224 */ /* 0x000fe400078e0016 */
[----:B------:R-:W-:Y:S02]  /*13720*/  IMAD.MOV.U32 R29, RZ, RZ, R23 ;  /* 0x000000ffff1d7224 */ /* 0x000fe400078e0017 */
[----:B----4-:R-:W0:Y:S04]  /*13730*/  LDSM.16.MT88.4 R20, [R5+UR5+0x4000] ;  /* 0x004000050514783b */ /* 0x010e280008004200 */
[----:B------:R-:W-:Y:S04]  /*13740*/  STL [R1+0x1000], R29 ;  /* 0x0010001d01007387 */ /* 0x000fe80000100800 */
[----:B------:R-:W-:Y:S04]  /*13750*/  STL [R1+0xffc], R0 ;  /* 0x000ffc0001007387 */ /* 0x000fe80000100800 */
[----:B------:R-:W-:Y:S04]  /*13760*/  STL [R1+0xff8], R3 ;  /* 0x000ff80301007387 */ /* 0x000fe80000100800 */
[----:B------:R-:W-:Y:S04]  /*13770*/  STL [R1+0xff4], R2 ;  /* 0x000ff40201007387 */ /* 0x000fe80000100800 */
[----:B------:R1:W-:Y:S04]  /*13780*/  STL [R1+0xe38], R28 ;  /* 0x000e381c01007387 */ /* 0x0003e80000100800 */
[----:B0-----:R-:W-:Y:S04]  /*13790*/  STL.64 [R1+0x30], R20 ;  /* 0x0000301401007387 */ /* 0x001fe80000100a00 */
[----:B------:R-:W-:Y:S01]  /*137a0*/  STL [R1+0x38], R22 ;  /* 0x0000381601007387 */ /* 0x000fe20000100800 */
[----:B-1----:R-:W-:-:S03]  /*137b0*/  IMAD.MOV.U32 R28, RZ, RZ, R23 ;  /* 0x000000ffff1c7224 */ /* 0x002fc600078e0017 */
[----:B------:R-:W0:Y:S04]  /*137c0*/  LDSM.16.MT88.4 R20, [R5+UR5+0x4080] ;  /* 0x004080050514783b */ /* 0x000e280008004200 */
[----:B------:R-:W-:Y:S01]  /*137d0*/  STL [R1+0x1004], R28 ;  /* 0x0010041c01007387 */ /* 0x000fe20000100800 */
[----:B0-----:R-:W-:Y:S02]  /*137e0*/  IMAD.MOV.U32 R3, RZ, RZ, R22 ;  /* 0x000000ffff037224 */ /* 0x001fe400078e0016 */
[----:B------:R-:W-:Y:S02]  /*137f0*/  IMAD.MOV.U32 R2, RZ, RZ, R23 ;  /* 0x000000ffff027224 */ /* 0x000fe400078e0017 */
[----:B------:R-:W-:Y:S02]  /*13800*/  IMAD.MOV.U32 R29, RZ, RZ, R20 ;  /* 0x000000ffff1d7224 */ /* 0x000fe400078e0014 */
[----:B------:R-:W-:Y:S01]  /*13810*/  IMAD.MOV.U32 R0, RZ, RZ, R21 ;  /* 0x000000ffff007224 */ /* 0x000fe200078e0015 */
[----:B------:R-:W3:Y:S04]  /*13820*/  LDL.LU.64 R22, [R1+0x10c0] ;  /* 0x0010c00001167983 */ /* 0x000ee80000300a00 */
[----:B------:R-:W3:Y:S04]  /*13830*/  LDL.LU.64 R20, [R1+0x10b8] ;  /* 0x0010b80001147983 */ /* 0x000ee80000300a00 */
[----:B------:R-:W-:Y:S04]  /*13840*/  STL [R1+0x1014], R2 ;  /* 0x0010140201007387 */ /* 0x000fe80000100800 */
[----:B------:R-:W-:Y:S04]  /*13850*/  STL [R1+0x1010], R3 ;  /* 0x0010100301007387 */ /* 0x000fe80000100800 */
[----:B------:R-:W-:Y:S04]  /*13860*/  STL [R1+0x100c], R0 ;  /* 0x00100c0001007387 */ /* 0x000fe80000100800 */
[----:B------:R-:W-:Y:S01]  /*13870*/  STL [R1+0x1008], R29 ;  /* 0x0010081d01007387 */ /* 0x000fe20000100800 */
[----:B---3--:R-:W-:-:S15]  /*13880*/  HMMA.16816.F32.BF16 R12, R20, R6, R12 ;  /* 0x00000006140c723c */ /* 0x008fde000004180c */
[----:B------:R-:W-:-:S04]  /*13890*/  NOP ;  /* 0x0000000000007918 */ /* 0x000fc80000000000 */
[----:B------:R-:W-:Y:S04]  /*138a0*/  STL.64 [R1+0x1e0], R12 ;  /* 0x0001e00c01007387 */ /* 0x000fe80000100a00 */
[----:B------:R-:W-:Y:S04]  /*138b0*/  STL.64 [R1+0x1e8], R14 ;  /* 0x0001e80e01007387 */ /* 0x000fe80000100a00 */
[----:B------:R-:W0:Y:S02]  /*138c0*/  LDSM.16.MT88.4 R12, [R5+UR5+0x4100] ;  /* 0x00410005050c783b */ /* 0x000e240008004200 */
[----:B0-----:R-:W-:-:S02]  /*138d0*/  IMAD.MOV.U32 R3, RZ, RZ, R12 ;  /* 0x000000ffff037224 */ /* 0x001fc400078e000c */
[----:B------:R-:W-:Y:S02]  /*138e0*/  IMAD.MOV.U32 R0, RZ, RZ, R13 ;  /* 0x000000ffff007224 */ /* 0x000fe400078e000d */
[----:B------:R-:W-:Y:S02]  /*138f0*/  IMAD.MOV.U32 R29, RZ, RZ, R14 ;  /* 0x000000ffff1d7224 */ /* 0x000fe400078e000e */
[----:B------:R-:W-:Y:S02]  /*13900*/  IMAD.MOV.U32 R28, RZ, RZ, R15 ;  /* 0x000000ffff1c7224 */ /* 0x000fe400078e000f */
[----:B------:R-:W0:Y:S04]  /*13910*/  LDSM.16.MT88.4 R12, [R5+UR5+0x4180] ;  /* 0x00418005050c783b */ /* 0x000e280008004200 */
[----:B0-----:R-:W-:Y:S04]  /*13920*/  STL.64 [R1], R12 ;  /* 0x0000000c01007387 */ /* 0x001fe80000100a00 */
[----:B------:R-:W-:Y:S01]  /*13930*/  STL [R1+0x8], R14 ;  /* 0x0000080e01007387 */ /* 0x000fe20000100800 */
[----:B------:R-:W-:-:S03]  /*13940*/  IMAD.MOV.U32 R2, RZ, RZ, R15 ;  /* 0x000000ffff027224 */ /* 0x000fc600078e000f */
[----:B------:R-:W0:Y:S04]  /*13950*/  LDSM.16.MT88.4 R12, [R5+UR5+0x4200] ;  /* 0x00420005050c783b */ /* 0x000e280008004200 */
[----:B0-----:R-:W-:Y:S04]  /*13960*/  STL.64 [R1+0xef0], R14 ;  /* 0x000ef00e01007387 */ /* 0x001fe80000100a00 */
[----:B------:R0:W-:Y:S04]  /*13970*/  STL.64 [R1+0xee8], R12 ;  /* 0x000ee80c01007387 */ /* 0x0001e80000100a00 */
[----:B0-----:R-:W3:Y:S04]  /*13980*/  LDL.LU.64 R12, [R1+0x50] ;  /* 0x00005000010c7983 */ /* 0x001ee80000300a00 */
[----:B------:R-:W4:Y:S04]  /*13990*/  LDL.LU.64 R14, [R1+0x58] ;  /* 0x00005800010e7983 */ /* 0x000f280000300a00 */
[----:B----4-:R-:W-:Y:S04]  /*139a0*/  STL.64 [R1+0x1020], R14 ;  /* 0x0010200e01007387 */ /* 0x010fe80000100a00 */
[----:B---3--:R0:W-:Y:S04]  /*139b0*/  STL.64 [R1+0x1018], R12 ;  /* 0x0010180c01007387 */ /* 0x0081e80000100a00 */
[----:B0-----:R-:W3:Y:S04]  /*139c0*/  LDL.LU R12, [R1+0x210] ;  /* 0x00021000010c7983 */ /* 0x001ee80000300800 */
[----:B------:R-:W3:Y:S04]  /*139d0*/  LDL.LU R13, [R1+0x214] ;  /* 0x00021400010d7983 */ /* 0x000ee80000300800 */
[----:B------:R-:W4:Y:S04]  /*139e0*/  LDL.LU R14, [R1+0x218] ;  /* 0x00021800010e7983 */ /* 0x000f280000300800 */
[----:B------:R-:W4:Y:S04]  /*139f0*/  LDL.LU R15, [R1+0x21c] ;  /* 0x00021c00010f7983 */ /* 0x000f280000300800 */
[----:B----4-:R0:W-:Y:S04]  /*13a00*/  STL.64 [R1+0x1030], R14 ;  /* 0x0010300e01007387 */ /* 0x0101e80000100a00 */
[----:B---3--:R1:W-:Y:S01]  /*13a10*/  STL.64 [R1+0x1028], R12 ;  /* 0x0010280c01007387 */ /* 0x0083e20000100a00 */
[----:B0-----:R-:W-:-:S02]  /*13a20*/  IMAD.MOV.U32 R14, RZ, RZ, R25 ;  /* 0x000000ffff0e7224 */ /* 0x001fc400078e0019 */
[----:B------:R-:W-:Y:S02]  /*13a30*/  IMAD.MOV.U32 R15, RZ, RZ, R24 ;  /* 0x000000ffff0f7224 */ /* 0x000fe400078e0018 */
[----:B-1----:R-:W-:Y:S02]  /*13a40*/  IMAD.MOV.U32 R12, RZ, RZ, R27 ;  /* 0x000000ffff0c7224 */ /* 0x002fe400078e001b */
[----:B------:R-:W-:Y:S01]  /*13a50*/  IMAD.MOV.U32 R13, RZ, RZ, R26 ;  /* 0x000000ffff0d7224 */ /* 0x000fe200078e001a */
[----:B------:R2:W-:Y:S04]  /*13a60*/  STL.64 [R1+0x1060], R14 ;  /* 0x0010600e01007387 */ /* 0x0005e80000100a00 */
[----:B------:R0:W-:Y:S01]  /*13a70*/  STL.64 [R1+0x1058], R12 ;  /* 0x0010580c01007387 */ /* 0x0001e20000100a00 */
[----:B--2---:R-:W-:-:S02]  /*13a80*/  IMAD.MOV.U32 R14, RZ, RZ, R17 ;  /* 0x000000ffff0e7224 */ /* 0x004fc400078e0011 */
[----:B0-----:R-:W-:Y:S02]  /*13a90*/  IMAD.MOV.U32 R12, RZ, RZ, R19 ;  /* 0x000000ffff0c7224 */ /* 0x001fe400078e0013 */
[----:B------:R-:W-:Y:S02]  /*13aa0*/  IMAD.MOV.U32 R13, RZ, RZ, R18 ;  /* 0x000000ffff0d7224 */ /* 0x000fe400078e0012 */
[----:B------:R-:W-:Y:S02]  /*13ab0*/  IMAD.MOV.U32 R15, RZ, RZ, R16 ;  /* 0x000000ffff0f7224 */ /* 0x000fe400078e0010 */
[----:B------:R-:W0:Y:S04]  /*13ac0*/  LDSM.16.MT88.4 R16, [R5+UR5+0x4280] ;  /* 0x004280050510783b */ /* 0x000e280008004200 */
[----:B------:R-:W-:Y:S04]  /*13ad0*/  STL.64 [R1+0x1090], R14 ;  /* 0x0010900e01007387 */ /* 0x000fe80000100a00 */
[----:B------:R-:W-:Y:S04]  /*13ae0*/  STL.64 [R1+0x1088], R12 ;  /* 0x0010880c01007387 */ /* 0x000fe80000100a00 */
[----:B0-----:R-:W-:Y:S04]  /*13af0*/  STL.64 [R1+0xed0], R18 ;  /* 0x000ed01201007387 */ /* 0x001fe80000100a00 */
[----:B------:R0:W-:Y:S04]  /*13b00*/  STL.64 [R1+0xec8], R16 ;  /* 0x000ec81001007387 */ /* 0x0001e80000100a00 */
[----:B0-----:R-:W2:Y:S04]  /*13b10*/  LDL.LU R16, [R1+0x1f0] ;  /* 0x0001f00001107983 */ /* 0x001ea80000300800 */
[----:B------:R-:W2:Y:S04]  /*13b20*/  LDL.LU R17, [R1+0x1f4] ;  /* 0x0001f40001117983 */ /* 0x000ea80000300800 */
[----:B------:R-:W3:Y:S04]  /*13b30*/  LDL.LU R18, [R1+0x1f8] ;  /* 0x0001f80001127983 */ /* 0x000ee80000300800 */
[----:B------:R-:W3:Y:S04]  /*13b40*/  LDL.LU R19, [R1+0x1fc] ;  /* 0x0001fc0001137983 */ /* 0x000ee80000300800 */
[----:B------:R-:W4:Y:S04]  /*13b50*/  LDL.LU R12, [R1+0x250] ;  /* 0x00025000010c7983 */ /* 0x000f280000300800 */
[----:B------:R-:W4:Y:S04]  /*13b60*/  LDL.LU R13, [R1+0x254] ;  /* 0x00025400010d7983 */ /* 0x000f280000300800 */
[----:B------:R-:W2:Y:S04]  /*13b70*/  LDL.LU R14, [R1+0x258] ;  /* 0x00025800010e7983 */ /* 0x000ea80000300800 */
[----:B------:R-:W2:Y:S04]  /*13b80*/  LDL.LU R15, [R1+0x25c] ;  /* 0x00025c00010f7983 */ /* 0x000ea80000300800 */
[----:B------:R-:W3:Y:S04]  /*13b90*/  LDL.LU R24, [R1+0x260] ;  /* 0x0002600001187983 */ /* 0x000ee80000300800 */
[----:B------:R-:W3:Y:S04]  /*13ba0*/  LDL.LU R25, [R1+0x264] ;  /* 0x0002640001197983 */ /* 0x000ee80000300800 */
[----:B------:R-:W3:Y:S04]  /*13bb0*/  LDL.LU R26, [R1+0x268] ;  /* 0x00026800011a7983 */ /* 0x000ee80000300800 */
[----:B------:R-:W3:Y:S04]  /*13bc0*/  LDL.LU R27, [R1+0x26c] ;  /* 0x00026c00011b7983 */ /* 0x000ee80000300800 */
[----:B--2---:R-:W-:Y:S04]  /*13bd0*/  STL.64 [R1+0x10a0], R14 ;  /* 0x0010a00e01007387 */ /* 0x004fe80000100a00 */
[----:B----4-:R0:W-:Y:S04]  /*13be0*/  STL.64 [R1+0x1098], R12 ;  /* 0x0010980c01007387 */ /* 0x0101e80000100a00 */
[----:B0-----:R-:W2:Y:S04]  /*13bf0*/  LDL.LU R12, [R1+0x280] ;  /* 0x00028000010c7983 */ /* 0x001ea80000300800 */
[----:B------:R-:W2:Y:S04]  /*13c00*/  LDL.LU R13, [R1+0x284] ;  /* 0x00028400010d7983 */ /* 0x000ea80000300800 */
[----:B------:R-:W2:Y:S04]  /*13c10*/  LDL.LU R14, [R1+0x288] ;  /* 0x00028800010e7983 */ /* 0x000ea80000300800 */
[----:B------:R-:W2:Y:S04]  /*13c20*/  LDL.LU R15, [R1+0x28c] ;  /* 0x00028c00010f7983 */ /* 0x000ea80000300800 */
[----:B---3--:R-:W-:Y:S04]  /*13c30*/  STL.64 [R1+0x1040], R18 ;  /* 0x0010401201007387 */ /* 0x008fe80000100a00 */
[----:B------:R0:W-:Y:S04]  /*13c40*/  STL.64 [R1+0x1038], R16 ;  /* 0x0010381001007387 */ /* 0x0001e80000100a00 */
[----:B0-----:R-:W3:Y:S04]  /*13c50*/  LDL.LU R16, [R1+0x220] ;  /* 0x0002200001107983 */ /* 0x001ee80000300800 */
[----:B------:R-:W3:Y:S04]  /*13c60*/  LDL.LU R17, [R1+0x224] ;  /* 0x0002240001117983 */ /* 0x000ee80000300800 */
[----:B------:R-:W4:Y:S04]  /*13c70*/  LDL.LU R18, [R1+0x228] ;  /* 0x0002280001127983 */ /* 0x000f280000300800 */
[----:B------:R-:W4:Y:S04]  /*13c80*/  LDL.LU R19, [R1+0x22c] ;  /* 0x00022c0001137983 */ /* 0x000f280000300800 */
[----:B----4-:R-:W-:Y:S04]  /*13c90*/  STL.64 [R1+0x1050], R18 ;  /* 0x0010501201007387 */ /* 0x010fe80000100a00 */
[----:B---3--:R0:W-:Y:S04]  /*13ca0*/  STL.64 [R1+0x1048], R16 ;  /* 0x0010481001007387 */ /* 0x0081e80000100a00 */
        /* <DEDUP_REMOVED lines=9> */
[----:B------:R-:W4:Y:S01]  /*13d40*/  LDL.LU R19, [R1+0x24c] ;  /* 0x00024c0001137983 */ /* 0x000f220000300800 */
[----:B------:R-:W-:Y:S03]  /*13d50*/  HMMA.16816.F32.BF16 R20, R20, R10, R24 ;  /* 0x0000000a1414723c */ /* 0x000fe60000041818 */
[----:B----4-:R-:W-:Y:S04]  /*13d60*/  STL.64 [R1+0x1080], R18 ;  /* 0x0010801201007387 */ /* 0x010fe80000100a00 */
[----:B---3--:R0:W-:Y:S04]  /*13d70*/  STL.64 [R1+0x1078], R16 ;  /* 0x0010781001007387 */ /* 0x0081e80000100a00 */
[----:B0-----:R-:W3:Y:S04]  /*13d80*/  LDL.LU R16, [R1+0x270] ;  /* 0x0002700001107983 */ /* 0x001ee80000300800 */
[----:B------:R-:W3:Y:S04]  /*13d90*/  LDL.LU R17, [R1+0x274] ;  /* 0x0002740001117983 */ /* 0x000ee80000300800 */
[----:B------:R-:W3:Y:S04]  /*13da0*/  LDL.LU R18, [R1+0x278] ;  /* 0x0002780001127983 */ /* 0x000ee80000300800 */
[----:B------:R-:W3:Y:S04]  /*13db0*/  LDL.LU R19, [R1+0x27c] ;  /* 0x00027c0001137983 */ /* 0x000ee80000300800 */
[----:B------:R-:W2:Y:S04]  /*13dc0*/  LDL.LU.64 R26, [R1+0x10b0] ;  /* 0x0010b000011a7983 */ /* 0x000ea80000300a00 */
[----:B------:R-:W2:Y:S04]  /*13dd0*/  LDL.LU.64 R24, [R1+0x10a8] ;  /* 0x0010a80001187983 */ /* 0x000ea80000300a00 */
[----:B------:R-:W-:Y:S04]  /*13de0*/  STL.64 [R1+0x260], R20 ;  /* 0x0002601401007387 */ /* 0x000fe80000100a00 */
[----:B------:R-:W-:Y:S04]  /*13df0*/  STL.64 [R1+0x268], R22 ;  /* 0x0002681601007387 */ /* 0x000fe80000100a00 */
[----:B------:R-:W0:Y:S04]  /*13e00*/  LDSM.16.MT88.4 R20, [R5+UR5+0x4300] ;  /* 0x004300050514783b */ /* 0x000e280008004200 */
[----:B0-----:R-:W-:Y:S04]  /*13e10*/  STL.64 [R1+0xeb0], R22 ;  /* 0x000eb01601007387 */ /* 0x001fe80000100a00 */
[----:B------:R0:W-:Y:S04]  /*13e20*/  STL.64 [R1+0xea8], R20 ;  /* 0x000ea81401007387 */ /* 0x0001e80000100a00 */
[----:B0-----:R-:W4:Y:S01]  /*13e30*/  LDL.LU R20, [R1+0x60] ;  /* 0x0000600001147983 */ /* 0x001f220000300800 */
[----:B--2---:R-:W-:-:S15]  /*13e40*/  HMMA.16816.F32.BF16 R12, R24, R6, R12 ;  /* 0x00000006180c723c */ /* 0x004fde000004180c */
[----:B------:R-:W-:-:S04]  /*13e50*/  NOP ;  /* 0x0000000000007918 */ /* 0x000fc80000000000 */
[----:B------:R-:W-:Y:S04]  /*13e60*/  STL.64 [R1+0x280], R12 ;  /* 0x0002800c01007387 */ /* 0x000fe80000100a00 */
[----:B------:R0:W-:Y:S04]  /*13e70*/  STL.64 [R1+0x288], R14 ;  /* 0x0002880e01007387 */ /* 0x0001e80000100a00 */
[----:B0-----:R-:W2:Y:S04]  /*13e80*/  LDL.LU.64 R14, [R1+0x10a0] ;  /* 0x0010a000010e7983 */ /* 0x001ea80000300a00 */
[----:B------:R-:W2:Y:S02]  /*13e90*/  LDL.LU.64 R12, [R1+0x1098] ;  /* 0x00109800010c7983 */ /* 0x000ea40000300a00 */
[----:B--2---:R-:W-:Y:S02]  /*13ea0*/  HMMA.16816.F32.BF16 R24, R24, R10, R12 ;  /* 0x0000000a1818723c */ /* 0x004fe4000004180c */
[----:B------:R-:W3:Y:S04]  /*13eb0*/  LDL.LU.64 R14, [R1+0x1090] ;  /* 0x00109000010e7983 */ /* 0x000ee80000300a00 */
[----:B------:R-:W3:-:S13]  /*13ec0*/  LDL.LU.64 R12, [R1+0x1088] ;  /* 0x00108800010c7983 */ /* 0x000eda0000300a00 */
[----:B------:R-:W-:Y:S04]  /*13ed0*/  STL.64 [R1+0x250], R24 ;  /* 0x0002501801007387 */ /* 0x000fe80000100a00 */
[----:B------:R-:W-:Y:S04]  /*13ee0*/  STL.64 [R1+0x258], R26 ;  /* 0x0002581a01007387 */ /* 0x000fe80000100a00 */
[----:B------:R-:W0:Y:S04]  /*13ef0*/  LDSM.16.MT88.4 R24, [R5+UR5+0x4380] ;  /* 0x004380050518783b */ /* 0x000e280008004200 */
[----:B0-----:R-:W-:Y:S04]  /*13f00*/  STL.64 [R1+0xe78], R26 ;  /* 0x000e781a01007387 */ /* 0x001fe80000100a00 */
[----:B------:R0:W-:Y:S04]  /*13f10*/  STL.64 [R1+0xfc8], R24 ;  /* 0x000fc81801007387 */ /* 0x0001e80000100a00 */
[----:B0-----:R-:W2:Y:S04]  /*13f20*/  LDL.LU R24, [R1+0x200] ;  /* 0x0002000001187983 */ /* 0x001ea80000300800 */
[----:B------:R-:W2:Y:S04]  /*13f30*/  LDL.LU R25, [R1+0x204] ;  /* 0x0002040001197983 */ /* 0x000ea80000300800 */
[----:B------:R-:W2:Y:S04]  /*13f40*/  LDL.LU R26, [R1+0x208] ;  /* 0x00020800011a7983 */ /* 0x000ea80000300800 */
[----:B------:R-:W2:Y:S01]  /*13f50*/  LDL.LU R27, [R1+0x20c] ;  /* 0x00020c00011b7983 */ /* 0x000ea20000300800 */
[----:B---3--:R-:W-:-:S15]  /*13f60*/  HMMA.16816.F32.BF16 R16, R12, R6, R16 ;  /* 0x000000060c10723c */ /* 0x008fde0000041810 */
[----:B------:R-:W-:-:S04]  /*13f70*/  NOP ;  /* 0x0000000000007918 */ /* 0x000fc80000000000 */
[----:B------:R-:W-:Y:S04]  /*13f80*/  STL.64 [R1+0x270], R16 ;  /* 0x0002701001007387 */ /* 0x000fe80000100a00 */
[----:B------:R0:W-:Y:S04]  /*13f90*/  STL.64 [R1+0x278], R18 ;  /* 0x0002781201007387 */ /* 0x0001e80000100a00 */
[----:B0-----:R-:W3:Y:S04]  /*13fa0*/  LDL.LU.64 R18, [R1+0x1080] ;  /* 0x0010800001127983 */ /* 0x001ee80000300a00 */
[----:B------:R-:W3:Y:S02]  /*13fb0*/  LDL.LU.64 R16, [R1+0x1078] ;  /* 0x0010780001107983 */ /* 0x000ee40000300a00 */
[----:B---3--:R-:W-:Y:S02]  /*13fc0*/  HMMA.16816.F32.BF16 R12, R12, R10, R16 ;  /* 0x0000000a0c0c723c */ /* 0x008fe40000041810 */
[----:B------:R-:W3:Y:S04]  /*13fd0*/  LDL.LU.64 R18, [R1+0x1070] ;  /* 0x0010700001127983 */ /* 0x000ee80000300a00 */
[----:B------:R-:W3:-:S13]  /*13fe0*/  LDL.LU.64 R16, [R1+0x1068] ;  /* 0x0010680001107983 */ /* 0x000eda0000300a00 */
[----:B------:R-:W-:Y:S04]  /*13ff0*/  STL.64 [R1+0x240], R12 ;  /* 0x0002400c01007387 */ /* 0x000fe80000100a00 */
[----:B------:R0:W-:Y:S04]  /*14000*/  STL.64 [R1+0x248], R14 ;  /* 0x0002480e01007387 */ /* 0x0001e80000100a00 */
[----:B0-----:R-:W3:Y:S04]  /*14010*/  LDL.LU.64 R14, [R1+0x1060] ;  /* 0x00106000010e7983 */ /* 0x001ee80000300a00 */
[----:B------:R-:W3:Y:S02]  /*14020*/  LDL.LU.64 R12, [R1+0x1058] ;  /* 0x00105800010c7983 */ /* 0x000ee40000300a00 */
        /* <DEDUP_REMOVED lines=11> */
[----:B0-----:R-:W4:Y:S04]  /*140e0*/  LDL.LU.64 R14, [R1+0x1030] ;  /* 0x00103000010e7983 */ /* 0x001f280000300a00 */
[----:B------:R-:W4:Y:S01]  /*140f0*/  LDL.LU.64 R12, [R1+0x1028] ;  /* 0x00102800010c7983 */ /* 0x000f220000300a00 */
[----:B------:R-:W-:-:S02]  /*14100*/  IMAD.MOV.U32 R21, RZ, RZ, R9 ;  /* 0x000000ffff157224 */ /* 0x000fc400078e0009 */
[----:B------:R-:W-:Y:S02]  /*14110*/  IMAD.MOV.U32 R22, RZ, RZ, R8 ;  /* 0x000000ffff167224 */ /* 0x000fe400078e0008 */
[----:B------:R-:W-:-:S07]  /*14120*/  IMAD.MOV.U32 R23, RZ, RZ, R4 ;  /* 0x000000ffff177224 */ /* 0x000fce00078e0004 */
[----:B----4-:R-:W-:-:S15]  /*14130*/  HMMA.16816.F32.BF16 R12, R20, R6, R12 ;  /* 0x00000006140c723c */ /* 0x010fde000004180c */
[----:B------:R-:W-:-:S04]  /*14140*/  NOP ;  /* 0x0000000000007918 */ /* 0x000fc80000000000 */
[----:B------:R-:W-:Y:S04]  /*14150*/  STL.64 [R1+0x210], R12 ;  /* 0x0002100c01007387 */ /* 0x000fe80000100a00 */
[----:B------:R0:W-:Y:S04]  /*14160*/  STL.64 [R1+0x218], R14 ;  /* 0x0002180e01007387 */ /* 0x0001e80000100a00 */
[----:B0-----:R-:W3:Y:S04]  /*14170*/  LDL.LU.64 R14, [R1+0x1020] ;  /* 0x00102000010e7983 */ /* 0x001ee80000300a00 */
[----:B------:R-:W3:Y:S01]  /*14180*/  LDL.LU.64 R12, [R1+0x1018] ;  /* 0x00101800010c7983 */ /* 0x000ee20000300a00 */
[----:B--2---:R-:W-:-:S15]  /*14190*/  HMMA.16816.F32.BF16 R20, R20, R10, R24 ;  /* 0x0000000a1414723c */ /* 0x004fde0000041818 */
[----:B------:R-:W-:-:S04]  /*141a0*/  NOP ;  /* 0x0000000000007918 */ /* 0x000fc80000000000 */
[----:B------:R0:W-:Y:S04]  /*141b0*/  STL.64 [R1+0x200], R20 ;  /* 0x0002001401007387 */ /* 0x0001e80000100a00 */
[----:B------:R1:W-:Y:S01]  /*141c0*/  STL.64 [R1+0x208], R22 ;  /* 0x0002081601007387 */ /* 0x0003e20000100a00 */
[----:B---3--:R-:W-:-:S15]  /*141d0*/  HMMA.16816.F32.BF16 R16, R12, R6, R16 ;  /* 0x000000060c10723c */ /* 0x008fde0000041810 */
[----:B------:R-:W-:-:S04]  /*141e0*/  NOP ;  /* 0x0000000000007918 */ /* 0x000fc80000000000 */
[----:B------:R2:W-:Y:S04]  /*141f0*/  STL.64 [R1+0x1f0], R16 ;  /* 0x0001f01001007387 */ /* 0x0005e80000100a00 */
[----:B------:R3:W-:Y:S04]  /*14200*/  STL.64 [R1+0x1f8], R18 ;  /* 0x0001f81201007387 */ /* 0x0007e80000100a00 */
[----:B------:R-:W-:Y:S04]  /*14210*/  STL.64 [R1+0xfd0], R6 ;  /* 0x000fd00601007387 */ /* 0x000fe80000100a00 */
[----:B0-----:R-:W4:Y:S04]  /*14220*/  LDL.LU R20, [R1+0xe0] ;  /* 0x0000e00001147983 */ /* 0x001f280000300800 */
[----:B------:R-:W4:Y:S04]  /*14230*/  LDL.LU R21, [R1+0xe4] ;  /* 0x0000e40001157983 */ /* 0x000f280000300800 */
[----:B-1----:R-:W4:Y:S04]  /*14240*/  LDL.LU R22, [R1+0xe8] ;  /* 0x0000e80001167983 */ /* 0x002f280000300800 */
[----:B------:R-:W4:Y:S04]  /*14250*/  LDL.LU R23, [R1+0xec] ;  /* 0x0000ec0001177983 */ /* 0x000f280000300800 */
[----:B--2---:R-:W2:Y:S04]  /*14260*/  LDL.LU R16, [R1+0x100] ;  /* 0x0001000001107983 */ /* 0x004ea80000300800 */
[----:B------:R-:W2:Y:S04]  /*14270*/  LDL.LU R17, [R1+0x104] ;  /* 0x0001040001117983 */ /* 0x000ea80000300800 */
[----:B---3--:R-:W3:Y:S04]  /*14280*/  LDL.LU R18, [R1+0x108] ;  /* 0x0001080001127983 */ /* 0x008ee80000300800 */
[----:B------:R-:W3:Y:S04]  /*14290*/  LDL.LU R19, [R1+0x10c] ;  /* 0x00010c0001137983 */ /* 0x000ee80000300800 */
[----:B---3--:R-:W-:Y:S04]  /*142a0*/  STL.64 [R1+0xee0], R18 ;  /* 0x000ee01201007387 */ /* 0x008fe80000100a00 */
[----:B--2---:R0:W-:Y:S04]  /*142b0*/  STL.64 [R1+0xed8], R16 ;  /* 0x000ed81001007387 */ /* 0x0041e80000100a00 */
[----:B0-----:R-:W2:Y:S04]  /*142c0*/  LDL.LU R16, [R1+0x110] ;  /* 0x0001100001107983 */ /* 0x001ea80000300800 */
[----:B------:R-:W2:Y:S04]  /*142d0*/  LDL.LU R17, [R1+0x114] ;  /* 0x0001140001117983 */ /* 0x000ea80000300800 */
[----:B------:R-:W3:Y:S04]  /*142e0*/  LDL.LU R18, [R1+0x118] ;  /* 0x0001180001127983 */ /* 0x000ee80000300800 */
[----:B------:R-:W3:Y:S01]  /*142f0*/  LDL.LU R19, [R1+0x11c] ;  /* 0x00011c0001137983 */ /* 0x000ee20000300800 */
[----:B------:R-:W-:-:S02]  /*14300*/  IMAD.MOV.U32 R4, RZ, RZ, R12 ;  /* 0x000000ffff047224 */ /* 0x000fc400078e000c */
[----:B------:R-:W-:Y:S02]  /*14310*/  IMAD.MOV.U32 R5, RZ, RZ, R13 ;  /* 0x000000ffff057224 */ /* 0x000fe400078e000d */
[----:B------:R-:W-:Y:S01]  /*14320*/  IMAD.MOV.U32 R9, RZ, RZ, R14 ;  /* 0x000000ffff097224 */ /* 0x000fe200078e000e */
[----:B---3--:R-:W-:Y:S04]  /*14330*/  STL.64 [R1+0xf00], R18 ;  /* 0x000f001201007387 */ /* 0x008fe80000100a00 */
[----:B--2---:R0:W-:Y:S04]  /*14340*/  STL.64 [R1+0xef8], R16 ;  /* 0x000ef81001007387 */ /* 0x0041e80000100a00 */
[----:B------:R-:W2:Y:S04]  /*14350*/  LDL.LU R12, [R1] ;  /* 0x00000000010c7983 */ /* 0x000ea80000300800 */
[----:B------:R-:W2:Y:S04]  /*14360*/  LDL.LU R13, [R1+0x4] ;  /* 0x00000400010d7983 */ /* 0x000ea80000300800 */
[----:B------:R-:W3:Y:S01]  /*14370*/  LDL.LU R14, [R1+0x8] ;  /* 0x00000800010e7983 */ /* 0x000ee20000300800 */
[----:B------:R-:W-:-:S02]  /*14380*/  IMAD.MOV.U32 R8, RZ, RZ, R15 ;  /* 0x000000ffff087224 */ /* 0x000fc400078e000f */
[----:B------:R-:W-:Y:S02]  /*14390*/  IMAD.MOV.U32 R15, RZ, RZ, R2 ;  /* 0x000000ffff0f7224 */ /* 0x000fe400078e0002 */
[----:B------:R-:W4:Y:S04]  /*143a0*/  LDL.LU R2, [R1+0x1014] ;  /* 0x0010140001027983 */ /* 0x000f280000300800 */
[----:B---3--:R1:W-:Y:S04]  /*143b0*/  STL.64 [R1+0xf20], R14 ;  /* 0x000f200e01007387 */ /* 0x0083e80000100a00 */
[----:B--2---:R2:W-:Y:S04]  /*143c0*/  STL.64 [R1+0xf18], R12 ;  /* 0x000f180c01007387 */ /* 0x0045e80000100a00 */
[----:B0-----:R-:W3:Y:S04]  /*143d0*/  LDL.LU R16, [R1+0x120] ;  /* 0x0001200001107983 */ /* 0x001ee80000300800 */
[----:B------:R-:W3:Y:S04]  /*143e0*/  LDL.LU R17, [R1+0x124] ;  /* 0x0001240001117983 */ /* 0x000ee80000300800 */
[----:B------:R-:W3:Y:S04]  /*143f0*/  LDL.LU R18, [R1+0x128] ;  /* 0x0001280001127983 */ /* 0x000ee80000300800 */
[----:B------:R-:W3:Y:S01]  /*14400*/  LDL.LU R19, [R1+0x12c] ;  /* 0x00012c0001137983 */ /* 0x000ee20000300800 */
[----:B-1----:R-:W-:-:S02]  /*14410*/  IMAD.MOV.U32 R14, RZ, RZ, R29 ;  /* 0x000000ffff0e7224 */ /* 0x002fc400078e001d */
[----:B--2---:R-:W-:Y:S02]  /*14420*/  IMAD.MOV.U32 R12, RZ, RZ, R3 ;  /* 0x000000ffff0c7224 */ /* 0x004fe400078e0003 */
[----:B------:R-:W-:Y:S01]  /*14430*/  IMAD.MOV.U32 R15, RZ, RZ, R28 ;  /* 0x000000ffff0f7224 */ /* 0x000fe200078e001c */
[----:B------:R-:W2:Y:S01]  /*14440*/  LDL.LU R3, [R1+0x1010] ;  /* 0x0010100001037983 */ /* 0x000ea20000300800 */
[----:B------:R-:W-:-:S03]  /*14450*/  IMAD.MOV.U32 R13, RZ, RZ, R0 ;  /* 0x000000ffff0d7224 */ /* 0x000fc600078e0000 */
[----:B------:R-:W2:Y:S04]  /*14460*/  LDL.LU R0, [R1+0x100c] ;  /* 0x00100c0001007983 */ /* 0x000ea80000300800 */
[----:B------:R-:W2:Y:S04]  /*14470*/  LDL.LU R29, [R1+0x1008] ;  /* 0x00100800011d7983 */ /* 0x000ea80000300800 */
[----:B------:R-:W2:Y:S04]  /*14480*/  LDL.LU R28, [R1+0x1004] ;  /* 0x00100400011c7983 */ /* 0x000ea80000300800 */
[----:B------:R-:W-:Y:S04]  /*14490*/  STL.64 [R1+0xf50], R14 ;  /* 0x000f500e01007387 */ /* 0x000fe80000100a00 */
[----:B------:R-:W-:Y:S04]  /*144a0*/  STL.64 [R1+0xf48], R12 ;  /* 0x000f480c01007387 */ /* 0x000fe80000100a00 */
[----:B---3--:R-:W-:Y:S04]  /*144b0*/  STL.64 [R1+0xf10], R18 ;  /* 0x000f101201007387 */ /* 0x008fe80000100a00 */
[----:B------:R0:W-:Y:S04]  /*144c0*/  STL.64 [R1+0xf08], R16 ;  /* 0x000f081001007387 */ /* 0x0001e80000100a00 */
[----:B0-----:R-:W3:Y:S04]  /*144d0*/  LDL.LU R16, [R1+0x130] ;  /* 0x0001300001107983 */ /* 0x001ee80000300800 */
[----:B------:R-:W3:Y:S04]  /*144e0*/  LDL.LU R17, [R1+0x134] ;  /* 0x0001340001117983 */ /* 0x000ee80000300800 */
[----:B------:R-:W3:Y:S04]  /*144f0*/  LDL.LU R18, [R1+0x138] ;  /* 0x0001380001127983 */ /* 0x000ee80000300800 */
[----:B------:R-:W3:Y:S01]  /*14500*/  LDL.LU R19, [R1+0x13c] ;  /* 0x00013c0001137983 */ /* 0x000ee20000300800 */
[----:B--2---:R-:W-:-:S02]  /*14510*/  IMAD.MOV.U32 R12, RZ, RZ, R29 ;  /* 0x000000ffff0c7224 */ /* 0x004fc400078e001d */
[----:B------:R-:W-:Y:S01]  /*14520*/  IMAD.MOV.U32 R14, RZ, RZ, R3 ;  /* 0x000000ffff0e7224 */ /* 0x000fe200078e0003 */
[----:B---3--:R-:W-:Y:S04]  /*14530*/  STL.64 [R1+0xf30], R18 ;  /* 0x000f301201007387 */ /* 0x008fe80000100a00 */
[----:B------:R0:W-:Y:S04]  /*14540*/  STL.64 [R1+0xf28], R16 ;  /* 0x000f281001007387 */ /* 0x0001e80000100a00 */
[----:B0-----:R-:W2:Y:S04]  /*14550*/  LDL.LU R16, [R1+0x140] ;  /* 0x0001400001107983 */ /* 0x001ea80000300800 */
[----:B------:R-:W2:Y:S04]  /*14560*/  LDL.LU R17, [R1+0x144] ;  /* 0x0001440001117983 */ /* 0x000ea80000300800 */
[----:B------:R-:W3:Y:S04]  /*14570*/  LDL.LU R18, [R1+0x148] ;  /* 0x0001480001127983 */ /* 0x000ee80000300800 */
[----:B------:R-:W3:Y:S01]  /*14580*/  LDL.LU R19, [R1+0x14c] ;  /* 0x00014c0001137983 */ /* 0x000ee20000300800 */
[----:B----4-:R-:W-:-:S03]  /*14590*/  IMAD.MOV.U32 R15, RZ, RZ, R2 ;  /* 0x000000ffff0f7224 */ /* 0x010fc600078e0002 */
[----:B------:R-:W4:Y:S01]  /*145a0*/  LDL.LU R29, [R1+0x1000] ;  /* 0x00100000011d7983 */ /* 0x000f220000300800 */
[----:B------:R-:W-:-:S03]  /*145b0*/  IMAD.MOV.U32 R13, RZ, RZ, R0 ;  /* 0x000000ffff0d7224 */ /* 0x000fc600078e0000 */
[----:B------:R-:W4:Y:S04]  /*145c0*/  LDL.LU R0, [R1+0xffc] ;  /* 0x000ffc0001007983 */ /* 0x000f280000300800 */
[----:B------:R-:W4:Y:S04]  /*145d0*/  LDL.LU R3, [R1+0xff8] ;  /* 0x000ff80001037983 */ /* 0x000f280000300800 */
[----:B------:R-:W4:Y:S04]  /*145e0*/  LDL.LU R2, [R1+0xff4] ;  /* 0x000ff40001027983 */ /* 0x000f280000300800 */
[----:B------:R-:W-:Y:S04]  /*145f0*/  STL.64 [R1+0xf80], R14 ;  /* 0x000f800e01007387 */ /* 0x000fe80000100a00 */
[----:B------:R-:W-:Y:S04]  /*14600*/  STL.64 [R1+0xf78], R12 ;  /* 0x000f780c01007387 */ /* 0x000fe80000100a00 */
[----:B---3--:R-:W-:Y:S04]  /*14610*/  STL.64 [R1+0xf40], R18 ;  /* 0x000f401201007387 */ /* 0x008fe80000100a00 */
[----:B--2---:R0:W-:Y:S04]  /*14620*/  STL.64 [R1+0xf38], R16 ;  /* 0x000f381001007387 */ /* 0x0041e80000100a00 */
[----:B0-----:R-:W2:Y:S04]  /*14630*/  LDL.LU R16, [R1+0x160] ;  /* 0x0001600001107983 */ /* 0x001ea80000300800 */
[----:B------:R-:W2:Y:S04]  /*14640*/  LDL.LU R17, [R1+0x164] ;  /* 0x0001640001117983 */ /* 0x000ea80000300800 */
[----:B------:R-:W3:Y:S04]  /*14650*/  LDL.LU R18, [R1+0x168] ;  /* 0x0001680001127983 */ /* 0x000ee80000300800 */
[----:B------:R-:W3:Y:S04]  /*14660*/  LDL.LU R19, [R1+0x16c] ;  /* 0x00016c0001137983 */ /* 0x000ee80000300800 */
[----:B------:R-:W2:Y:S04]  /*14670*/  LDL.LU R12, [R1+0x30] ;  /* 0x00003000010c7983 */ /* 0x000ea80000300800 */
[----:B------:R-:W2:Y:S04]  /*14680*/  LDL.LU R13, [R1+0x34] ;  /* 0x00003400010d7983 */ /* 0x000ea80000300800 */
[----:B------:R-:W2:Y:S01]  /*14690*/  LDL.LU R14, [R1+0x38] ;  /* 0x00003800010e7983 */ /* 0x000ea20000300800 */
[----:B------:R-:W-:-:S05]  /*146a0*/  IMAD.MOV.U32 R15, RZ, RZ, R28 ;  /* 0x000000ffff0f7224 */ /* 0x000fca00078e001c */
[----:B--2---:R4:W-:Y:S04]  /*146b0*/  STL.64 [R1+0xfb0], R14 ;  /* 0x000fb00e01007387 */ /* 0x0049e80000100a00 */
[----:B------:R0:W-:Y:S01]  /*146c0*/  STL.64 [R1+0xfa8], R12 ;  /* 0x000fa80c01007387 */ /* 0x0001e20000100a00 */
[----:B----4-:R-:W-:Y:S02]  /*146d0*/  IMAD.MOV.U32 R14, RZ, RZ, R0 ;  /* 0x000000ffff0e7224 */ /* 0x010fe400078e0000 */
[----:B------:R-:W-:Y:S02]  /*146e0*/  IMAD.MOV.U32 R15, RZ, RZ, R29 ;  /* 0x000000ffff0f7224 */ /* 0x000fe400078e001d */
[----:B0-----:R-:W-:Y:S02]  /*146f0*/  IMAD.MOV.U32 R12, RZ, RZ, R2 ;  /* 0x000000ffff0c7224 */ /* 0x001fe400078e0002 */
[----:B------:R-:W-:Y:S01]  /*14700*/  IMAD.MOV.U32 R13, RZ, RZ, R3 ;  /* 0x000000ffff0d7224 */ /* 0x000fe200078e0003 */
[----:B------:R-:W2:Y:S04]  /*14710*/  LDL.LU R2, [R1+0xff0] ;  /* 0x000ff00001027983 */ /* 0x000ea80000300800 */
[----:B------:R-:W4:Y:S04]  /*14720*/  LDL.LU R3, [R1+0xfec] ;  /* 0x000fec0001037983 */ /* 0x000f280000300800 */
[----:B------:R-:W2:Y:S04]  /*14730*/  LDL.LU R0, [R1+0xfe8] ;  /* 0x000fe80001007983 */ /* 0x000ea80000300800 */
[----:B------:R-:W-:Y:S04]  /*14740*/  STL.64 [R1+0xfe0], R14 ;  /* 0x000fe00e01007387 */ /* 0x000fe80000100a00 */
[----:B------:R-:W-:Y:S04]  /*14750*/  STL.64 [R1+0xfd8], R12 ;  /* 0x000fd80c01007387 */ /* 0x000fe80000100a00 */
[----:B---3--:R-:W-:Y:S04]  /*14760*/  STL.64 [R1+0xf60], R18 ;  /* 0x000f601201007387 */ /* 0x008fe80000100a00 */
[----:B------:R0:W-:Y:S04]  /*14770*/  STL.64 [R1+0xf58], R16 ;  /* 0x000f581001007387 */ /* 0x0001e80000100a00 */
[----:B0-----:R-:W3:Y:S04]  /*14780*/  LDL.LU R16, [R1+0x170] ;  /* 0x0001700001107983 */ /* 0x001ee80000300800 */
[----:B------:R-:W3:Y:S04]  /*14790*/  LDL.LU R17, [R1+0x174] ;  /* 0x0001740001117983 */ /* 0x000ee80000300800 */
[----:B------:R-:W2:Y:S04]  /*147a0*/  LDL.LU R18, [R1+0x178] ;  /* 0x0001780001127983 */ /* 0x000ea80000300800 */
[----:B------:R-:W2:Y:S04]  /*147b0*/  LDL.LU R19, [R1+0x17c] ;  /* 0x00017c0001137983 */ /* 0x000ea80000300800 */
[----:B------:R-:W3:Y:S04]  /*147c0*/  LDL.LU R24, [R1+0x1c0] ;  /* 0x0001c00001187983 */ /* 0x000ee80000300800 */
[----:B------:R-:W4:Y:S04]  /*147d0*/  LDL.LU R25, [R1+0x1c4] ;  /* 0x0001c40001197983 */ /* 0x000f280000300800 */
[----:B------:R-:W4:Y:S04]  /*147e0*/  LDL.LU R26, [R1+0x1c8] ;  /* 0x0001c800011a7983 */ /* 0x000f280000300800 */
[----:B------:R-:W4:Y:S04]  /*147f0*/  LDL.LU R27, [R1+0x1cc] ;  /* 0x0001cc00011b7983 */ /* 0x000f280000300800 */
[----:B------:R-:W4:Y:S04]  /*14800*/  LDL.LU R12, [R1+0x1d0] ;  /* 0x0001d000010c7983 */ /* 0x000f280000300800 */
[----:B------:R-:W4:Y:S04]  /*14810*/  LDL.LU R13, [R1+0x1d4] ;  /* 0x0001d400010d7983 */ /* 0x000f280000300800 */
[----:B------:R-:W4:Y:S04]  /*14820*/  LDL.LU R14, [R1+0x1d8] ;  /* 0x0001d800010e7983 */ /* 0x000f280000300800 */
[----:B------:R-:W4:Y:S04]  /*14830*/  LDL.LU R15, [R1+0x1dc] ;  /* 0x0001dc00010f7983 */ /* 0x000f280000300800 */
[----:B--2---:R-:W-:Y:S04]  /*14840*/  STL.64 [R1+0xf70], R18 ;  /* 0x000f701201007387 */ /* 0x004fe80000100a00 */
[----:B---3--:R0:W-:Y:S04]  /*14850*/  STL.64 [R1+0xf68], R16 ;  /* 0x000f681001007387 */ /* 0x0081e80000100a00 */
[----:B0-----:R-:W2:Y:S04]  /*14860*/  LDL.LU R16, [R1+0x180] ;  /* 0x0001800001107983 */ /* 0x001ea80000300800 */
[----:B------:R-:W2:Y:S04]  /*14870*/  LDL.LU R17, [R1+0x184] ;  /* 0x0001840001117983 */ /* 0x000ea80000300800 */
[----:B------:R-:W3:Y:S04]  /*14880*/  LDL.LU R18, [R1+0x188] ;  /* 0x0001880001127983 */ /* 0x000ee80000300800 */
        /* <DEDUP_REMOVED lines=8> */
[----:B------:R-:W-:Y:S01]  /*14910*/  IMAD.MOV.U32 R7, RZ, RZ, R8 ;  /* 0x000000ffff077224 */ /* 0x000fe200078e0008 */
[----:B---3--:R-:W-:Y:S04]  /*14920*/  STL.64 [R1+0xfa0], R18 ;  /* 0x000fa01201007387 */ /* 0x008fe80000100a00 */
[----:B--2---:R0:W-:Y:S04]  /*14930*/  STL.64 [R1+0xf98], R16 ;  /* 0x000f981001007387 */ /* 0x0041e80000100a00 */
[----:B0-----:R-:W2:Y:S04]  /*14940*/  LDL.LU R16, [R1+0x1b0] ;  /* 0x0001b00001107983 */ /* 0x001ea80000300800 */
[----:B------:R-:W2:Y:S04]  /*14950*/  LDL.LU R17, [R1+0x1b4] ;  /* 0x0001b40001117983 */ /* 0x000ea80000300800 */
[----:B------:R-:W3:Y:S04]  /*14960*/  LDL.LU R18, [R1+0x1b8] ;  /* 0x0001b80001127983 */ /* 0x000ee80000300800 */
[----:B------:R-:W3:Y:S01]  /*14970*/  LDL.LU R19, [R1+0x1bc] ;  /* 0x0001bc0001137983 */ /* 0x000ee20000300800 */
[----:B----4-:R-:W-:Y:S03]  /*14980*/  HMMA.16816.F32.BF16 R4, R4, R10, R12 ;  /* 0x0000000a0404723c */ /* 0x010fe6000004180c */
[----:B---3--:R-:W-:Y:S04]  /*14990*/  STL.64 [R1+0xfc0], R18 ;  /* 0x000fc01201007387 */ /* 0x008fe80000100a00 */
[----:B--2---:R0:W-:Y:S04]  /*149a0*/  STL.64 [R1+0xfb8], R16 ;  /* 0x000fb81001007387 */ /* 0x0041e80000100a00 */
[----:B0-----:R-:W2:Y:S04]  /*149b0*/  LDL.LU R16, [R1+0x1a0] ;  /* 0x0001a00001107983 */ /* 0x001ea80000300800 */
[----:B------:R-:W2:Y:S04]  /*149c0*/  LDL.LU R17, [R1+0x1a4] ;  /* 0x0001a40001117983 */ /* 0x000ea80000300800 */
[----:B------:R-:W2:Y:S04]  /*149d0*/  LDL.LU R18, [R1+0x1a8] ;  /* 0x0001a80001127983 */ /* 0x000ea80000300800 */
[----:B------:R-:W2:Y:S04]  /*149e0*/  LDL.LU R19, [R1+0x1ac] ;  /* 0x0001ac0001137983 */ /* 0x000ea80000300800 */
[----:B------:R-:W-:Y:S04]  /*149f0*/  STL.64 [R1+0xec0], R22 ;  /* 0x000ec01601007387 */ /* 0x000fe80000100a00 */
[----:B------:R0:W-:Y:S04]  /*14a00*/  STL.64 [R1+0xeb8], R20 ;  /* 0x000eb81401007387 */ /* 0x0001e80000100a00 */
[----:B0-----:R-:W3:Y:S04]  /*14a10*/  LDL.LU R20, [R1+0xf0] ;  /* 0x0000f00001147983 */ /* 0x001ee80000300800 */
[----:B------:R-:W3:Y:S04]  /*14a20*/  LDL.LU R21, [R1+0xf4] ;  /* 0x0000f40001157983 */ /* 0x000ee80000300800 */
[----:B------:R-:W3:Y:S04]  /*14a30*/  LDL.LU R22, [R1+0xf8] ;  /* 0x0000f80001167983 */ /* 0x000ee80000300800 */
[----:B------:R-:W3:Y:S04]  /*14a40*/  LDL.LU R23, [R1+0xfc] ;  /* 0x0000fc0001177983 */ /* 0x000ee80000300800 */
[----:B------:R-:W4:Y:S04]  /*14a50*/  LDL.LU.64 R14, [R1+0xfe0] ;  /* 0x000fe000010e7983 */ /* 0x000f280000300a00 */
[----:B------:R-:W4:Y:S04]  /*14a60*/  LDL.LU.64 R12, [R1+0xfd8] ;  /* 0x000fd800010c7983 */ /* 0x000f280000300a00 */
[----:B------:R-:W-:Y:S04]  /*14a70*/  STL.64 [R1+0x1d0], R4 ;  /* 0x0001d00401007387 */ /* 0x000fe80000100a00 */
[----:B------:R0:W-:Y:S04]  /*14a80*/  STL.64 [R1+0x1d8], R6 ;  /* 0x0001d80601007387 */ /* 0x0001e80000100a00 */
[----:B0-----:R-:W4:Y:S02]  /*14a90*/  LDL.LU.64 R6, [R1+0xfd0] ;  /* 0x000fd00001067983 */ /* 0x001f240000300a00 */
[----:B----4-:R-:W-:-:S15]  /*14aa0*/  HMMA.16816.F32.BF16 R24, R12, R6, R24 ;  /* 0x000000060c18723c */ /* 0x010fde0000041818 */
[----:B------:R-:W-:-:S04]  /*14ab0*/  NOP ;  /* 0x0000000000007918 */ /* 0x000fc80000000000 */
[----:B------:R0:W-:Y:S04]  /*14ac0*/  STL.64 [R1+0x1c0], R24 ;  /* 0x0001c01801007387 */ /* 0x0001e80000100a00 */
[----:B------:R1:W-:Y:S04]  /*14ad0*/  STL.64 [R1+0x1c8], R26 ;  /* 0x0001c81a01007387 */ /* 0x0003e80000100a00 */
[----:B0-----:R-:W4:Y:S04]  /*14ae0*/  LDL.LU.64 R24, [R1+0xfc8] ;  /* 0x000fc80001187983 */ /* 0x001f280000300a00 */
[----:B------:R-:W3:Y:S04]  /*14af0*/  LDL.LU.64 R4, [R1+0x2c0] ;  /* 0x0002c00001047983 */ /* 0x000ee80000300a00 */
[----:B-1----:R-:W3:Y:S01]  /*14b00*/  LDL.LU.64 R26, [R1+0x290] ;  /* 0x00029000011a7983 */ /* 0x002ee20000300a00 */
[----:B--2---:R-:W-:Y:S03]  /*14b10*/  HMMA.16816.F32.BF16 R12, R12, R10, R16 ;  /* 0x0000000a0c0c723c */ /* 0x004fe60000041810 */
[----:B---3--:R-:W-:Y:S04]  /*14b20*/  STL.64 [R1+0xe90], R26 ;  /* 0x000e901a01007387 */ /* 0x008fe80000100a00 */
[----:B----4-:R0:W-:Y:S04]  /*14b30*/  STL.64 [R1+0xe88], R24 ;  /* 0x000e881801007387 */ /* 0x0101e80000100a00 */
        /* <DEDUP_REMOVED lines=8> */
[----:B------:R-:W2:Y:S04]  /*14bc0*/  LDL.LU R26, [R1+0xd8] ;  /* 0x0000d800011a7983 */ /* 0x000ea80000300800 */
[----:B------:R-:W2:Y:S04]  /*14bd0*/  LDL.LU R27, [R1+0xdc] ;  /* 0x0000dc00011b7983 */ /* 0x000ea80000300800 */
[----:B------:R-:W3:Y:S04]  /*14be0*/  LDL.LU.64 R18, [R1+0xfc0] ;  /* 0x000fc00001127983 */ /* 0x000ee80000300a00 */
[----:B------:R-:W3:Y:S04]  /*14bf0*/  LDL.LU.64 R16, [R1+0xfb8] ;  /* 0x000fb80001107983 */ /* 0x000ee80000300a00 */
        /* <DEDUP_REMOVED lines=9> */
[----:B------:R-:W3:Y:S04]  /*14c90*/  LDL.LU.64 R16, [R1+0xf98] ;  /* 0x000f980001107983 */ /* 0x000ee80000300a00 */
[----:B------:R-:W4:Y:S01]  /*14ca0*/  LDL.LU.64 R28, [R1+0x2a8] ;  /* 0x0002a800011c7983 */ /* 0x000f220000300a00 */
[----:B---3--:R-:W-:Y:S03]  /*14cb0*/  HMMA.16816.F32.BF16 R12, R12, R10, R16 ;  /* 0x0000000a0c0c723c */ /* 0x008fe60000041810 */
[----:B------:R-:W3:Y:S04]  /*14cc0*/  LDL.LU.64 R18, [R1+0xf90] ;  /* 0x000f900001127983 */ /* 0x000ee80000300a00 */
[----:B------:R-:W3:-:S12]  /*14cd0*/  LDL.LU.64 R16, [R1+0xf88] ;  /* 0x000f880001107983 */ /* 0x000ed80000300a00 */
        /* <DEDUP_REMOVED lines=54> */
[----:B0-----:R-:W2:Y:S01]  /*15040*/  LDL.LU.64 R14, [R1+0x2b8] ;  /* 0x0002b800010e7983 */ /* 0x001ea20000300a00 */
        /* <DEDUP_REMOVED lines=9> */
[----:B------:R0:W-:Y:S04]  /*150e0*/  STL.64 [R1+0xe0], R16 ;  /* 0x0000e01001007387 */ /* 0x0001e80000100a00 */
[----:B------:R1:W-:Y:S04]  /*150f0*/  STL.64 [R1+0xe8], R18 ;  /* 0x0000e81201007387 */ /* 0x0003e80000100a00 */
[----:B0-----:R-:W3:Y:S04]  /*15100*/  LDL.LU.64 R16, [R1+0x298] ;  /* 0x0002980001107983 */ /* 0x001ee80000300a00 */
[----:B-1----:R-:W3:Y:S01]  /*15110*/  LDL.LU.64 R18, [R1+0x2a0] ;  /* 0x0002a00001127983 */ /* 0x002ee20000300a00 */
[----:B--2---:R-:W-:-:S15]  /*15120*/  HMMA.16816.F32.BF16 R24, R20, R6, R24 ;  /* 0x000000061418723c */ /* 0x004fde0000041818 */
[----:B------:R-:W-:-:S04]  /*15130*/  NOP ;  /* 0x0000000000007918 */ /* 0x000fc80000000000 */
[----:B------:R-:W-:Y:S04]  /*15140*/  STL.64 [R1+0xd0], R24 ;  /* 0x0000d01801007387 */ /* 0x000fe80000100a00 */
[----:B------:R0:W-:Y:S04]  /*15150*/  STL.64 [R1+0xd8], R26 ;  /* 0x0000d81a01007387 */ /* 0x0001e80000100a00 */
[----:B0-----:R-:W2:Y:S04]  /*15160*/  LDL.LU.64 R26, [R1+0xea0] ;  /* 0x000ea000011a7983 */ /* 0x001ea80000300a00 */
[----:B------:R-:W2:Y:S02]  /*15170*/  LDL.LU.64 R24, [R1+0xe98] ;  /* 0x000e980001187983 */ /* 0x000ea40000300a00 */
[----:B--2---:R-:W-:-:S15]  /*15180*/  HMMA.16816.F32.BF16 R24, R20, R10, R24 ;  /* 0x0000000a1418723c */ /* 0x004fde0000041818 */
[----:B------:R-:W-:-:S04]  /*15190*/  NOP ;  /* 0x0000000000007918 */ /* 0x000fc80000000000 */
[----:B------:R-:W-:Y:S01]  /*151a0*/  STL.64 [R1+0xc0], R24 ;  /* 0x0000c01801007387 */ /* 0x000fe20000100a00 */
[----:B------:R-:W-:-:S03]  /*151b0*/  IMAD.MOV.U32 R21, RZ, RZ, R27 ;  /* 0x000000ffff157224 */ /* 0x000fc600078e001b */
[----:B------:R0:W-:Y:S01]  /*151c0*/  STL.64 [R1+0xc8], R26 ;  /* 0x0000c81a01007387 */ /* 0x0001e20000100a00 */
[----:B------:R-:W-:-:S03]  /*151d0*/  IMAD.MOV.U32 R20, RZ, RZ, R25 ;  /* 0x000000ffff147224 */ /* 0x000fc600078e0019 */
[----:B0-----:R-:W2:Y:S04]  /*151e0*/  LDL.LU.64 R26, [R1+0xe90] ;  /* 0x000e9000011a7983 */ /* 0x001ea80000300a00 */
[----:B------:R-:W2:Y:S04]  /*151f0*/  LDL.LU.64 R24, [R1+0xe88] ;  /* 0x000e880001187983 */ /* 0x000ea80000300a00 */
[----:B------:R-:W2:Y:S04]  /*15200*/  LDL.LU.64 R22, [R1+0x2b0] ;  /* 0x0002b00001167983 */ /* 0x000ea80000300a00 */
[----:B------:R0:W-:Y:S04]  /*15210*/  STL [R1+0xe40], R20 ;  /* 0x000e401401007387 */ /* 0x0001e80000100800 */
[----:B------:R1:W-:Y:S01]  /*15220*/  STL [R1+0xe3c], R21 ;  /* 0x000e3c1501007387 */ /* 0x0003e20000100800 */
[----:B0-----:R-:W-:-:S03]  /*15230*/  IMAD.MOV.U32 R20, RZ, RZ, R0 ;  /* 0x000000ffff147224 */ /* 0x001fc600078e0000 */
[----:B--2---:R0:W-:Y:S04]  /*15240*/  STL.64 [R1+0xe70], R22 ;  /* 0x000e701601007387 */ /* 0x0041e80000100a00 */
[----:B------:R-:W2:Y:S04]  /*15250*/  LDL.LU R0, [R1+0xe80] ;  /* 0x000e800001007983 */ /* 0x000ea80000300800 */
[----:B-1----:R-:W3:Y:S01]  /*15260*/  LDL.LU R21, [R1+0xb4] ;  /* 0x0000b40001157983 */ /* 0x002ee20000300800 */
[----:B0-----:R-:W-:-:S03]  /*15270*/  IMAD.MOV.U32 R23, RZ, RZ, R3 ;  /* 0x000000ffff177224 */ /* 0x001fc600078e0003 */
[----:B------:R-:W3:Y:S01]  /*15280*/  LDL.LU R22, [R1+0xb8] ;  /* 0x0000b80001167983 */ /* 0x000ee20000300800 */
[----:B------:R-:W0:Y:S02]  /*15290*/  LDC R3, c[0x0][0x3a8] ;  /* 0x0000ea00ff037b82 */ /* 0x000e240000000800 */
[----:B0-----:R-:W-:-:S04]  /*152a0*/  IMAD.SHL.U32 R3, R3, 0x20, RZ ;  /* 0x0000002003037824 */ /* 0x001fc800078e00ff */
[----:B------:R-:W-:-:S05]  /*152b0*/  IMAD.SHL.U32 R3, R3, 0x2, RZ ;  /* 0x0000000203037824 */ /* 0x000fca00078e00ff */
[-C--:B------:R-:W-:Y:S02]  /*152c0*/  IADD3 R13, P2, PT, R26, R3.reuse, RZ ;  /* 0x000000031a0d7210 */ /* 0x080fe40007f5e0ff */
[----:B------:R-:W-:-:S03]  /*152d0*/  IADD3 R12, P1, PT, R4, R3, RZ ;  /* 0x00000003040c7210 */ /* 0x000fc60007f3e0ff */
[----:B--2---:R-:W-:Y:S02]  /*152e0*/  IMAD.X R4, R27, 0x1, R0, P2 ;  /* 0x000000011b047824 */ /* 0x004fe400010e0600 */
[----:B------:R-:W3:Y:S02]  /*152f0*/  LDL.LU.64 R26, [R1+0xe78] ;  /* 0x000e7800011a7983 */ /* 0x000ee40000300a00 */
[----:B---3--:R-:W-:-:S15]  /*15300*/  HMMA.16816.F32.BF16 R20, R24, R6, R20 ;  /* 0x000000061814723c */ /* 0x008fde0000041814 */
[----:B------:R-:W-:-:S04]  /*15310*/  NOP ;  /* 0x0000000000007918 */ /* 0x000fc80000000000 */
[----:B------:R-:W-:Y:S04]  /*15320*/  STL.64 [R1+0xb0], R20 ;  /* 0x0000b01401007387 */ /* 0x000fe80000100a00 */
[----:B------:R0:W-:Y:S04]  /*15330*/  STL.64 [R1+0xb8], R22 ;  /* 0x0000b81601007387 */ /* 0x0001e80000100a00 */
[----:B0-----:R-:W2:Y:S01]  /*15340*/  LDL.LU.64 R22, [R1+0xe70] ;  /* 0x000e700001167983 */ /* 0x001ea20000300a00 */
[----:B------:R-:W-:-:S05]  /*15350*/  IADD3 R9, P0, PT, R14, R3, RZ ;  /* 0x000000030e097210 */ /* 0x000fca0007f1e0ff */
[--C-:B------:R-:W-:Y:S01]  /*15360*/  IMAD.X R8, R15, 0x1, R0.reuse, P0 ;  /* 0x000000010f087824 */ /* 0x100fe200000e0600 */
[-C--:B------:R-:W-:Y:S01]  /*15370*/  IADD3 R14, P0, PT, R16, R3.reuse, RZ ;  /* 0x00000003100e7210 */ /* 0x080fe20007f1e0ff */
[----:B------:R-:W-:Y:S01]  /*15380*/  IMAD.X R5, R5, 0x1, R0, P1 ;  /* 0x0000000105057824 */ /* 0x000fe200008e0600 */
[----:B------:R-:W-:-:S03]  /*15390*/  IADD3 R6, P1, PT, R18, R3, RZ ;  /* 0x0000000312067210 */ /* 0x000fc60007f3e0ff */
[----:B------:R-:W-:Y:S01]  /*153a0*/  IMAD.X R7, R17, 0x1, R0, P0 ;  /* 0x0000000111077824 */ /* 0x000fe200000e0600 */
[----:B----4-:R-:W-:-:S04]  /*153b0*/  IADD3 R15, P0, PT, R28, R3, RZ ;  /* 0x000000031c0f7210 */ /* 0x010fc80007f1e0ff */
[----:B------:R0:W-:Y:S04]  /*153c0*/  STL.64 [R1+0xe58], R6 ;  /* 0x000e580601007387 */ /* 0x0001e80000100a00 */
[----:B0-----:R-:W3:Y:S04]  /*153d0*/  LDL.LU R7, [R1+0x5a4] ;  /* 0x0005a40001077983 */ /* 0x001ee80000300800 */
[----:B------:R-:W-:Y:S01]  /*153e0*/  STL [R1+0xe44], R15 ;  /* 0x000e440f01007387 */ /* 0x000fe20000100800 */
[----:B--2---:R-:W-:-:S05]  /*153f0*/  IADD3 R16, P2, PT, R22, R3, RZ ;  /* 0x0000000316107210 */ /* 0x004fca0007f5e0ff */
[----:B------:R0:W-:Y:S04]  /*15400*/  STL [R1+0xe48], R16 ;  /* 0x000e481001007387 */ /* 0x0001e80000100800 */
[----:B0-----:R-:W2:Y:S04]  /*15410*/  LDL.LU R16, [R1+0xc38] ;  /* 0x000c380001107983 */ /* 0x001ea80000300800 */
[----:B------:R-:W4:Y:S04]  /*15420*/  LDL.LU R15, [R1+0xc5c] ;  /* 0x000c5c00010f7983 */ /* 0x000f280000300800 */
[----:B----4-:R-:W-:Y:S04]  /*15430*/  STL.64 [R1+0xe68], R14 ;  /* 0x000e680e01007387 */ /* 0x010fe80000100a00 */
[----:B------:R0:W-:Y:S04]  /*15440*/  STL.64 [R1+0xe60], R12 ;  /* 0x000e600c01007387 */ /* 0x0001e80000100a00 */
[----:B0-----:R-:W4:Y:S04]  /*15450*/  LDL.LU R12, [R1+0xa0] ;  /* 0x0000a000010c7983 */ /* 0x001f280000300800 */
[----:B------:R-:W4:Y:S04]  /*15460*/  LDL.LU R13, [R1+0xa4] ;  /* 0x0000a400010d7983 */ /* 0x000f280000300800 */
[----:B------:R-:W4:Y:S01]  /*15470*/  LDL.LU R14, [R1+0xa8] ;  /* 0x0000a800010e7983 */ /* 0x000f220000300800 */
[----:B------:R-:W-:-:S02]  /*15480*/  IMAD.MOV.U32 R15, RZ, RZ, R2 ;  /* 0x000000ffff0f7224 */ /* 0x000fc400078e0002 */
[----:B---3--:R-:W-:Y:S02]  /*15490*/  VIADD R7, R7, 0x1 ;  /* 0x0000000107077836 */ /* 0x008fe40000000000 */
[----:B------:R-:W-:-:S03]  /*154a0*/  IMAD.X R18, R29, 0x1, R0, P0 ;  /* 0x000000011d127824 */ /* 0x000fc600000e0600 */
[----:B------:R-:W-:Y:S04]  /*154b0*/  STL [R1+0x5a4], R7 ;  /* 0x0005a40701007387 */ /* 0x000fe80000100800 */
[----:B------:R-:W3:Y:S04]  /*154c0*/  LDL.LU R21, [R1+0xc30] ;  /* 0x000c300001157983 */ /* 0x000ee80000300800 */
[----:B------:R-:W2:Y:S04]  /*154d0*/  LDL.LU R28, [R1+0xc54] ;  /* 0x000c5400011c7983 */ /* 0x000ea80000300800 */
[----:B------:R-:W2:Y:S01]  /*154e0*/  LDL.LU R29, [R1+0xc28] ;  /* 0x000c2800011d7983 */ /* 0x000ea20000300800 */
[----:B------:R-:W-:-:S03]  /*154f0*/  IMAD.X R17, R19, 0x1, R0, P1 ;  /* 0x0000000113117824 */ /* 0x000fc600008e0600 */
[----:B------:R0:W-:Y:S01]  /*15500*/  STL [R1+0xe4c], R18 ;  /* 0x000e4c1201007387 */ /* 0x0001e20000100800 */
[----:B------:R-:W-:-:S03]  /*15510*/  IMAD.X R19, R23, 0x1, R0, P2 ;  /* 0x0000000117137824 */ /* 0x000fc600010e0600 */
[----:B0-----:R-:W2:Y:S04]  /*15520*/  LDL.LU R18, [R1+0xc64] ;  /* 0x000c640001127983 */ /* 0x001ea80000300800 */
[----:B------:R-:W2:Y:S04]  /*15530*/  LDL.LU R2, [R1+0xc4c] ;  /* 0x000c4c0001027983 */ /* 0x000ea80000300800 */
[----:B------:R-:W2:Y:S04]  /*15540*/  LDL.LU R20, [R1+0xc20] ;  /* 0x000c200001147983 */ /* 0x000ea80000300800 */
[----:B------:R-:W2:Y:S04]  /*15550*/  LDL.LU R22, [R1+0xc44] ;  /* 0x000c440001167983 */ /* 0x000ea80000300800 */
[----:B------:R-:W2:Y:S04]  /*15560*/  LDL.LU R23, [R1+0xc18] ;  /* 0x000c180001177983 */ /* 0x000ea80000300800 */
[----:B------:R0:W-:Y:S04]  /*15570*/  STL [R1+0xe50], R19 ;  /* 0x000e501301007387 */ /* 0x0001e80000100800 */
[----:B0-----:R-:W2:Y:S01]  /*15580*/  LDL.LU R19, [R1+0xc40] ;  /* 0x000c400001137983 */ /* 0x001ea20000300800 */
[----:B----4-:R-:W-:-:S15]  /*15590*/  HMMA.16816.F32.BF16 R12, R24, R10, R12 ;  /* 0x0000000a180c723c */ /* 0x010fde000004180c */
[----:B------:R-:W-:-:S04]  /*155a0*/  NOP ;  /* 0x0000000000007918 */ /* 0x000fc80000000000 */
[----:B------:R-:W-:Y:S01]  /*155b0*/  STL.64 [R1+0xa0], R12 ;  /* 0x0000a00c01007387 */ /* 0x000fe20000100a00 */
[----:B------:R-:W-:-:S03]  /*155c0*/  IMAD.MOV.U32 R26, RZ, RZ, R15 ;  /* 0x000000ffff1a7224 */ /* 0x000fc600078e000f */
[----:B------:R0:W-:Y:S01]  /*155d0*/  STL.64 [R1+0xa8], R14 ;  /* 0x0000a80e01007387 */ /* 0x0001e20000100a00 */
[----:B------:R-:W-:-:S03]  /*155e0*/  IMAD.MOV.U32 R11, RZ, RZ, R13 ;  /* 0x000000ffff0b7224 */ /* 0x000fc600078e000d */
[----:B0-----:R-:W4:Y:S04]  /*155f0*/  LDL.LU.64 R14, [R1+0xe68] ;  /* 0x000e6800010e7983 */ /* 0x001f280000300a00 */
[----:B------:R-:W2:Y:S04]  /*15600*/  LDL.LU.64 R12, [R1+0xe60] ;  /* 0x000e6000010c7983 */ /* 0x000ea80000300a00 */
[----:B------:R-:W3:Y:S04]  /*15610*/  LDL.LU R24, [R1+0xc58] ;  /* 0x000c580001187983 */ /* 0x000ee80000300800 */
[----:B------:R-:W3:Y:S04]  /*15620*/  LDL.LU R25, [R1+0xc50] ;  /* 0x000c500001197983 */ /* 0x000ee80000300800 */
[----:B------:R-:W3:Y:S01]  /*15630*/  LDL.LU R27, [R1+0xc48] ;  /* 0x000c4800011b7983 */ /* 0x000ee20000300800 */
[----:B------:R-:W-:-:S03]  /*15640*/  ISETP.NE.U32.AND P0, PT, R7, UR7, PT ;  /* 0x0000000707007c0c */ /* 0x000fc6000bf05070 */
[----:B------:R-:W3:Y:S01]  /*15650*/  LDL.LU R10, [R1+0x5e4] ;  /* 0x0005e400010a7983 */ /* 0x000ee20000300800 */
[----:B------:R-:W-:Y:S02]  /*15660*/  IMAD.MOV.U32 R6, RZ, RZ, R9 ;  /* 0x000000ffff067224 */ /* 0x000fe400078e0009 */
[----:B------:R-:W-:Y:S01]  /*15670*/  IMAD.MOV.U32 R7, RZ, RZ, R8 ;  /* 0x000000ffff077224 */ /* 0x000fe200078e0008 */
[----:B------:R0:W-:Y:S04]  /*15680*/  STL [R1+0xe54], R26 ;  /* 0x000e541a01007387 */ /* 0x0001e80000100800 */
[----:B0-----:R-:W3:Y:S04]  /*15690*/  LDL.LU R26, [R1+0xc60] ;  /* 0x000c6000011a7983 */ /* 0x001ee80000300800 */
[----:B------:R-:W3:Y:S04]  /*156a0*/  LDL.LU R9, [R1+0x5e8] ;  /* 0x0005e80001097983 */ /* 0x000ee80000300800 */
[----:B------:R-:W3:Y:S04]  /*156b0*/  LDL.LU R8, [R1+0xc68] ;  /* 0x000c680001087983 */ /* 0x000ee80000300800 */
[----:B------:R0:W-:Y:S02]  /*156c0*/  STL.64 [R1+0x2b8], R6 ;  /* 0x0002b80601007387 */ /* 0x0001e40000100a00 */
[----:B0-----:R-:W-:-:S02]  /*156d0*/  IMAD.MOV.U32 R7, RZ, RZ, R5 ;  /* 0x000000ffff077224 */ /* 0x001fc400078e0005 */
[----:B--2---:R-:W-:-:S05]  /*156e0*/  IMAD.MOV.U32 R6, RZ, RZ, R12 ;  /* 0x000000ffff067224 */ /* 0x004fca00078e000c */
[----:B------:R0:W-:Y:S04]  /*156f0*/  STL.64 [R1+0x2c0], R6 ;  /* 0x0002c00601007387 */ /* 0x0001e80000100a00 */
[----:B0-----:R-:W2:Y:S01]  /*15700*/  LDL.LU.64 R6, [R1+0xe58] ;  /* 0x000e580001067983 */ /* 0x001ea20000300a00 */
[----:B------:R-:W-:Y:S02]  /*15710*/  IMAD.MOV.U32 R5, RZ, RZ, R4 ;  /* 0x000000ffff057224 */ /* 0x000fe400078e0004 */
[----:B------:R-:W-:Y:S02]  /*15720*/  IMAD.MOV.U32 R4, RZ, RZ, R13 ;  /* 0x000000ffff047224 */ /* 0x000fe400078e000d */
[----:B----4-:R-:W-:Y:S01]  /*15730*/  IMAD.MOV.U32 R12, RZ, RZ, R14 ;  /* 0x000000ffff0c7224 */ /* 0x010fe200078e000e */
[----:B---3--:R-:W-:-:S02]  /*15740*/  IADD3 R9, P5, PT, R9, R3, RZ ;  /* 0x0000000309097210 */ /* 0x008fc40007fbe0ff */
[----:B------:R0:W-:Y:S01]  /*15750*/  STL.64 [R1+0x290], R4 ;  /* 0x0002900401007387 */ /* 0x0001e20000100a00 */
[-C--:B------:R-:W-:Y:S02]  /*15760*/  IADD3 R8, P4, PT, R8, R3.reuse, RZ ;  /* 0x0000000308087210 */ /* 0x080fe40007f9e0ff */
[-C--:B------:R-:W-:Y:S02]  /*15770*/  IADD3 R26, P3, PT, R26, R3.reuse, RZ ;  /* 0x000000031a1a7210 */ /* 0x080fe40007f7e0ff */
[-C--:B------:R-:W-:Y:S02]  /*15780*/  IADD3 R24, P2, PT, R24, R3.reuse, RZ ;  /* 0x0000000318187210 */ /* 0x080fe40007f5e0ff */
[-C--:B------:R-:W-:Y:S02]  /*15790*/  IADD3 R25, P1, PT, R25, R3.reuse, RZ ;  /* 0x0000000319197210 */ /* 0x080fe40007f3e0ff */
[----:B------:R-:W-:Y:S01]  /*157a0*/  IADD3 R27, P6, PT, R27, R3, RZ ;  /* 0x000000031b1b7210 */ /* 0x000fe20007fde0ff */
[----:B0-----:R-:W-:-:S02]  /*157b0*/  IMAD.MOV.U32 R5, RZ, RZ, R17 ;  /* 0x000000ffff057224 */ /* 0x001fc400078e0011 */
[--C-:B------:R-:W-:Y:S01]  /*157c0*/  IMAD.X R10, R10, 0x1, R0.reuse, P5 ;  /* 0x000000010a0a7824 */ /* 0x100fe200028e0600 */
[-C--:B------:R-:W-:Y:S01]  /*157d0*/  IADD3 R19, P5, PT, R19, R3.reuse, RZ ;  /* 0x0000000313137210 */ /* 0x080fe20007fbe0ff */
[--C-:B------:R-:W-:Y:S01]  /*157e0*/  IMAD.X R18, R18, 0x1, R0.reuse, P4 ;  /* 0x0000000112127824 */ /* 0x100fe200020e0600 */
[-C--:B------:R-:W-:Y:S01]  /*157f0*/  IADD3 R16, P4, PT, R16, R3.reuse, RZ ;  /* 0x0000000310107210 */ /* 0x080fe20007f9e0ff */
[--C-:B------:R-:W-:Y:S02]  /*15800*/  IMAD.X R28, R28, 0x1, R0.reuse, P2 ;  /* 0x000000011c1c7824 */ /* 0x100fe400010e0600 */
[--C-:B------:R-:W-:Y:S01]  /*15810*/  IMAD.X R15, R15, 0x1, R0.reuse, P3 ;  /* 0x000000010f0f7824 */ /* 0x100fe200018e0600 */
[-C--:B------:R-:W-:Y:S02]  /*15820*/  IADD3 R21, P3, PT, R21, R3.reuse, RZ ;  /* 0x0000000315157210 */ /* 0x080fe40007f7e0ff */
[-C--:B------:R-:W-:Y:S01]  /*15830*/  IADD3 R29, P2, PT, R29, R3.reuse, RZ ;  /* 0x000000031d1d7210 */ /* 0x080fe20007f5e0ff */
[----:B------:R-:W-:Y:S01]  /*15840*/  IMAD.X R2, R2, 0x1, R0, P1 ;  /* 0x0000000102027824 */ /* 0x000fe200008e0600 */
[----:B------:R-:W-:Y:S01]  /*15850*/  IADD3 R20, P1, PT, R20, R3, RZ ;  /* 0x0000000314147210 */ /* 0x000fe20007f3e0ff */
[----:B--2---:R-:W-:-:S02]  /*15860*/  IMAD.MOV.U32 R13, RZ, RZ, R7 ;  /* 0x000000ffff0d7224 */ /* 0x004fc400078e0007 */
[----:B------:R-:W-:-:S03]  /*15870*/  IMAD.MOV.U32 R4, RZ, RZ, R6 ;  /* 0x000000ffff047224 */ /* 0x000fc600078e0006 */
[----:B------:R-:W-:Y:S04]  /*15880*/  STL.64 [R1+0x298], R12 ;  /* 0x0002980c01007387 */ /* 0x000fe80000100a00 */
[----:B------:R-:W-:Y:S04]  /*15890*/  STL.64 [R1+0x2a0], R4 ;  /* 0x0002a00401007387 */ /* 0x000fe80000100a00 */
        /* <DEDUP_REMOVED lines=12> */
[----:B0-----:R-:W2:Y:S04]  /*15960*/  LDL.LU R28, [R1+0xc3c] ;  /* 0x000c3c00011c7983 */ /* 0x001ea80000300800 */
[----:B------:R-:W-:Y:S04]  /*15970*/  STL [R1+0xc30], R21 ;  /* 0x000c301501007387 */ /* 0x000fe80000100800 */
[----:B------:R0:W-:Y:S04]  /*15980*/  STL [R1+0xc28], R29 ;  /* 0x000c281d01007387 */ /* 0x0001e80000100800 */
[----:B0-----:R-:W3:Y:S04]  /*15990*/  LDL.LU R29, [R1+0xc10] ;  /* 0x000c1000011d7983 */ /* 0x001ee80000300800 */
[----:B------:R0:W-:Y:S04]  /*159a0*/  STL [R1+0xc4c], R2 ;  /* 0x000c4c0201007387 */ /* 0x0001e80000100800 */
[----:B0-----:R-:W4:Y:S04]  /*159b0*/  LDL.LU R2, [R1+0xc34] ;  /* 0x000c340001027983 */ /* 0x001f280000300800 */
[----:B------:R0:W-:Y:S04]  /*159c0*/  STL [R1+0xc20], R20 ;  /* 0x000c201401007387 */ /* 0x0001e80000100800 */
[----:B0-----:R-:W4:Y:S01]  /*159d0*/  LDL.LU R20, [R1+0xc08] ;  /* 0x000c080001147983 */ /* 0x001f220000300800 */
[----:B------:R-:W-:Y:S01]  /*159e0*/  IMAD.X R22, R22, 0x1, R0, P6 ;  /* 0x0000000116167824 */ /* 0x000fe200030e0600 */
[----:B------:R-:W-:-:S04]  /*159f0*/  IADD3 R23, P6, PT, R23, R3, RZ ;  /* 0x0000000317177210 */ /* 0x000fc80007fde0ff */
[----:B------:R0:W-:Y:S04]  /*15a00*/  STL [R1+0xc44], R22 ;  /* 0x000c441601007387 */ /* 0x0001e80000100800 */
[----:B0-----:R-:W4:Y:S04]  /*15a10*/  LDL.LU R22, [R1+0xc2c] ;  /* 0x000c2c0001167983 */ /* 0x001f280000300800 */
[----:B------:R-:W4:Y:S04]  /*15a20*/  LDL.LU R6, [R1+0xc00] ;  /* 0x000c000001067983 */ /* 0x000f280000300800 */
[----:B------:R-:W4:Y:S04]  /*15a30*/  LDL.LU R17, [R1+0xc24] ;  /* 0x000c240001117983 */ /* 0x000f280000300800 */
[----:B------:R-:W4:Y:S04]  /*15a40*/  LDL.LU R14, [R1+0xbf8] ;  /* 0x000bf800010e7983 */ /* 0x000f280000300800 */
[----:B------:R0:W-:Y:S04]  /*15a50*/  STL [R1+0xc18], R23 ;  /* 0x000c181701007387 */ /* 0x0001e80000100800 */
        /* <DEDUP_REMOVED lines=17> */
[----:B0-----:R-:W4:Y:S01]  /*15b70*/  LDL.LU R23, [R1+0xbb0] ;  /* 0x000bb00001177983 */ /* 0x001f220000300800 */
[----:B--2---:R-:W-:-:S05]  /*15b80*/  IMAD.X R28, R28, 0x1, R0, P5 ;  /* 0x000000011c1c7824 */ /* 0x004fca00028e0600 */
[----:B------:R0:W-:Y:S01]  /*15b90*/  STL [R1+0xc3c], R28 ;  /* 0x000c3c1c01007387 */ /* 0x0001e20000100800 */
[----:B---3--:R-:W-:-:S03]  /*15ba0*/  IADD3 R29, P5, PT, R29, R3, RZ ;  /* 0x000000031d1d7210 */ /* 0x008fc60007fbe0ff */
[----:B0-----:R-:W2:Y:S04]  /*15bb0*/  LDL.LU R28, [R1+0xbd4] ;  /* 0x000bd400011c7983 */ /* 0x001ea80000300800 */
[----:B------:R0:W-:Y:S01]  /*15bc0*/  STL [R1+0xc10], R29 ;  /* 0x000c101d01007387 */ /* 0x0001e20000100800 */
[----:B----4-:R-:W-:-:S03]  /*15bd0*/  IMAD.X R2, R2, 0x1, R0, P4 ;  /* 0x0000000102027824 */ /* 0x010fc600020e0600 */
[----:B0-----:R-:W3:Y:S04]  /*15be0*/  LDL.LU R29, [R1+0xba8] ;  /* 0x000ba800011d7983 */ /* 0x001ee80000300800 */
[----:B------:R0:W-:Y:S01]  /*15bf0*/  STL [R1+0xc34], R2 ;  /* 0x000c340201007387 */ /* 0x0001e20000100800 */
[----:B------:R-:W-:-:S03]  /*15c00*/  IADD3 R20, P4, PT, R20, R3, RZ ;  /* 0x0000000314147210 */ /* 0x000fc60007f9e0ff */
[----:B0-----:R-:W4:Y:S04]  /*15c10*/  LDL.LU R2, [R1+0xbcc] ;  /* 0x000bcc0001027983 */ /* 0x001f280000300800 */
[----:B------:R0:W-:Y:S04]  /*15c20*/  STL [R1+0xc08], R20 ;  /* 0x000c081401007387 */ /* 0x0001e80000100800 */
[----:B0-----:R-:W4:Y:S01]  /*15c30*/  LDL.LU R20, [R1+0xba0] ;  /* 0x000ba00001147983 */ /* 0x001f220000300800 */
[--C-:B------:R-:W-:Y:S01]  /*15c40*/  IMAD.X R22, R22, 0x1, R0.reuse, P3 ;  /* 0x0000000116167824 */ /* 0x100fe200018e0600 */
[-C--:B------:R-:W-:Y:S01]  /*15c50*/  IADD3 R6, P3, PT, R6, R3.reuse, RZ ;  /* 0x0000000306067210 */ /* 0x080fe20007f7e0ff */
[----:B------:R-:W-:Y:S01]  /*15c60*/  IMAD.X R17, R17, 0x1, R0, P2 ;  /* 0x0000000111117824 */ /* 0x000fe200010e0600 */
[----:B------:R-:W-:-:S02]  /*15c70*/  IADD3 R14, P2, PT, R14, R3, RZ ;  /* 0x000000030e0e7210 */ /* 0x000fc40007f5e0ff */
[----:B------:R0:W-:Y:S01]  /*15c80*/  STL [R1+0xc2c], R22 ;  /* 0x000c2c1601007387 */ /* 0x0001e20000100800 */
[--C-:B------:R-:W-:Y:S01]  /*15c90*/  IMAD.X R7, R7, 0x1, R0.reuse, P1 ;  /* 0x0000000107077824 */ /* 0x100fe200008e0600 */
[-C--:B------:R-:W-:Y:S01]  /*15ca0*/  IADD3 R13, P1, PT, R13, R3.reuse, RZ ;  /* 0x000000030d0d7210 */ /* 0x080fe20007f3e0ff */
[--C-:B------:R-:W-:Y:S01]  /*15cb0*/  IMAD.X R4, R4, 0x1, R0.reuse, P6 ;  /* 0x0000000104047824 */ /* 0x100fe200030e0600 */
[-C--:B------:R-:W-:Y:S01]  /*15cc0*/  IADD3 R12, P6, PT, R12, R3.reuse, RZ ;  /* 0x000000030c0c7210 */ /* 0x080fe20007fde0ff */
[--C-:B------:R-:W-:Y:S01]  /*15cd0*/  IMAD.X R5, R5, 0x1, R0.reuse, P5 ;  /* 0x0000000105057824 */ /* 0x100fe200028e0600 */
[----:B------:R-:W-:Y:S01]  /*15ce0*/  IADD3 R9, P5, PT, R9, R3, RZ ;  /* 0x0000000309097210 */ /* 0x000fe20007fbe0ff */
[----:B0-----:R-:W4:Y:S04]  /*15cf0*/  LDL.LU R22, [R1+0xbc4] ;  /* 0x000bc40001167983 */ /* 0x001f280000300800 */
[----:B------:R-:W-:Y:S04]  /*15d00*/  STL [R1+0xc00], R6 ;  /* 0x000c000601007387 */ /* 0x000fe80000100800 */
[----:B------:R-:W-:Y:S04]  /*15d10*/  STL [R1+0xc24], R17 ;  /* 0x000c241101007387 */ /* 0x000fe80000100800 */
[----:B------:R-:W-:Y:S04]  /*15d20*/  STL [R1+0xbf8], R14 ;  /* 0x000bf80e01007387 */ /* 0x000fe80000100800 */
[----:B------:R-:W-:Y:S04]  /*15d30*/  STL [R1+0xc1c], R7 ;  /* 0x000c1c0701007387 */ /* 0x000fe80000100800 */
[----:B------:R-:W-:Y:S01]  /*15d40*/  STL [R1+0xbf0], R13 ;  /* 0x000bf00d01007387 */ /* 0x000fe20000100800 */
[----:B------:R-:W-:-:S03]  /*15d50*/  IMAD.X R8, R8, 0x1, R0, P4 ;  /* 0x0000000108087824 */ /* 0x000fc600020e0600 */
[----:B------:R-:W-:Y:S01]  /*15d60*/  STL [R1+0xc14], R4 ;  /* 0x000c140401007387 */ /* 0x000fe20000100800 */
[----:B------:R-:W-:-:S03]  /*15d70*/  IADD3 R26, P4, PT, R26, R3, RZ ;  /* 0x000000031a1a7210 */ /* 0x000fc60007f9e0ff */
        /* <DEDUP_REMOVED lines=13> */
[--C-:B------:R-:W-:Y:S02]  /*15e50*/  IMAD.X R16, R16, 0x1, R0.reuse, P6 ;  /* 0x0000000110107824 */ /* 0x100fe400030e0600 */
[----:B------:R-:W-:Y:S01]  /*15e60*/  IMAD.X R21, R21, 0x1, R0, P5 ;  /* 0x0000000115157824 */ /* 0x000fe200028e0600 */
[----:B------:R-:W-:Y:S01]  /*15e70*/  STL [R1+0xbf4], R27 ;  /* 0x000bf41b01007387 */ /* 0x000fe20000100800 */
[----:B------:R-:W-:-:S03]  /*15e80*/  IADD3 R23, P5, PT, R23, R3, RZ ;  /* 0x0000000317177210 */ /* 0x000fc60007fbe0ff */
[----:B------:R-:W-:Y:S01]  /*15e90*/  STL [R1+0xbc8], R10 ;  /* 0x000bc80a01007387 */ /* 0x000fe20000100800 */
[----:B------:R-:W-:-:S03]  /*15ea0*/  IADD3 R15, P6, PT, R15, R3, RZ ;  /* 0x000000030f0f7210 */ /* 0x000fc60007fde0ff */
[----:B------:R-:W-:Y:S04]  /*15eb0*/  STL [R1+0xbec], R19 ;  /* 0x000bec1301007387 */ /* 0x000fe80000100800 */
[----:B------:R-:W-:Y:S04]  /*15ec0*/  STL [R1+0xbc0], R18 ;  /* 0x000bc01201007387 */ /* 0x000fe80000100800 */
[----:B------:R-:W-:Y:S04]  /*15ed0*/  STL [R1+0xbe4], R16 ;  /* 0x000be41001007387 */ /* 0x000fe80000100800 */
[----:B------:R0:W-:Y:S04]  /*15ee0*/  STL [R1+0xbb0], R23 ;  /* 0x000bb01701007387 */ /* 0x0001e80000100800 */
[----:B------:R-:W-:Y:S04]  /*15ef0*/  STL [R1+0xbb8], R15 ;  /* 0x000bb80f01007387 */ /* 0x000fe80000100800 */
[----:B0-----:R-:W4:Y:S04]  /*15f00*/  LDL.LU R23, [R1+0xb98] ;  /* 0x000b980001177983 */ /* 0x001f280000300800 */
[----:B------:R-:W-:Y:S01]  /*15f10*/  STL [R1+0xbdc], R21 ;  /* 0x000bdc1501007387 */ /* 0x000fe20000100800 */
        /* <DEDUP_REMOVED lines=11> */
[----:B0-----:R-:W4:Y:S04]  /*15fd0*/  LDL.LU R20, [R1+0xb88] ;  /* 0x000b880001147983 */ /* 0x001f280000300800 */
[----:B------:R-:W4:Y:S01]  /*15fe0*/  LDL.LU R6, [R1+0xbac] ;  /* 0x000bac0001067983 */ /* 0x000f220000300800 */
[----:B------:R-:W-:-:S03]  /*15ff0*/  IMAD.X R22, R22, 0x1, R0, P2 ;  /* 0x0000000116167824 */ /* 0x000fc600010e0600 */
        /* <DEDUP_REMOVED lines=21> */
[----:B------:R-:W-:-:S05]  /*16150*/  IADD3 R23, P2, PT, R23, R3, RZ ;  /* 0x0000000317177210 */ /* 0x000fca0007f5e0ff */
[----:B------:R0:W-:Y:S04]  /*16160*/  STL [R1+0xb98], R23 ;  /* 0x000b981701007387 */ /* 0x0001e80000100800 */
        /* <DEDUP_REMOVED lines=15> */
[--C-:B------:R-:W-:Y:S01]  /*16260*/  IMAD.X R14, R14, 0x1, R0.reuse, P4 ;  /* 0x000000010e0e7824 */ /* 0x100fe200020e0600 */
[-C--:B------:R-:W-:Y:S01]  /*16270*/  IADD3 R7, P4, PT, R7, R3.reuse, RZ ;  /* 0x0000000307077210 */ /* 0x080fe20007f9e0ff */
[----:B------:R-:W-:Y:S01]  /*16280*/  IMAD.X R13, R13, 0x1, R0, P3 ;  /* 0x000000010d0d7824 */ /* 0x000fe200018e0600 */
        /* <DEDUP_REMOVED lines=29> */
[----:B------:R-:W-:-:S03]  /*16460*/  IMAD.X R15, R15, 0x1, R0, P2 ;  /* 0x000000010f0f7824 */ /* 0x000fc600010e0600 */
[----:B------:R-:W-:Y:S01]  /*16470*/  STL [R1+0xb48], R19 ;  /* 0x000b481301007387 */ /* 0x000fe20000100800 */
[----:B------:R-:W-:-:S03]  /*16480*/  IADD3 R21, P2, PT, R21, R3, RZ ;  /* 0x0000000315157210 */ /* 0x000fc60007f5e0ff */
[----:B------:R-:W-:Y:S04]  /*16490*/  STL [R1+0xb6c], R18 ;  /* 0x000b6c1201007387 */ /* 0x000fe80000100800 */
[----:B------:R-:W-:Y:S04]  /*164a0*/  STL [R1+0xb40], R16 ;  /* 0x000b401001007387 */ /* 0x000fe80000100800 */
[----:B------:R0:W-:Y:S04]  /*164b0*/  STL [R1+0xb5c], R22 ;  /* 0x000b5c1601007387 */ /* 0x0001e80000100800 */
[----:B------:R-:W-:Y:S01]  /*164c0*/  STL [R1+0xb64], R15 ;  /* 0x000b640f01007387 */ /* 0x000fe20000100800 */
[----:B------:R-:W-:-:S03]  /*164d0*/  IADD3 R23, P1, PT, R23, R3, RZ ;  /* 0x0000000317177210 */ /* 0x000fc60007f3e0ff */
[----:B0-----:R-:W4:Y:S04]  /*164e0*/  LDL.LU R22, [R1+0xb44] ;  /* 0x000b440001167983 */ /* 0x001f280000300800 */
[----:B------:R-:W-:Y:S04]  /*164f0*/  STL [R1+0xb38], R21 ;  /* 0x000b381501007387 */ /* 0x000fe80000100800 */
        /* <DEDUP_REMOVED lines=34> */
[----:B------:R-:W-:-:S05]  /*16720*/  IMAD.X R22, R22, 0x1, R0, P4 ;  /* 0x0000000116167824 */ /* 0x000fca00020e0600 */
[----:B------:R0:W-:Y:S01]  /*16730*/  STL [R1+0xb44], R22 ;  /* 0x000b441601007387 */ /* 0x0001e20000100800 */
[----:B------:R-:W-:-:S03]  /*16740*/  IADD3 R23, P4, PT, R23, R3, RZ ;  /* 0x0000000317177210 */ /* 0x000fc60007f9e0ff */
[----:B0-----:R-:W4:Y:S04]  /*16750*/  LDL.LU R22, [R1+0xadc] ;  /* 0x000adc0001167983 */ /* 0x001f280000300800 */
[----:B------:R0:W-:Y:S04]  /*16760*/  STL [R1+0xb18], R23 ;  /* 0x000b181701007387 */ /* 0x0001e80000100800 */
[----:B0-----:R-:W4:Y:S01]  /*16770*/  LDL.LU R23, [R1+0xab0] ;  /* 0x000ab00001177983 */ /* 0x001f220000300800 */
[----:B--2---:R-:W-:-:S05]  /*16780*/  IMAD.X R28, R28, 0x1, R0, P3 ;  /* 0x000000011c1c7824 */ /* 0x004fca00018e0600 */
[----:B------:R0:W-:Y:S01]  /*16790*/  STL [R1+0xb3c], R28 ;  /* 0x000b3c1c01007387 */ /* 0x0001e20000100800 */
[----:B---3--:R-:W-:-:S03]  /*167a0*/  IADD3 R29, P3, PT, R29, R3, RZ ;  /* 0x000000031d1d7210 */ /* 0x008fc60007f7e0ff */
[----:B0-----:R-:W2:Y:S04]  /*167b0*/  LDL.LU R28, [R1+0xad4] ;  /* 0x000ad400011c7983 */ /* 0x001ea80000300800 */
[----:B------:R0:W-:Y:S01]  /*167c0*/  STL [R1+0xb10], R29 ;  /* 0x000b101d01007387 */ /* 0x0001e20000100800 */
[--C-:B----4-:R-:W-:Y:S01]  /*167d0*/  IMAD.X R2, R2, 0x1, R0.reuse, P2 ;  /* 0x0000000102027824 */ /* 0x110fe200010e0600 */
[-C--:B------:R-:W-:Y:S02]  /*167e0*/  IADD3 R6, P2, PT, R6, R3.reuse, RZ ;  /* 0x0000000306067210 */ /* 0x080fe40007f5e0ff */
[----:B0-----:R-:W3:Y:S04]  /*167f0*/  LDL.LU R29, [R1+0xaa8] ;  /* 0x000aa800011d7983 */ /* 0x001ee80000300800 */
        /* <DEDUP_REMOVED lines=42> */
[----:B0-----:R-:W4:Y:S01]  /*16aa0*/  LDL.LU R20, [R1+0xaa0] ;  /* 0x000aa00001147983 */ /* 0x001f220000300800 */
[----:B------:R-:W-:-:S03]  /*16ab0*/  IMAD.X R22, R22, 0x1, R0, P3 ;  /* 0x0000000116167824 */ /* 0x000fc600018e0600 */
[----:B------:R-:W-:Y:S04]  /*16ac0*/  STL [R1+0xae4], R21 ;  /* 0x000ae41501007387 */ /* 0x000fe80000100800 */
        /* <DEDUP_REMOVED lines=45> */
[-C--:B---3--:R-:W-:Y:S01]  /*16da0*/  IADD3 R29, P5, PT, R29, R3.reuse, RZ ;  /* 0x000000031d1d7210 */ /* 0x088fe20007fbe0ff */
[--C-:B----4-:R-:W-:Y:S02]  /*16db0*/  IMAD.X R6, R6, 0x1, R0.reuse, P4 ;  /* 0x0000000106067824 */ /* 0x110fe400020e0600 */
[----:B0-----:R-:W2:Y:S04]  /*16dc0*/  LDL.LU R28, [R1+0xa54] ;  /* 0x000a5400011c7983 */ /* 0x001ea80000300800 */
[----:B------:R0:W-:Y:S01]  /*16dd0*/  STL [R1+0xa90], R29 ;  /* 0x000a901d01007387 */ /* 0x0001e20000100800 */
[-C--:B------:R-:W-:Y:S01]  /*16de0*/  IADD3 R17, P4, PT, R17, R3.reuse, RZ ;  /* 0x0000000311117210 */ /* 0x080fe20007f9e0ff */
[--C-:B------:R-:W-:Y:S01]  /*16df0*/  IMAD.X R14, R14, 0x1, R0.reuse, P3 ;  /* 0x000000010e0e7824 */ /* 0x100fe200018e0600 */
[-C--:B------:R-:W-:Y:S01]  /*16e00*/  IADD3 R7, P3, PT, R7, R3.reuse, RZ ;  /* 0x0000000307077210 */ /* 0x080fe20007f7e0ff */
[--C-:B------:R-:W-:Y:S01]  /*16e10*/  IMAD.X R13, R13, 0x1, R0.reuse, P2 ;  /* 0x000000010d0d7824 */ /* 0x100fe200010e0600 */
[-C--:B------:R-:W-:Y:S01]  /*16e20*/  IADD3 R4, P2, PT, R4, R3.reuse, RZ ;  /* 0x0000000304047210 */ /* 0x080fe20007f5e0ff */
[----:B------:R-:W-:Y:S01]  /*16e30*/  IMAD.X R12, R12, 0x1, R0, P1 ;  /* 0x000000010c0c7824 */ /* 0x000fe200008e0600 */
[----:B0-----:R-:W3:Y:S04]  /*16e40*/  LDL.LU R29, [R1+0xa28] ;  /* 0x000a2800011d7983 */ /* 0x001ee80000300800 */
[----:B------:R-:W-:Y:S04]  /*16e50*/  STL [R1+0xab4], R6 ;  /* 0x000ab40601007387 */ /* 0x000fe80000100800 */
[----:B------:R-:W-:Y:S04]  /*16e60*/  STL [R1+0xa88], R17 ;  /* 0x000a881101007387 */ /* 0x000fe80000100800 */
        /* <DEDUP_REMOVED lines=26> */
[----:B------:R-:W-:Y:S04]  /*17010*/  STL [R1+0xa50], R19 ;  /* 0x000a501301007387 */ /* 0x000fe80000100800 */
[----:B------:R-:W-:Y:S04]  /*17020*/  STL [R1+0xa74], R18 ;  /* 0x000a741201007387 */ /* 0x000fe80000100800 */
[----:B------:R-:W-:Y:S01]  /*17030*/  STL [R1+0xa48], R16 ;  /* 0x000a481001007387 */ /* 0x000fe20000100800 */
[----:B------:R-:W-:-:S03]  /*17040*/  IADD3 R21, P1, PT, R21, R3, RZ ;  /* 0x0000000315157210 */ /* 0x000fc60007f3e0ff */
[----:B------:R0:W-:Y:S04]  /*17050*/  STL [R1+0xa64], R2 ;  /* 0x000a640201007387 */ /* 0x0001e80000100800 */
[----:B------:R-:W-:Y:S01]  /*17060*/  STL [R1+0xa6c], R15 ;  /* 0x000a6c0f01007387 */ /* 0x000fe20000100800 */
[----:B------:R-:W-:-:S03]  /*17070*/  IADD3 R20, P6, PT, R20, R3, RZ ;  /* 0x0000000314147210 */ /* 0x000fc60007fde0ff */
[----:B0-----:R-:W4:Y:S04]  /*17080*/  LDL.LU R2, [R1+0xa4c] ;  /* 0x000a4c0001027983 */ /* 0x001f280000300800 */
[----:B------:R-:W-:Y:S04]  /*17090*/  STL [R1+0xa40], R21 ;  /* 0x000a401501007387 */ /* 0x000fe80000100800 */
        /* <DEDUP_REMOVED lines=12> */
[----:B------:R-:W3:Y:S04]  /*17160*/  LDL.LU R6, [R1+0xa10] ;  /* 0x000a100001067983 */ /* 0x000ee80000300800 */
[----:B------:R-:W3:Y:S04]  /*17170*/  LDL.LU R17, [R1+0xa34] ;  /* 0x000a340001117983 */ /* 0x000ee80000300800 */
[----:B------:R-:W3:Y:S04]  /*17180*/  LDL.LU R14, [R1+0xa08] ;  /* 0x000a0800010e7983 */ /* 0x000ee80000300800 */
[----:B------:R0:W-:Y:S04]  /*17190*/  STL [R1+0xa28], R29 ;  /* 0x000a281d01007387 */ /* 0x0001e80000100800 */
        /* <DEDUP_REMOVED lines=17> */
[----:B0-----:R-:W3:Y:S01]  /*172b0*/  LDL.LU R29, [R1+0x9c0] ;  /* 0x0009c000011d7983 */ /* 0x001ee20000300800 */
[----:B----4-:R-:W-:-:S05]  /*172c0*/  IMAD.X R2, R2, 0x1, R0, P3 ;  /* 0x0000000102027824 */ /* 0x010fca00018e0600 */
[----:B------:R0:W-:Y:S01]  /*172d0*/  STL [R1+0xa4c], R2 ;  /* 0x000a4c0201007387 */ /* 0x0001e20000100800 */
[----:B------:R-:W-:-:S03]  /*172e0*/  IADD3 R20, P3, PT, R20, R3, RZ ;  /* 0x0000000314147210 */ /* 0x000fc60007f7e0ff */
[----:B0-----:R-:W4:Y:S04]  /*172f0*/  LDL.LU R2, [R1+0x9e4] ;  /* 0x0009e40001027983 */ /* 0x001f280000300800 */
        /* <DEDUP_REMOVED lines=8> */
[--C-:B--2---:R-:W-:Y:S01]  /*17380*/  IMAD.X R28, R28, 0x1, R0.reuse, P1 ;  /* 0x000000011c1c7824 */ /* 0x104fe200008e0600 */
[-C--:B---3--:R-:W-:Y:S01]  /*17390*/  IADD3 R6, P1, PT, R6, R3.reuse, RZ ;  /* 0x0000000306067210 */ /* 0x088fe20007f3e0ff */
        /* <DEDUP_REMOVED lines=9> */
[----:B0-----:R-:W2:Y:S04]  /*17430*/  LDL.LU R28, [R1+0x9d4] ;  /* 0x0009d400011c7983 */ /* 0x001ea80000300800 */
        /* <DEDUP_REMOVED lines=31> */
[----:B------:R-:W-:Y:S01]  /*17630*/  STL [R1+0x9c8], R15 ;  /* 0x0009c80f01007387 */ /* 0x000fe20000100800 */
[----:B----4-:R-:W-:-:S03]  /*17640*/  IMAD.X R2, R2, 0x1, R0, P2 ;  /* 0x0000000102027824 */ /* 0x010fc600010e0600 */
[----:B0-----:R-:W3:Y:S04]  /*17650*/  LDL.LU R29, [R1+0x9a8] ;  /* 0x0009a800011d7983 */ /* 0x001ee80000300800 */
[----:B------:R-:W-:Y:S04]  /*17660*/  STL [R1+0x9ec], R21 ;  /* 0x0009ec1501007387 */ /* 0x000fe80000100800 */
        /* <DEDUP_REMOVED lines=10> */
[----:B0-----:R-:W4:Y:S04]  /*17710*/  LDL.LU R23, [R1+0x998] ;  /* 0x0009980001177983 */ /* 0x001f280000300800 */
[----:B------:R-:W4:Y:S04]  /*17720*/  LDL.LU R6, [R1+0x9bc] ;  /* 0x0009bc0001067983 */ /* 0x000f280000300800 */
[----:B------:R-:W4:Y:S04]  /*17730*/  LDL.LU R17, [R1+0x990] ;  /* 0x0009900001117983 */ /* 0x000f280000300800 */
[----:B------:R-:W4:Y:S01]  /*17740*/  LDL.LU R14, [R1+0x9b4] ;  /* 0x0009b400010e7983 */ /* 0x000f220000300800 */
[----:B--2---:R-:W-:-:S05]  /*17750*/  IMAD.X R28, R28, 0x1, R0, P6 ;  /* 0x000000011c1c7824 */ /* 0x004fca00030e0600 */
[----:B------:R0:W-:Y:S04]  /*17760*/  STL [R1+0x9d4], R28 ;  /* 0x0009d41c01007387 */ /* 0x0001e80000100800 */
        /* <DEDUP_REMOVED lines=17> */
[----:B0-----:R-:W2:Y:S01]  /*17880*/  LDL.LU R28, [R1+0x96c] ;  /* 0x00096c00011c7983 */ /* 0x001ea20000300800 */
[----:B---3--:R-:W-:-:S05]  /*17890*/  IADD3 R29, P6, PT, R29, R3, RZ ;  /* 0x000000031d1d7210 */ /* 0x008fca0007fde0ff */
        /* <DEDUP_REMOVED lines=8> */
[----:B------:R-:W-:-:S05]  /*17920*/  IMAD.X R22, R22, 0x1, R0, P4 ;  /* 0x0000000116167824 */ /* 0x000fca00020e0600 */
[----:B------:R0:W-:Y:S01]  /*17930*/  STL [R1+0x9c4], R22 ;  /* 0x0009c41601007387 */ /* 0x0001e20000100800 */
[-C--:B------:R-:W-:Y:S01]  /*17940*/  IADD3 R23, P4, PT, R23, R3.reuse, RZ ;  /* 0x0000000317177210 */ /* 0x080fe20007f9e0ff */
[--C-:B------:R-:W-:Y:S01]  /*17950*/  IMAD.X R6, R6, 0x1, R0.reuse, P3 ;  /* 0x0000000106067824 */ /* 0x100fe200018e0600 */
[----:B------:R-:W-:Y:S01]  /*17960*/  IADD3 R17, P3, PT, R17, R3, RZ ;  /* 0x0000000311117210 */ /* 0x000fe20007f7e0ff */
[----:B0-----:R-:W4:Y:S01]  /*17970*/  LDL.LU R22, [R1+0x95c] ;  /* 0x00095c0001167983 */ /* 0x001f220000300800 */
[----:B------:R-:W-:-:S03]  /*17980*/  IMAD.X R14, R14, 0x1, R0, P2 ;  /* 0x000000010e0e7824 */ /* 0x000fc600010e0600 */
[----:B------:R0:W-:Y:S04]  /*17990*/  STL [R1+0x998], R23 ;  /* 0x0009981701007387 */ /* 0x0001e80000100800 */
[----:B0-----:R-:W4:Y:S04]  /*179a0*/  LDL.LU R23, [R1+0x930] ;  /* 0x0009300001177983 */ /* 0x001f280000300800 */
[----:B------:R-:W-:Y:S04]  /*179b0*/  STL [R1+0x9bc], R6 ;  /* 0x0009bc0601007387 */ /* 0x000fe80000100800 */
[----:B------:R-:W-:Y:S04]  /*179c0*/  STL [R1+0x990], R17 ;  /* 0x0009901101007387 */ /* 0x000fe80000100800 */
[----:B------:R-:W-:Y:S01]  /*179d0*/  STL [R1+0x9b4], R14 ;  /* 0x0009b40e01007387 */ /* 0x000fe20000100800 */
[-C--:B--2---:R-:W-:Y:S01]  /*179e0*/  IADD3 R7, P2, PT, R7, R3.reuse, RZ ;  /* 0x0000000307077210 */ /* 0x084fe20007f5e0ff */
[--C-:B------:R-:W-:Y:S01]  /*179f0*/  IMAD.X R13, R13, 0x1, R0.reuse, P1 ;  /* 0x000000010d0d7824 */ /* 0x100fe200008e0600 */
[-C--:B------:R-:W-:Y:S01]  /*17a00*/  IADD3 R4, P1, PT, R4, R3.reuse, RZ ;  /* 0x0000000304047210 */ /* 0x080fe20007f3e0ff */
[--C-:B------:R-:W-:Y:S01]  /*17a10*/  IMAD.X R12, R12, 0x1, R0.reuse, P6 ;  /* 0x000000010c0c7824 */ /* 0x100fe200030e0600 */
[----:B------:R-:W-:Y:S01]  /*17a20*/  IADD3 R5, P6, PT, R5, R3, RZ ;  /* 0x0000000305057210 */ /* 0x000fe20007fde0ff */
        /* <DEDUP_REMOVED lines=29> */
[----:B------:R-:W-:Y:S04]  /*17c00*/  STL [R1+0x974], R15 ;  /* 0x0009740f01007387 */ /* 0x000fe80000100800 */
[----:B0-----:R-:W2:Y:S04]  /*17c10*/  LDL.LU R28, [R1+0x954] ;  /* 0x00095400011c7983 */ /* 0x001ea80000300800 */
[----:B------:R-:W-:Y:S01]  /*17c20*/  STL [R1+0x948], R21 ;  /* 0x0009481501007387 */ /* 0x000fe20000100800 */
        /* <DEDUP_REMOVED lines=36> */
[----:B------:R0:W-:Y:S04]  /*17e70*/  STL [R1+0x954], R28 ;  /* 0x0009541c01007387 */ /* 0x0001e80000100800 */
        /* <DEDUP_REMOVED lines=68> */
[----:B------:R-:W4:Y:S04]  /*182c0*/  LDL.LU R6, [R1+0x8c4] ;  /* 0x0008c40001067983 */ /* 0x000f280000300800 */
[----:B------:R-:W4:Y:S01]  /*182d0*/  LDL.LU R17, [R1+0x898] ;  /* 0x0008980001117983 */ /* 0x000f220000300800 */
[----:B------:R-:W-:-:S03]  /*182e0*/  IMAD.X R22, R22, 0x1, R0, P5 ;  /* 0x0000000116167824 */ /* 0x000fc600028e0600 */
        /* <DEDUP_REMOVED lines=120> */
[----:B------:R0:W-:Y:S04]  /*18a70*/  STL [R1+0x854], R28 ;  /* 0x0008541c01007387 */ /* 0x0001e80000100800 */
[----:B0-----:R-:W2:Y:S01]  /*18a80*/  LDL.LU R28, [R1+0x7ec] ;  /* 0x0007ec00011c7983 */ /* 0x001ea20000300800 */
[----:B---3--:R-:W-:-:S05]  /*18a90*/  IADD3 R29, P6, PT, R29, R3, RZ ;  /* 0x000000031d1d7210 */ /* 0x008fca0007fde0ff */
        /* <DEDUP_REMOVED lines=95> */
[-C--:B---3--:R-:W-:Y:S01]  /*19090*/  IADD3 R29, P2, PT, R29, R3.reuse, RZ ;  /* 0x000000031d1d7210 */ /* 0x088fe20007f5e0ff */
[--C-:B----4-:R-:W-:Y:S01]  /*190a0*/  IMAD.X R6, R6, 0x1, R0.reuse, P1 ;  /* 0x0000000106067824 */ /* 0x110fe200008e0600 */
[-C--:B------:R-:W-:Y:S01]  /*190b0*/  IADD3 R17, P1, PT, R17, R3.reuse, RZ ;  /* 0x0000000311117210 */ /* 0x080fe20007f3e0ff */
[--C-:B------:R-:W-:Y:S02]  /*190c0*/  IMAD.X R14, R14, 0x1, R0.reuse, P6 ;  /* 0x000000010e0e7824 */ /* 0x100fe400030e0600 */
        /* <DEDUP_REMOVED lines=53> */
[----:B0-----:R-:W2:Y:S04]  /*19420*/  LDL.LU R28, [R1+0x754] ;  /* 0x00075400011c7983 */ /* 0x001ea80000300800 */
[----:B------:R-:W2:Y:S04]  /*19430*/  LDL.LU R6, [R1+0x728] ;  /* 0x0007280001067983 */ /* 0x000ea80000300800 */
[----:B------:R-:W2:Y:S04]  /*19440*/  LDL.LU R17, [R1+0x74c] ;  /* 0x00074c0001117983 */ /* 0x000ea80000300800 */
[----:B------:R-:W2:Y:S01]  /*19450*/  LDL.LU R14, [R1+0x720] ;  /* 0x00072000010e7983 */ /* 0x000ea20000300800 */
[----:B---3--:R-:W-:-:S05]  /*19460*/  IADD3 R29, P1, PT, R29, R3, RZ ;  /* 0x000000031d1d7210 */ /* 0x008fca0007f3e0ff */
        /* <DEDUP_REMOVED lines=32> */
[-C--:B------:R-:W-:Y:S01]  /*19670*/  IADD3 R6, P4, PT, R6, R3.reuse, RZ ;  /* 0x0000000306067210 */ /* 0x080fe20007f9e0ff */
[----:B------:R-:W-:Y:S01]  /*19680*/  IMAD.X R17, R17, 0x1, R0, P3 ;  /* 0x0000000111117824 */ /* 0x000fe200018e0600 */
[----:B------:R-:W-:-:S02]  /*19690*/  IADD3 R14, P3, PT, R14, R3, RZ ;  /* 0x000000030e0e7210 */ /* 0x000fc40007f7e0ff */
[----:B------:R0:W-:Y:S01]  /*196a0*/  STL [R1+0x754], R28 ;  /* 0x0007541c01007387 */ /* 0x0001e20000100800 */
[--C-:B---3--:R-:W-:Y:S01]  /*196b0*/  IMAD.X R7, R7, 0x1, R0.reuse, P2 ;  /* 0x0000000107077824 */ /* 0x108fe200010e0600 */
[----:B------:R-:W-:Y:S02]  /*196c0*/  IADD3 R13, P2, PT, R13, R3, RZ ;  /* 0x000000030d0d7210 */ /* 0x000fe40007f5e0ff */
[----:B0-----:R-:W2:Y:S04]  /*196d0*/  LDL.LU R28, [R1+0x6ec] ;  /* 0x0006ec00011c7983 */ /* 0x001ea80000300800 */
        /* <DEDUP_REMOVED lines=36> */
[----:B0-----:R-:W3:Y:S01]  /*19920*/  LDL.LU R29, [R1+0x6c0] ;  /* 0x0006c000011d7983 */ /* 0x001ee20000300800 */
[----:B----4-:R-:W-:-:S03]  /*19930*/  IMAD.X R2, R2, 0x1, R0, P5 ;  /* 0x0000000102027824 */ /* 0x010fc600028e0600 */
        /* <DEDUP_REMOVED lines=36> */
[----:B------:R0:W-:Y:S04]  /*19b80*/  STL [R1+0x6c0], R29 ;  /* 0x0006c01d01007387 */ /* 0x0001e80000100800 */
        /* <DEDUP_REMOVED lines=289> */
[--C-:B----4-:R-:W-:Y:S01]  /*1ada0*/  IMAD.X R2, R2, 0x1, R0.reuse, P2 ;  /* 0x0000000102027824 */ /* 0x110fe200010e0600 */
[-C--:B------:R-:W-:Y:S01]  /*1adb0*/  IADD3 R6, P2, PT, R6, R3.reuse, RZ ;  /* 0x0000000306067210 */ /* 0x080fe20007f5e0ff */
[--C-:B------:R-:W-:Y:S01]  /*1adc0*/  IMAD.X R17, R17, 0x1, R0.reuse, P1 ;  /* 0x0000000111117824 */ /* 0x100fe200008e0600 */
[-C--:B------:R-:W-:Y:S02]  /*1add0*/  IADD3 R14, P1, PT, R14, R3.reuse, RZ ;  /* 0x000000030e0e7210 */ /* 0x080fe40007f3e0ff */
        /* <DEDUP_REMOVED lines=24> */
[----:B------:R0:W-:Y:S01]  /*1af60*/  STL [R1+0xd54], R26 ;  /* 0x000d541a01007387 */ /* 0x0001e20000100800 */
[----:B------:R-:W-:-:S03]  /*1af70*/  IMAD.X R19, R19, 0x1, R0, P6 ;  /* 0x0000000113137824 */ /* 0x000fc600030e0600 */
[----:B------:R-:W-:Y:S01]  /*1af80*/  STL [R1+0xd1c], R24 ;  /* 0x000d1c1801007387 */ /* 0x000fe20000100800 */
[----:B------:R-:W-:-:S03]  /*1af90*/  IADD3 R18, P6, PT, R18, R3, RZ ;  /* 0x0000000312127210 */ /* 0x000fc60007fde0ff */
[----:B------:R-:W-:Y:S01]  /*1afa0*/  STL [R1+0xd58], R25 ;  /* 0x000d581901007387 */ /* 0x000fe20000100800 */
[----:B------:R-:W-:-:S03]  /*1afb0*/  IMAD.X R16, R16, 0x1, R0, P5 ;  /* 0x0000000110107824 */ /* 0x000fc600028e0600 */
[----:B------:R-:W-:Y:S04]  /*1afc0*/  STL [R1+0xd28], R27 ;  /* 0x000d281b01007387 */ /* 0x000fe80000100800 */
[----:B------:R-:W-:Y:S04]  /*1afd0*/  STL [R1+0xd60], R10 ;  /* 0x000d600a01007387 */ /* 0x000fe80000100800 */
[----:B------:R1:W-:Y:S04]  /*1afe0*/  STL [R1+0xd30], R19 ;  /* 0x000d301301007387 */ /* 0x0003e80000100800 */
[----:B------:R1:W-:Y:S04]  /*1aff0*/  STL [R1+0xd6c], R18 ;  /* 0x000d6c1201007387 */ /* 0x0003e80000100800 */
[----:B------:R1:W-:Y:S04]  /*1b000*/  STL [R1+0xd24], R16 ;  /* 0x000d241001007387 */ /* 0x0003e80000100800 */
[----:B0-----:R-:W4:Y:S01]  /*1b010*/  LDL.LU R26, [R1+0xd9c] ;  /* 0x000d9c00011a7983 */ /* 0x001f220000300800 */
[-C--:B------:R-:W-:Y:S01]  /*1b020*/  IADD3 R15, P5, PT, R15, R3.reuse, RZ ;  /* 0x000000030f0f7210 */ /* 0x080fe20007fbe0ff */
[----:B------:R-:W-:Y:S01]  /*1b030*/  IMAD.X R21, R21, 0x1, R0, P4 ;  /* 0x0000000115157824 */ /* 0x000fe200020e0600 */
[----:B------:R-:W-:-:S03]  /*1b040*/  IADD3 R20, P4, PT, R20, R3, RZ ;  /* 0x0000000314147210 */ /* 0x000fc60007f9e0ff */
[----:B------:R0:W-:Y:S04]  /*1b050*/  STL [R1+0xd74], R15 ;  /* 0x000d740f01007387 */ /* 0x0001e80000100800 */
[----:B------:R-:W-:Y:S04]  /*1b060*/  STL [R1+0xd3c], R21 ;  /* 0x000d3c1501007387 */ /* 0x000fe80000100800 */
[----:B-1----:R-:W4:Y:S04]  /*1b070*/  LDL.LU R19, [R1+0xdb0] ;  /* 0x000db00001137983 */ /* 0x002f280000300800 */
[----:B------:R1:W-:Y:S04]  /*1b080*/  STL [R1+0xd78], R20 ;  /* 0x000d781401007387 */ /* 0x0003e80000100800 */
[----:B------:R-:W4:Y:S01]  /*1b090*/  LDL.LU R18, [R1+0xdb4] ;  /* 0x000db40001127983 */ /* 0x000f220000300800 */
[----:B------:R-:W-:-:S05]  /*1b0a0*/  IMAD.X R22, R22, 0x1, R0, P3 ;  /* 0x0000000116167824 */ /* 0x000fca00018e0600 */
[----:B------:R-:W-:Y:S04]  /*1b0b0*/  STL [R1+0xd48], R22 ;  /* 0x000d481601007387 */ /* 0x000fe80000100800 */
[----:B------:R-:W4:Y:S01]  /*1b0c0*/  LDL.LU R16, [R1+0xdbc] ;  /* 0x000dbc0001107983 */ /* 0x000f220000300800 */
[----:B------:R-:W-:-:S05]  /*1b0d0*/  IADD3 R23, P3, PT, R23, R3, RZ ;  /* 0x0000000317177210 */ /* 0x000fca0007f7e0ff */
[----:B------:R-:W-:Y:S04]  /*1b0e0*/  STL [R1+0xd80], R23 ;  /* 0x000d801701007387 */ /* 0x000fe80000100800 */
[----:B0-----:R-:W4:Y:S01]  /*1b0f0*/  LDL.LU R15, [R1+0xddc] ;  /* 0x000ddc00010f7983 */ /* 0x001f220000300800 */
[----:B--2---:R-:W-:-:S05]  /*1b100*/  IMAD.X R28, R28, 0x1, R0, P2 ;  /* 0x000000011c1c7824 */ /* 0x004fca00010e0600 */
[----:B------:R0:W-:Y:S04]  /*1b110*/  STL [R1+0xd50], R28 ;  /* 0x000d501c01007387 */ /* 0x0001e80000100800 */
[----:B-1----:R-:W2:Y:S01]  /*1b120*/  LDL.LU R20, [R1+0xd7c] ;  /* 0x000d7c0001147983 */ /* 0x002ea20000300800 */
[----:B---3--:R-:W-:-:S05]  /*1b130*/  IADD3 R29, P2, PT, R29, R3, RZ ;  /* 0x000000031d1d7210 */ /* 0x008fca0007f5e0ff */
[----:B------:R1:W-:Y:S04]  /*1b140*/  STL [R1+0xd94], R29 ;  /* 0x000d941d01007387 */ /* 0x0003e80000100800 */
[----:B------:R-:W3:Y:S04]  /*1b150*/  LDL.LU R21, [R1+0xde4] ;  /* 0x000de40001157983 */ /* 0x000ee80000300800 */
[----:B0-----:R-:W2:Y:S01]  /*1b160*/  LDL.LU R28, [R1+0xd90] ;  /* 0x000d9000011c7983 */ /* 0x001ea20000300800 */
[----:B----4-:R-:W-:-:S05]  /*1b170*/  IMAD.X R2, R2, 0x1, R0, P1 ;  /* 0x0000000102027824 */ /* 0x010fca00008e0600 */
[----:B------:R0:W-:Y:S04]  /*1b180*/  STL [R1+0xd44], R2 ;  /* 0x000d440201007387 */ /* 0x0001e80000100800 */
[----:B-1----:R-:W4:Y:S04]  /*1b190*/  LDL.LU R29, [R1+0xde8] ;  /* 0x000de800011d7983 */ /* 0x002f280000300800 */
        /* <DEDUP_REMOVED lines=13> */
[----:B------:R-:W-:-:S03]  /*1b270*/  IADD3 R26, P1, PT, R26, R3, RZ ;  /* 0x000000031a1a7210 */ /* 0x000fc60007f3e0ff */
[----:B------:R-:W2:Y:S04]  /*1b280*/  LDL.LU R27, [R1+0xdc0] ;  /* 0x000dc000011b7983 */ /* 0x000ea80000300800 */
[----:B------:R-:W2:Y:S04]  /*1b290*/  LDL.LU R10, [R1+0xda0] ;  /* 0x000da000010a7983 */ /* 0x000ea80000300800 */
[----:B------:R-:W2:Y:S04]  /*1b2a0*/  LDL.LU R22, [R1+0xd88] ;  /* 0x000d880001167983 */ /* 0x000ea80000300800 */
[----:B------:R-:W2:Y:S04]  /*1b2b0*/  LDL.LU R23, [R1+0x5ec] ;  /* 0x0005ec0001177983 */ /* 0x000ea80000300800 */
[----:B------:R0:W-:Y:S04]  /*1b2c0*/  STL [R1+0xd9c], R26 ;  /* 0x000d9c1a01007387 */ /* 0x0001e80000100800 */
[----:B0-----:R0:W5:Y:S04]  /*1b2d0*/  LDL.LU R26, [R1+0xe54] ;  /* 0x000e5400011a7983 */ /* 0x0011680000300800 */
[----:B------:R-:W2:Y:S02]  /*1b2e0*/  LDL.LU R3, [R1+0xd5c] ;  /* 0x000d5c0001037983 */ /* 0x000ea40000300800 */
[----:B--2---:R-:W-:-:S05]  /*1b2f0*/  IMAD.X R3, R3, 0x1, R0, P6 ;  /* 0x0000000103037824 */ /* 0x004fca00030e0600 */
[----:B------:R1:W-:Y:S02]  /*1b300*/  STL [R1+0xd5c], R3 ;  /* 0x000d5c0301007387 */ /* 0x0003e40000100800 */
[----:B-1----:R-:W1:Y:S02]  /*1b310*/  LDC R3, c[0x0][0x3a8] ;  /* 0x0000ea00ff037b82 */ /* 0x002e640000000800 */
[----:B-1----:R-:W-:-:S04]  /*1b320*/  IMAD.SHL.U32 R3, R3, 0x20, RZ ;  /* 0x0000002003037824 */ /* 0x002fc800078e00ff */
[----:B------:R-:W-:-:S05]  /*1b330*/  IMAD.SHL.U32 R3, R3, 0x2, RZ ;  /* 0x0000000203037824 */ /* 0x000fca00078e00ff */
[----:B------:R-:W-:-:S05]  /*1b340*/  IADD3 R19, P6, PT, R19, R3, RZ ;  /* 0x0000000313137210 */ /* 0x000fca0007fde0ff */
[----:B------:R1:W-:Y:S04]  /*1b350*/  STL [R1+0xdb0], R19 ;  /* 0x000db01301007387 */ /* 0x0003e80000100800 */
[----:B-1----:R-:W2:Y:S04]  /*1b360*/  LDL.LU R19, [R1+0xe50] ;  /* 0x000e500001137983 */ /* 0x002ea80000300800 */
        /* <DEDUP_REMOVED lines=27> */
[----:B------:R-:W2:Y:S01]  /*1b520*/  LDL.LU R3, [R1+0xd98] ;  /* 0x000d980001037983 */ /* 0x000ea20000300800 */
[--C-:B------:R-:W-:Y:S01]  /*1b530*/  IMAD.X R20, R20, 0x1, R0.reuse, P2 ;  /* 0x0000000114147824 */ /* 0x100fe200010e0600 */
[----:B---3--:R-:W-:Y:S01]  /*1b540*/  IADD3 R21, P2, PT, R21, UR8, RZ ;  /* 0x0000000815157c10 */ /* 0x008fe2000ff5e0ff */
[----:B------:R-:W-:Y:S01]  /*1b550*/  IMAD.X R28, R28, 0x1, R0, P1 ;  /* 0x000000011c1c7824 */ /* 0x000fe200008e0600 */
[----:B----4-:R-:W-:-:S02]  /*1b560*/  IADD3 R29, P1, PT, R29, UR8, RZ ;  /* 0x000000081d1d7c10 */ /* 0x010fc4000ff3e0ff */
[----:B------:R1:W-:Y:S01]  /*1b570*/  STL [R1+0xd7c], R20 ;  /* 0x000d7c1401007387 */ /* 0x0003e20000100800 */
[--C-:B------:R-:W-:Y:S01]  /*1b580*/  IMAD.X R6, R6, 0x1, R0.reuse, P5 ;  /* 0x0000000106067824 */ /* 0x100fe200028e0600 */
[----:B------:R-:W-:Y:S01]  /*1b590*/  IADD3 R17, P5, PT, R17, UR8, RZ ;  /* 0x0000000811117c10 */ /* 0x000fe2000ffbe0ff */
[--C-:B------:R-:W-:Y:S01]  /*1b5a0*/  IMAD.X R14, R14, 0x1, R0.reuse, P4 ;  /* 0x000000010e0e7824 */ /* 0x100fe200020e0600 */
[----:B-1----:R0:W5:Y:S04]  /*1b5b0*/  LDL.LU R20, [R1+0xe40] ;  /* 0x000e400001147983 */ /* 0x0021680000300800 */
[----:B------:R1:W-:Y:S01]  /*1b5c0*/  STL [R1+0xde4], R21 ;  /* 0x000de41501007387 */ /* 0x0003e20000100800 */
[----:B------:R-:W-:Y:S01]  /*1b5d0*/  IADD3 R7, P4, PT, R7, UR8, RZ ;  /* 0x0000000807077c10 */ /* 0x000fe2000ff9e0ff */
[----:B------:R-:W-:Y:S01]  /*1b5e0*/  IMAD.X R13, R13, 0x1, R0, P3 ;  /* 0x000000010d0d7824 */ /* 0x000fe200018e0600 */
[----:B------:R-:W-:Y:S01]  /*1b5f0*/  IADD3 R4, P3, PT, R4, UR8, RZ ;  /* 0x0000000804047c10 */ /* 0x000fe2000ff7e0ff */
[----:B-1----:R0:W5:Y:S04]  /*1b600*/  LDL.LU R21, [R1+0xe3c] ;  /* 0x000e3c0001157983 */ /* 0x0021680000300800 */
[----:B------:R1:W-:Y:S01]  /*1b610*/  STL [R1+0xd90], R28 ;  /* 0x000d901c01007387 */ /* 0x0003e20000100800 */
[----:B------:R-:W-:-:S02]  /*1b620*/  IADD3.X R12, PT, PT, R12, UR4, RZ, P2, !PT ;  /* 0x000000040c0c7c10 */ /* 0x000fc400097fe4ff */
[----:B------:R-:W-:Y:S01]  /*1b630*/  IADD3 R5, P2, PT, R5, UR8, RZ ;  /* 0x0000000805057c10 */ /* 0x000fe2000ff5e0ff */
[----:B-1----:R0:W5:Y:S04]  /*1b640*/  LDL.LU R28, [R1+0xe38] ;  /* 0x000e3800011c7983 */ /* 0x0021680000300800 */
[----:B------:R1:W-:Y:S01]  /*1b650*/  STL [R1+0xde8], R29 ;  /* 0x000de81d01007387 */ /* 0x0003e20000100800 */
[----:B------:R-:W-:Y:S02]  /*1b660*/  IADD3.X R9, PT, PT, R9, UR4, RZ, P1, !PT ;  /* 0x0000000409097c10 */ /* 0x000fe40008ffe4ff */
[----:B------:R-:W-:Y:S01]  /*1b670*/  IADD3 R8, P1, PT, R8, UR8, RZ ;  /* 0x0000000808087c10 */ /* 0x000fe2000ff3e0ff */
[----:B-1----:R0:W5:Y:S01]  /*1b680*/  LDL.LU R29, [R1+0xe34] ;  /* 0x000e3400011d7983 */ /* 0x0021620000300800 */
[----:B------:R-:W-:-:S02]  /*1b690*/  IADD3.X R25, PT, PT, R25, UR4, RZ, P5, !PT ;  /* 0x0000000419197c10 */ /* 0x000fc4000affe4ff */
[----:B------:R-:W-:Y:S02]  /*1b6a0*/  IADD3.X R27, PT, PT, R27, UR4, RZ, P4, !PT ;  /* 0x000000041b1b7c10 */ /* 0x000fe4000a7fe4ff */
[----:B------:R-:W-:Y:S02]  /*1b6b0*/  IADD3.X R10, PT, PT, R10, UR4, RZ, P3, !PT ;  /* 0x000000040a0a7c10 */ /* 0x000fe40009ffe4ff */
[----:B------:R-:W-:Y:S02]  /*1b6c0*/  IADD3.X R22, PT, PT, R22, UR4, RZ, P2, !PT ;  /* 0x0000000416167c10 */ /* 0x000fe400097fe4ff */
[----:B------:R-:W-:Y:S01]  /*1b6d0*/  IADD3.X R23, PT, PT, R23, UR4, RZ, P1, !PT ;  /* 0x0000000417177c10 */ /* 0x000fe20008ffe4ff */
[----:B--2---:R-:W-:Y:S01]  /*1b6e0*/  IMAD.X R3, R3, 0x1, R0, P6 ;  /* 0x0000000103037824 */ /* 0x004fe200030e0600 */
[----:B------:R-:W-:-:S04]  /*1b6f0*/  IADD3 R2, P6, PT, R2, UR8, RZ ;  /* 0x0000000802027c10 */ /* 0x000fc8000ffde0ff */
[----:B------:R1:W-:Y:S04]  /*1b700*/  STL [R1+0xd98], R3 ;  /* 0x000d980301007387 */ /* 0x0003e80000100800 */
[----:B------:R2:W-:Y:S04]  /*1b710*/  STL [R1+0xdd4], R2 ;  /* 0x000dd40201007387 */ /* 0x0005e80000100800 */
[----:B------:R-:W-:Y:S04]  /*1b720*/  STL [R1+0xdac], R6 ;  /* 0x000dac0601007387 */ /* 0x000fe80000100800 */
[----:B------:R-:W-:Y:S04]  /*1b730*/  STL [R1+0xdcc], R17 ;  /* 0x000dcc1101007387 */ /* 0x000fe80000100800 */
[----:B------:R-:W-:Y:S04]  /*1b740*/  STL [R1+0xda8], R14 ;  /* 0x000da80e01007387 */ /* 0x000fe80000100800 */
[----:B------:R-:W-:Y:S04]  /*1b750*/  STL [R1+0xdc4], R7 ;  /* 0x000dc40701007387 */ /* 0x000fe80000100800 */
[----:B------:R-:W-:Y:S01]  /*1b760*/  STL [R1+0xdb8], R13 ;  /* 0x000db80d01007387 */ /* 0x000fe20000100800 */
[----:B------:R-:W-:Y:S01]  /*1b770*/  IADD3.X R24, PT, PT, R24, UR4, RZ, P6, !PT ;  /* 0x0000000418187c10 */ /* 0x000fe2000b7fe4ff */
[----:B-1----:R-:W1:Y:S01]  /*1b780*/  LDC R3, c[0x0][0x3a8] ;  /* 0x0000ea00ff037b82 */ /* 0x002e620000000800 */
[----:B--2---:R-:W2:Y:S01]  /*1b790*/  S2R R2, SR_TID.X ;  /* 0x0000000000027919 */ /* 0x004ea20000002100 */
[----:B------:R3:W-:Y:S04]  /*1b7a0*/  STL [R1+0xda4], R4 ;  /* 0x000da40401007387 */ /* 0x0007e80000100800 */
[----:B------:R-:W-:Y:S04]  /*1b7b0*/  STL [R1+0xde0], R12 ;  /* 0x000de00c01007387 */ /* 0x000fe80000100800 */
[----:B------:R4:W-:Y:S04]  /*1b7c0*/  STL [R1+0xd8c], R5 ;  /* 0x000d8c0501007387 */ /* 0x0009e80000100800 */
[----:B------:R0:W-:Y:S04]  /*1b7d0*/  STL [R1+0xdd8], R9 ;  /* 0x000dd80901007387 */ /* 0x0001e80000100800 */
[----:B------:R0:W-:Y:S04]  /*1b7e0*/  STL [R1+0xd84], R8 ;  /* 0x000d840801007387 */ /* 0x0001e80000100800 */
[----:B------:R0:W-:Y:S04]  /*1b7f0*/  STL [R1+0xdd0], R24 ;  /* 0x000dd01801007387 */ /* 0x0001e80000100800 */
[----:B------:R0:W-:Y:S04]  /*1b800*/  STL [R1+0xdc8], R25 ;  /* 0x000dc81901007387 */ /* 0x0001e80000100800 */
[----:B------:R0:W-:Y:S01]  /*1b810*/  STL [R1+0xdc0], R27 ;  /* 0x000dc01b01007387 */ /* 0x0001e20000100800 */
[----:B---3--:R-:W-:-:S02]  /*1b820*/  IMAD.MOV.U32 R4, RZ, RZ, R16 ;  /* 0x000000ffff047224 */ /* 0x008fc400078e0010 */
[----:B------:R-:W-:Y:S02]  /*1b830*/  IMAD.MOV.U32 R6, RZ, RZ, R15 ;  /* 0x000000ffff067224 */ /* 0x000fe400078e000f */
[----:B------:R-:W-:Y:S02]  /*1b840*/  IMAD.MOV.U32 R7, RZ, RZ, R18 ;  /* 0x000000ffff077224 */ /* 0x000fe400078e0012 */
[----:B----4-:R-:W-:Y:S01]  /*1b850*/  IMAD.MOV.U32 R5, RZ, RZ, R19 ;  /* 0x000000ffff057224 */ /* 0x010fe200078e0013 */
[----:B------:R0:W-:Y:S04]  /*1b860*/  STL [R1+0xda0], R10 ;  /* 0x000da00a01007387 */ /* 0x0001e80000100800 */
[----:B------:R0:W-:Y:S04]  /*1b870*/  STL [R1+0xd88], R22 ;  /* 0x000d881601007387 */ /* 0x0001e80000100800 */
[----:B------:R0:W-:Y:S04]  /*1b880*/  STL.64 [R1+0x2b0], R4 ;  /* 0x0002b00401007387 */ /* 0x0001e80000100a00 */
[----:B------:R0:W-:Y:S04]  /*1b890*/  STL [R1+0x5ec], R23 ;  /* 0x0005ec1701007387 */ /* 0x0001e80000100800 */
[----:B------:R0:W-:Y:S01]  /*1b8a0*/  STL.64 [R1+0x2a8], R6 ;  /* 0x0002a80601007387 */ /* 0x0001e20000100a00 */
[----:B-1----:R-:W-:-:S04]  /*1b8b0*/  IMAD.SHL.U32 R3, R3, 0x20, RZ ;  /* 0x0000002003037824 */ /* 0x002fc800078e00ff */
[----:B------:R-:W-:Y:S01]  /*1b8c0*/  IMAD.SHL.U32 R3, R3, 0x2, RZ ;  /* 0x0000000203037824 */ /* 0x000fe200078e00ff */
[----:B--2---:R-:W-:-:S05]  /*1b8d0*/  LOP3.LUT R2, R2, 0x3f, RZ, 0xc0, !PT ;  /* 0x0000003f02027812 */ /* 0x004fca00078ec0ff */
[----:B------:R-:W-:Y:S01]  /*1b8e0*/  IMAD.SHL.U32 R2, R2, 0x2, RZ ;  /* 0x0000000202027824 */ /* 0x000fe200078e00ff */
[----:B0-----:R-:W-:Y:S06]  /*1b8f0*/  @P0 BRA `(.L_x_1) ;  /* 0xfffffe9c00d40947 */ /* 0x001fec000383ffff */
[----:B------:R-:W2:Y:S01]  /*1b900*/  LDL.LU R12, [R1+0x1ac] ;  /* 0x0001ac00010c7983 */ /* 0x000ea20000300800 */
[----:B-----5:R-:W-:-:S03]  /*1b910*/  IMAD.MOV.U32 R27, RZ, RZ, R21 ;  /* 0x000000ffff1b7224 */ /* 0x020fc600078e0015 */
[----:B------:R-:W2:Y:S04]  /*1b920*/  LDL.LU R25, [R1+0x1dc] ;  /* 0x0001dc0001197983 */ /* 0x000ea80000300800 */
[----:B------:R-:W3:Y:S04]  /*1b930*/  LDL.LU R5, [R1+0x1a4] ;  /* 0x0001a40001057983 */ /* 0x000ee80000300800 */
[----:B------:R-:W3:Y:S04]  /*1b940*/  LDL.LU R24, [R1+0x1d4] ;  /* 0x0001d40001187983 */ /* 0x000ee80000300800 */
[----:B------:R-:W4:Y:S04]  /*1b950*/  LDL.LU R9, [R1+0xec] ;  /* 0x0000ec0001097983 */ /* 0x000f280000300800 */
[----:B------:R-:W4:Y:S04]  /*1b960*/  LDL.LU R23, [R1+0x10c] ;  /* 0x00010c0001177983 */ /* 0x000f280000300800 */
[----:B------:R-:W2:Y:S04]  /*1b970*/  LDL.LU R8, [R1+0xe4] ;  /* 0x0000e40001087983 */ /* 0x000ea80000300800 */
[----:B------:R-:W2:Y:S04]  /*1b980*/  LDL.LU R22, [R1+0x104] ;  /* 0x0001040001167983 */ /* 0x000ea80000300800 */
[----:B------:R-:W2:Y:S04]  /*1b990*/  LDL.LU R10, [R1+0x20c] ;  /* 0x00020c00010a7983 */ /* 0x000ea80000300800 */
[----:B------:R-:W2:Y:S04]  /*1b9a0*/  LDL.LU R21, [R1+0x22c] ;  /* 0x00022c0001157983 */ /* 0x000ea80000300800 */
[----:B------:R-:W2:Y:S04]  /*1b9b0*/  LDL.LU R4, [R1+0x220] ;  /* 0x0002200001047983 */ /* 0x000ea80000300800 */
[----:B--2---:R-:W-:Y:S04]  /*1b9c0*/  STL [R1+0xf20], R4 ;  /* 0x000f200401007387 */ /* 0x004fe80000100800 */
[----:B------:R-:W2:Y:S04]  /*1b9d0*/  LDL.LU R28, [R1+0x268] ;  /* 0x00026800011c7983 */ /* 0x000ea80000300800 */
[----:B--2---:R-:W-:Y:S04]  /*1b9e0*/  STL [R1+0xf24], R28 ;  /* 0x000f241c01007387 */ /* 0x004fe80000100800 */
[----:B------:R-:W2:Y:S04]  /*1b9f0*/  LDL.LU R2, [R1+0x158] ;  /* 0x0001580001027983 */ /* 0x000ea80000300800 */
[----:B--2---:R-:W-:Y:S04]  /*1ba00*/  STL [R1+0xf28], R2 ;  /* 0x000f280201007387 */ /* 0x004fe80000100800 */
[----:B------:R-:W2:Y:S04]  /*1ba10*/  LDL.LU R0, [R1+0x260] ;  /* 0x0002600001007983 */ /* 0x000ea80000300800 */
[----:B--2---:R-:W-:Y:S04]  /*1ba20*/  STL [R1+0xf2c], R0 ;  /* 0x000f2c0001007387 */ /* 0x004fe80000100800 */
[----:B------:R-:W2:Y:S01]  /*1ba30*/  LDL.LU R3, [R1+0x150] ;  /* 0x0001500001037983 */ /* 0x000ea20000300800 */
[----:B------:R-:W-:-:S03]  /*1ba40*/  F2FP.BF16.F32.PACK_AB R27, R26, R27 ;  /* 0x0000001b1a1b723e */ /* 0x000fc600000010ff */
[----:B--2---:R-:W-:Y:S04]  /*1ba50*/  STL [R1+0xf30], R3 ;  /* 0x000f300301007387 */ /* 0x004fe80000100800 */
[----:B------:R0:W-:Y:S04]  /*1ba60*/  STL [R1+0xe34], R29 ;  /* 0x000e341d01007387 */ /* 0x0001e80000100800 */
[----:B0-----:R-:W2:Y:S04]  /*1ba70*/  LDL.LU R29, [R1+0x190] ;  /* 0x00019000011d7983 */ /* 0x001ea80000300800 */
[----:B--2---:R-:W-:Y:S04]  /*1ba80*/  STL [R1+0xf34], R29 ;  /* 0x000f341d01007387 */ /* 0x004fe80000100800 */
[----:B------:R0:W-:Y:S04]  /*1ba90*/  STL [R1+0xe38], R27 ;  /* 0x000e381b01007387 */ /* 0x0001e80000100800 */
[----:B0-----:R-:W2:Y:S01]  /*1baa0*/  LDL.LU R27, [R1+0x170] ;  /* 0x00017000011b7983 */ /* 0x001ea20000300800 */
[----:B------:R-:W-:-:S03]  /*1bab0*/  F2FP.BF16.F32.PACK_AB R26, R11, R20 ;  /* 0x000000140b1a723e */ /* 0x000fc600000010ff */
[----:B--2---:R-:W-:Y:S04]  /*1bac0*/  STL [R1+0xf38], R27 ;  /* 0x000f381b01007387 */ /* 0x004fe80000100800 */
[----:B------:R-:W2:Y:S04]  /*1bad0*/  LDL.LU R11, [R1+0x204] ;  /* 0x00020400010b7983 */ /* 0x000ea80000300800 */
[----:B------:R-:W2:Y:S04]  /*1bae0*/  LDL.LU R20, [R1+0x224] ;  /* 0x0002240001147983 */ /* 0x000ea80000300800 */
[----:B------:R0:W-:Y:S04]  /*1baf0*/  STL [R1+0xe3c], R26 ;  /* 0x000e3c1a01007387 */ /* 0x0001e80000100800 */
[----:B0-----:R-:W2:Y:S01]  /*1bb00*/  LDL.LU R26, [R1+0x198] ;  /* 0x00019800011a7983 */ /* 0x001ea20000300800 */
[----:B------:R-:W-:-:S03]  /*1bb10*/  F2FP.BF16.F32.PACK_AB R25, R12, R25 ;  /* 0x000000190c19723e */ /* 0x000fc600000010ff */
[----:B--2---:R-:W-:Y:S04]  /*1bb20*/  STL [R1+0xf3c], R26 ;  /* 0x000f3c1a01007387 */ /* 0x004fe80000100800 */
[----:B------:R0:W-:Y:S04]  /*1bb30*/  STL [R1+0xe40], R25 ;  /* 0x000e401901007387 */ /* 0x0001e80000100800 */
[----:B0-----:R-:W2:Y:S01]  /*1bb40*/  LDL.LU R25, [R1+0x178] ;  /* 0x0001780001197983 */ /* 0x001ea20000300800 */
[----:B---3--:R-:W-:-:S03]  /*1bb50*/  F2FP.BF16.F32.PACK_AB R24, R5, R24 ;  /* 0x000000180518723e */ /* 0x008fc600000010ff */
[----:B--2---:R-:W-:Y:S04]  /*1bb60*/  STL [R1+0xf40], R25 ;  /* 0x000f401901007387 */ /* 0x004fe80000100800 */
[----:B------:R0:W-:Y:S04]  /*1bb70*/  STL [R1+0xe44], R24 ;  /* 0x000e441801007387 */ /* 0x0001e80000100800 */
[----:B0-----:R-:W2:Y:S01]  /*1bb80*/  LDL.LU R24, [R1+0x250] ;  /* 0x0002500001187983 */ /* 0x001ea20000300800 */
[----:B----4-:R-:W-:Y:S02]  /*1bb90*/  F2FP.BF16.F32.PACK_AB R23, R9, R23 ;  /* 0x000000170917723e */ /* 0x010fe400000010ff */
[----:B------:R-:W-:-:S02]  /*1bba0*/  F2FP.BF16.F32.PACK_AB R22, R8, R22 ;  /* 0x000000160816723e */ /* 0x000fc400000010ff */
[----:B------:R-:W-:Y:S02]  /*1bbb0*/  F2FP.BF16.F32.PACK_AB R21, R10, R21 ;  /* 0x000000150a15723e */ /* 0x000fe400000010ff */
[----:B------:R-:W-:Y:S01]  /*1bbc0*/  F2FP.BF16.F32.PACK_AB R20, R11, R20 ;  /* 0x000000140b14723e */ /* 0x000fe200000010ff */
[----:B--2---:R-:W-:Y:S04]  /*1bbd0*/  STL [R1+0xf44], R24 ;  /* 0x000f441801007387 */ /* 0x004fe80000100800 */
[----:B------:R0:W-:Y:S04]  /*1bbe0*/  STL [R1+0xe48], R23 ;  /* 0x000e481701007387 */ /* 0x0001e80000100800 */
[----:B0-----:R-:W2:Y:S04]  /*1bbf0*/  LDL.LU R23, [R1+0x240] ;  /* 0x0002400001177983 */ /* 0x001ea80000300800 */
        /* <DEDUP_REMOVED lines=9> */
[----:B------:R-:W2:Y:S04]  /*1bc90*/  LDL.LU R15, [R1+0x19c] ;  /* 0x00019c00010f7983 */ /* 0x000ea80000300800 */
[----:B------:R0:W-:Y:S04]  /*1bca0*/  STL [R1+0xe4c], R22 ;  /* 0x000e4c1601007387 */ /* 0x0001e80000100800 */
[----:B0-----:R-:W2:Y:S04]  /*1bcb0*/  LDL.LU R22, [R1+0x258] ;  /* 0x0002580001167983 */ /* 0x001ea80000300800 */
[----:B------:R0:W-:Y:S04]  /*1bcc0*/  STL [R1+0xe50], R21 ;  /* 0x000e501501007387 */ /* 0x0001e80000100800 */
        /* <DEDUP_REMOVED lines=16> */
[----:B------:R0:W-:Y:S04]  /*1bdd0*/  STL [R1+0xe54], R20 ;  /* 0x000e541401007387 */ /* 0x0001e80000100800 */
[----:B0-----:R-:W2:Y:S01]  /*1bde0*/  LDL.LU R20, [R1+0x140] ;  /* 0x0001400001147983 */ /* 0x001ea20000300800 */
[----:B---3--:R-:W-:-:S03]  /*1bdf0*/  F2FP.BF16.F32.PACK_AB R19, R24, R19 ;  /* 0x000000131813723e */ /* 0x008fc600000010ff */
[----:B------:R-:W3:Y:S04]  /*1be00*/  LDL.LU R24, [R1+0xf44] ;  /* 0x000f440001187983 */ /* 0x000ee80000300800 */
[----:B------:R0:W-:Y:S01]  /*1be10*/  STL [R1+0xe58], R19 ;  /* 0x000e581301007387 */ /* 0x0001e20000100800 */
[----:B----4-:R-:W-:-:S03]  /*1be20*/  F2FP.BF16.F32.PACK_AB R18, R25, R18 ;  /* 0x000000121912723e */ /* 0x010fc600000010ff */
[----:B0-----:R-:W4:Y:S01]  /*1be30*/  LDL.LU R19, [R1+0x120] ;  /* 0x0001200001137983 */ /* 0x001f220000300800 */
[----:B--2---:R-:W-:-:S03]  /*1be40*/  F2FP.BF16.F32.PACK_AB R17, R26, R17 ;  /* 0x000000111a11723e */ /* 0x004fc600000010ff */
[----:B------:R-:W2:Y:S04]  /*1be50*/  LDL.LU R25, [R1+0xf40] ;  /* 0x000f400001197983 */ /* 0x000ea80000300800 */
[----:B------:R0:W-:Y:S01]  /*1be60*/  STL [R1+0xe5c], R18 ;  /* 0x000e5c1201007387 */ /* 0x0001e20000100800 */
[----:B------:R-:W-:-:S03]  /*1be70*/  F2FP.BF16.F32.PACK_AB R16, R27, R16 ;  /* 0x000000101b10723e */ /* 0x000fc600000010ff */
[----:B0-----:R-:W2:Y:S01]  /*1be80*/  LDL.LU R18, [R1+0x148] ;  /* 0x0001480001127983 */ /* 0x001ea20000300800 */
[----:B------:R-:W-:-:S03]  /*1be90*/  F2FP.BF16.F32.PACK_AB R15, R29, R15 ;  /* 0x0000000f1d0f723e */ /* 0x000fc600000010ff */
[----:B------:R-:W2:Y:S04]  /*1bea0*/  LDL.LU R26, [R1+0xf3c] ;  /* 0x000f3c00011a7983 */ /* 0x000ea80000300800 */
[----:B------:R0:W-:Y:S04]  /*1beb0*/  STL [R1+0xe60], R17 ;  /* 0x000e601101007387 */ /* 0x0001e80000100800 */
[----:B0-----:R-:W2:Y:S04]  /*1bec0*/  LDL.LU R17, [R1+0x128] ;  /* 0x0001280001117983 */ /* 0x001ea80000300800 */
[----:B------:R-:W2:Y:S04]  /*1bed0*/  LDL.LU R27, [R1+0xf38] ;  /* 0x000f3800011b7983 */ /* 0x000ea80000300800 */
[----:B------:R0:W-:Y:S01]  /*1bee0*/  STL [R1+0xe64], R16 ;  /* 0x000e641001007387 */ /* 0x0001e20000100800 */
[----:B------:R-:W-:-:S03]  /*1bef0*/  F2FP.BF16.F32.PACK_AB R14, R3, R14 ;  /* 0x0000000e030e723e */ /* 0x000fc600000010ff */
[----:B0-----:R-:W2:Y:S04]  /*1bf00*/  LDL.LU R16, [R1+0x200] ;  /* 0x0002000001107983 */ /* 0x001ea80000300800 */
[----:B------:R-:W2:Y:S01]  /*1bf10*/  LDL.LU R29, [R1+0xf34] ;  /* 0x000f3400011d7983 */ /* 0x000ea20000300800 */
[----:B------:R-:W-:-:S03]  /*1bf20*/  F2FP.BF16.F32.PACK_AB R13, R0, R13 ;  /* 0x0000000d000d723e */ /* 0x000fc600000010ff */
[----:B------:R0:W-:Y:S01]  /*1bf30*/  STL [R1+0xe68], R15 ;  /* 0x000e680f01007387 */ /* 0x0001e20000100800 */
[----:B------:R-:W-:-:S03]  /*1bf40*/  F2FP.BF16.F32.PACK_AB R12, R2, R12 ;  /* 0x0000000c020c723e */ /* 0x000fc600000010ff */
[----:B0-----:R-:W2:Y:S04]  /*1bf50*/  LDL.LU R15, [R1+0x208] ;  /* 0x00020800010f7983 */ /* 0x001ea80000300800 */
[----:B------:R-:W3:Y:S04]  /*1bf60*/  LDL.LU R3, [R1+0xf30] ;  /* 0x000f300001037983 */ /* 0x000ee80000300800 */
[----:B------:R0:W-:Y:S01]  /*1bf70*/  STL [R1+0xe6c], R14 ;  /* 0x000e6c0e01007387 */ /* 0x0001e20000100800 */
[----:B------:R-:W-:-:S03]  /*1bf80*/  F2FP.BF16.F32.PACK_AB R11, R28, R11 ;  /* 0x0000000b1c0b723e */ /* 0x000fc600000010ff */
[----:B0-----:R-:W3:Y:S04]  /*1bf90*/  LDL.LU R14, [R1+0xe0] ;  /* 0x0000e000010e7983 */ /* 0x001ee80000300800 */
[----:B------:R-:W4:Y:S04]  /*1bfa0*/  LDL.LU R0, [R1+0xf2c] ;  /* 0x000f2c0001007983 */ /* 0x000f280000300800 */
[----:B------:R0:W-:Y:S04]  /*1bfb0*/  STL [R1+0xe70], R13 ;  /* 0x000e700d01007387 */ /* 0x0001e80000100800 */
[----:B0-----:R-:W4:Y:S04]  /*1bfc0*/  LDL.LU R13, [R1+0xe8] ;  /* 0x0000e800010d7983 */ /* 0x001f280000300800 */
[----:B------:R-:W4:Y:S04]  /*1bfd0*/  LDL.LU R2, [R1+0xf28] ;  /* 0x000f280001027983 */ /* 0x000f280000300800 */
[----:B------:R0:W-:Y:S01]  /*1bfe0*/  STL [R1+0xe74], R12 ;  /* 0x000e740c01007387 */ /* 0x0001e20000100800 */
[----:B------:R-:W-:-:S03]  /*1bff0*/  F2FP.BF16.F32.PACK_AB R10, R4, R10 ;  /* 0x0000000a040a723e */ /* 0x000fc600000010ff */
[----:B0-----:R-:W4:Y:S04]  /*1c000*/  LDL.LU R12, [R1+0x1a0] ;  /* 0x0001a000010c7983 */ /* 0x001f280000300800 */
[----:B------:R-:W4:Y:S04]  /*1c010*/  LDL.LU R28, [R1+0xf24] ;  /* 0x000f2400011c7983 */ /* 0x000f280000300800 */
[----:B------:R0:W-:Y:S04]  /*1c020*/  STL [R1+0xe78], R11 ;  /* 0x000e780b01007387 */ /* 0x0001e80000100800 */
[----:B0-----:R-:W4:Y:S04]  /*1c030*/  LDL.LU R11, [R1+0x1a8] ;  /* 0x0001a800010b7983 */ /* 0x001f280000300800 */
[----:B------:R-:W4:Y:S04]  /*1c040*/  LDL.LU R4, [R1+0xf20] ;  /* 0x000f200001047983 */ /* 0x000f280000300800 */
[----:B------:R-:W-:Y:S01]  /*1c050*/  STL [R1+0xe7c], R10 ;  /* 0x000e7c0a01007387 */ /* 0x000fe20000100800 */
[----:B--2---:R-:W-:-:S02]  /*1c060*/  F2FP.BF16.F32.PACK_AB R5, R15, R5 ;  /* 0x000000050f05723e */ /* 0x004fc400000010ff */
[----:B---3--:R-:W-:Y:S02]  /*1c070*/  F2FP.BF16.F32.PACK_AB R6, R14, R6 ;  /* 0x000000060e06723e */ /* 0x008fe400000010ff */
[----:B----4-:R-:W-:Y:S02]  /*1c080*/  F2FP.BF16.F32.PACK_AB R7, R13, R7 ;  /* 0x000000070d07723e */ /* 0x010fe400000010ff */
[----:B------:R-:W-:Y:S02]  /*1c090*/  F2FP.BF16.F32.PACK_AB R8, R12, R8 ;  /* 0x000000080c08723e */ /* 0x000fe400000010ff */
[----:B------:R-:W-:Y:S02]  /*1c0a0*/  F2FP.BF16.F32.PACK_AB R9, R11, R9 ;  /* 0x000000090b09723e */ /* 0x000fe400000010ff */
[----:B------:R-:W-:-:S03]  /*1c0b0*/  F2FP.BF16.F32.PACK_AB R4, R16, R4 ;  /* 0x000000041004723e */ /* 0x000fc600000010ff */
[----:B------:R-:W-:Y:S04]  /*1c0c0*/  STL [R1+0xe80], R9 ;  /* 0x000e800901007387 */ /* 0x000fe80000100800 */
[----:B------:R-:W-:Y:S04]  /*1c0d0*/  STL [R1+0xe84], R8 ;  /* 0x000e840801007387 */ /* 0x000fe80000100800 */
[----:B------:R-:W-:Y:S04]  /*1c0e0*/  STL [R1+0xe88], R7 ;  /* 0x000e880701007387 */ /* 0x000fe80000100800 */
[----:B------:R0:W-:Y:S04]  /*1c0f0*/  STL [R1+0xe8c], R6 ;  /* 0x000e8c0601007387 */ /* 0x0001e80000100800 */
[----:B------:R1:W-:Y:S04]  /*1c100*/  STL [R1+0xe90], R5 ;  /* 0x000e900501007387 */ /* 0x0003e80000100800 */
[----:B------:R2:W-:Y:S01]  /*1c110*/  STL [R1+0xe94], R4 ;  /* 0x000e940401007387 */ /* 0x0005e20000100800 */
[----:B0-----:R-:W-:-:S02]  /*1c120*/  F2FP.BF16.F32.PACK_AB R6, R17, R18 ;  /* 0x000000121106723e */ /* 0x001fc400000010ff */
[----:B-1----:R-:W-:-:S03]  /*1c130*/  F2FP.BF16.F32.PACK_AB R5, R19, R20 ;  /* 0x000000141305723e */ /* 0x002fc600000010ff */
[----:B------:R0:W-:Y:S01]  /*1c140*/  STL [R1+0xc], R6 ;  /* 0x00000c0601007387 */ /* 0x0001e20000100800 */
[----:B--2---:R-:W-:-:S03]  /*1c150*/  F2FP.BF16.F32.PACK_AB R4, R21, R22 ;  /* 0x000000161504723e */ /* 0x004fc600000010ff */
[----:B------:R1:W-:Y:S04]  /*1c160*/  STL [R1+0x8], R5 ;  /* 0x0000080501007387 */ /* 0x0003e80000100800 */
[----:B------:R2:W-:Y:S01]  /*1c170*/  STL [R1+0x4], R4 ;  /* 0x0000040401007387 */ /* 0x0005e20000100800 */
[----:B0-----:R-:W-:Y:S02]  /*1c180*/  F2FP.BF16.F32.PACK_AB R6, R23, R24 ;  /* 0x000000181706723e */ /* 0x001fe400000010ff */
[----:B-1----:R-:W-:-:S03]  /*1c190*/  F2FP.BF16.F32.PACK_AB R5, R25, R26 ;  /* 0x0000001a1905723e */ /* 0x002fc600000010ff */
[----:B------:R-:W-:Y:S01]  /*1c1a0*/  STL [R1], R6 ;  /* 0x0000000601007387 */ /* 0x000fe20000100800 */
[----:B--2---:R-:W-:-:S03]  /*1c1b0*/  F2FP.BF16.F32.PACK_AB R4, R27, R29 ;  /* 0x0000001d1b04723e */ /* 0x004fc600000010ff */
[----:B------:R-:W-:Y:S04]  /*1c1c0*/  STL [R1+0x1c], R5 ;  /* 0x00001c0501007387 */ /* 0x000fe80000100800 */
[----:B------:R0:W-:Y:S04]  /*1c1d0*/  STL [R1+0x18], R4 ;  /* 0x0000180401007387 */ /* 0x0001e80000100800 */
[----:B0-----:R-:W2:Y:S01]  /*1c1e0*/  LDL.LU R4, [R1+0xb0] ;  /* 0x0000b00001047983 */ /* 0x001ea20000300800 */
[----:B------:R-:W-:Y:S02]  /*1c1f0*/  F2FP.BF16.F32.PACK_AB R2, R28, R2 ;  /* 0x000000021c02723e */ /* 0x000fe400000010ff */
[----:B------:R-:W-:-:S03]  /*1c200*/  F2FP.BF16.F32.PACK_AB R0, R0, R3 ;  /* 0x000000030000723e */ /* 0x000fc600000010ff */
[----:B------:R-:W-:Y:S04]  /*1c210*/  STL [R1+0x14], R2 ;  /* 0x0000140201007387 */ /* 0x000fe80000100800 */
[----:B--2---:R0:W-:Y:S04]  /*1c220*/  STL [R1+0xe98], R4 ;  /* 0x000e980401007387 */ /* 0x0041e80000100800 */
[----:B------:R-:W-:Y:S04]  /*1c230*/  STL [R1+0x10], R0 ;  /* 0x0000100001007387 */ /* 0x000fe80000100800 */
[----:B0-----:R-:W2:Y:S04]  /*1c240*/  LDL.LU R4, [R1+0xd8] ;  /* 0x0000d80001047983 */ /* 0x001ea80000300800 */
[----:B--2---:R0:W-:Y:S04]  /*1c250*/  STL [R1+0xea0], R4 ;  /* 0x000ea00401007387 */ /* 0x0041e80000100800 */
        /* <DEDUP_REMOVED lines=31> */
[----:B------:R-:W3:Y:S04]  /*1c450*/  LDL.LU R5, [R1+0xd0] ;  /* 0x0000d00001057983 */ /* 0x000ee80000300800 */
[----:B---3--:R0:W-:Y:S04]  /*1c460*/  STL [R1+0xe9c], R5 ;  /* 0x000e9c0501007387 */ /* 0x0081e80000100800 */
[----:B0-----:R-:W3:Y:S04]  /*1c470*/  LDL.LU R5, [R1+0xb8] ;  /* 0x0000b80001057983 */ /* 0x001ee80000300800 */
        /* <DEDUP_REMOVED lines=31> */
[----:B0-----:R-:W2:Y:S04]  /*1c670*/  LDL.LU R5, [R1+0xbc] ;  /* 0x0000bc0001057983 */ /* 0x001ea80000300800 */
[----:B------:R-:W3:Y:S04]  /*1c680*/  LDL.LU R6, [R1+0x1c8] ;  /* 0x0001c80001067983 */ /* 0x000ee80000300800 */
[----:B------:R-:W3:Y:S04]  /*1c690*/  LDL.LU R7, [R1+0x1f8] ;  /* 0x0001f80001077983 */ /* 0x000ee80000300800 */
[----:B------:R-:W4:Y:S04]  /*1c6a0*/  LDL.LU R8, [R1+0x1c0] ;  /* 0x0001c00001087983 */ /* 0x000f280000300800 */
[----:B------:R-:W4:Y:S04]  /*1c6b0*/  LDL.LU R9, [R1+0x1f0] ;  /* 0x0001f00001097983 */ /* 0x000f280000300800 */
        /* <DEDUP_REMOVED lines=22> */
[----:B------:R-:W3:Y:S01]  /*1c820*/  LDL.LU R3, [R1+0x1e0] ;  /* 0x0001e00001037983 */ /* 0x000ee20000300800 */
[----:B--2---:R-:W-:-:S03]  /*1c830*/  F2FP.BF16.F32.PACK_AB R4, R5, R4 ;  /* 0x000000040504723e */ /* 0x004fc600000010ff */
[----:B------:R-:W2:Y:S04]  /*1c840*/  LDL.LU R5, [R1+0xf1c] ;  /* 0x000f1c0001057983 */ /* 0x000ea80000300800 */
[----:B------:R0:W-:Y:S04]  /*1c850*/  STL [R1+0x2c], R4 ;  /* 0x00002c0401007387 */ /* 0x0001e80000100800 */
[----:B0-----:R-:W2:Y:S02]  /*1c860*/  LDL.LU R4, [R1+0xf18] ;  /* 0x000f180001047983 */ /* 0x001ea40000300800 */
[----:B--2---:R-:W-:-:S02]  /*1c870*/  F2FP.BF16.F32.PACK_AB R4, R5, R4 ;  /* 0x000000040504723e */ /* 0x004fc400000010ff */
        /* <DEDUP_REMOVED lines=62> */
[----:B0-----:R-:W2:Y:S01]  /*1cc60*/  LDL.LU R4, [R1+0xe98] ;  /* 0x000e980001047983 */ /* 0x001ea20000300800 */
[----:B---3--:R-:W-:Y:S02]  /*1cc70*/  F2FP.BF16.F32.PACK_AB R7, R6, R7 ;  /* 0x000000070607723e */ /* 0x008fe400000010ff */
[----:B----4-:R-:W-:-:S02]  /*1cc80*/  F2FP.BF16.F32.PACK_AB R9, R8, R9 ;  /* 0x000000090809723e */ /* 0x010fc400000010ff */
[----:B------:R-:W-:Y:S02]  /*1cc90*/  F2FP.BF16.F32.PACK_AB R11, R10, R11 ;  /* 0x0000000b0a0b723e */ /* 0x000fe400000010ff */
[----:B------:R-:W-:Y:S02]  /*1cca0*/  F2FP.BF16.F32.PACK_AB R13, R12, R13 ;  /* 0x0000000d0c0d723e */ /* 0x000fe400000010ff */
[----:B------:R-:W-:Y:S02]  /*1ccb0*/  F2FP.BF16.F32.PACK_AB R15, R14, R15 ;  /* 0x0000000f0e0f723e */ /* 0x000fe400000010ff */
[----:B------:R-:W-:Y:S02]  /*1ccc0*/  F2FP.BF16.F32.PACK_AB R17, R16, R17 ;  /* 0x000000111011723e */ /* 0x000fe400000010ff */
[----:B------:R-:W-:Y:S02]  /*1ccd0*/  F2FP.BF16.F32.PACK_AB R19, R18, R19 ;  /* 0x000000131213723e */ /* 0x000fe400000010ff */
[----:B------:R-:W-:-:S02]  /*1cce0*/  F2FP.BF16.F32.PACK_AB R21, R20, R21 ;  /* 0x000000151415723e */ /* 0x000fc400000010ff */
[----:B------:R-:W-:Y:S02]  /*1ccf0*/  F2FP.BF16.F32.PACK_AB R23, R22, R23 ;  /* 0x000000171617723e */ /* 0x000fe400000010ff */
[----:B------:R-:W-:Y:S02]  /*1cd00*/  F2FP.BF16.F32.PACK_AB R25, R24, R25 ;  /* 0x000000191819723e */ /* 0x000fe400000010ff */
[----:B------:R-:W-:Y:S02]  /*1cd10*/  F2FP.BF16.F32.PACK_AB R27, R26, R27 ;  /* 0x0000001b1a1b723e */ /* 0x000fe400000010ff */
[----:B------:R-:W-:Y:S02]  /*1cd20*/  F2FP.BF16.F32.PACK_AB R28, R29, R28 ;  /* 0x0000001c1d1c723e */ /* 0x000fe400000010ff */
[----:B--2---:R-:W-:Y:S02]  /*1cd30*/  F2FP.BF16.F32.PACK_AB R5, R4, R5 ;  /* 0x000000050405723e */ /* 0x004fe400000010ff */
[----:B------:R1:W5:Y:S04]  /*1cd40*/  LDL.LU R4, [R1+0xe94] ;  /* 0x000e940001047983 */ /* 0x0003680000300800 */
[----:B------:R0:W-:Y:S04]  /*1cd50*/  STL [R1+0x68], R5 ;  /* 0x0000680501007387 */ /* 0x0001e80000100800 */
[----:B0-----:R1:W5:Y:S04]  /*1cd60*/  LDL.LU R5, [R1+0xe90] ;  /* 0x000e900001057983 */ /* 0x0013680000300800 */
        /* <DEDUP_REMOVED lines=33> */
[----:B------:R-:W2:Y:S01]  /*1cf80*/  LDL.LU R29, [R1+0xe34] ;  /* 0x000e3400011d7983 */ /* 0x000ea20000300800 */
[----:B------:R-:W-:-:S03]  /*1cf90*/  F2FP.BF16.F32.PACK_AB R2, R2, R0 ;  /* 0x000000000202723e */ /* 0x000fc600000010ff */
[----:B------:R1:W-:Y:S01]  /*1cfa0*/  STL [R1+0x98], R28 ;  /* 0x0000981c01007387 */ /* 0x0003e20000100800 */
[----:B--2---:R-:W-:-:S05]  /*1cfb0*/  F2FP.BF16.F32.PACK_AB R0, R3, R29 ;  /* 0x0000001d0300723e */ /* 0x004fca00000010ff */
[----:B------:R1:W-:Y:S04]  /*1cfc0*/  STL [R1+0x90], R0 ;  /* 0x0000900001007387 */ /* 0x0003e80000100800 */
[----:B------:R1:W-:Y:S02]  /*1cfd0*/  STL [R1+0x94], R2 ;  /* 0x0000940201007387 */ /* 0x0003e40000100800 */
.L_x_0:
[----:B-----5:R-:W-:Y:S01]  /*1cfe0*/  STL.64 [R1+0xf48], R6 ;  /* 0x000f480601007387 */ /* 0x020fe20000100a00 */
[----:B------:R-:W2:Y:S01]  /*1cff0*/  S2R R3, SR_TID.X ;  /* 0x0000000000037919 */ /* 0x000ea20000002100 */
[----:B------:R-:W3:Y:S01]  /*1d000*/  S2UR UR5, SR_CgaCtaId ;  /* 0x00000000000579c3 */ /* 0x000ee20000008800 */
[----:B------:R-:W-:Y:S01]  /*1d010*/  UMOV UR4, 0x400 ;  /* 0x0000040000047882 */ /* 0x000fe20000000000 */
[----:B------:R-:W4:Y:S01]  /*1d020*/  LDCU.128 UR8, c[0x0][0x390] ;  /* 0x00007200ff0877ac */ /* 0x000f220008000c00 */
[----:B------:R0:W-:Y:S01]  /*1d030*/  STL.64 [R1+0xf40], R4 ;  /* 0x000f400401007387 */ /* 0x0001e20000100a00 */
[----:B------:R-:W1:Y:S01]  /*1d040*/  LDCU UR6, c[0x0][0x398] ;  /* 0x00007300ff0677ac */ /* 0x000e620008000800 */
[----:B------:R-:W1:Y:S01]  /*1d050*/  LDCU UR7, c[0x0][0x398] ;  /* 0x00007300ff0777ac */ /* 0x000e620008000800 */
[----:B------:R-:W1:Y:S01]  /*1d060*/  LDCU UR14, c[0x0][0x398] ;  /* 0x00007300ff0e77ac */ /* 0x000e620008000800 */
[----:B0-----:R-:W4:Y:S01]  /*1d070*/  LDL.LU R4, [R1+0x80] ;  /* 0x0000800001047983 */ /* 0x001f220000300800 */
[----:B------:R-:W0:Y:S03]  /*1d080*/  LDCU UR15, c[0x0][0x398] ;  /* 0x00007300ff0f77ac */ /* 0x000e260008000800 */
[----:B------:R-:W4:Y:S01]  /*1d090*/  LDL.LU R5, [R1+0x84] ;  /* 0x0000840001057983 */ /* 0x000f220000300800 */
[----:B------:R-:W0:Y:S03]  /*1d0a0*/  LDCU UR16, c[0x0][0x398] ;  /* 0x00007300ff1077ac */ /* 0x000e260008000800 */
[----:B------:R-:W4:Y:S01]  /*1d0b0*/  LDL.LU R6, [R1+0x88] ;  /* 0x0000880001067983 */ /* 0x000f220000300800 */
[----:B------:R-:W0:Y:S03]  /*1d0c0*/  LDCU UR17, c[0x0][0x398] ;  /* 0x00007300ff1177ac */ /* 0x000e260008000800 */
[----:B------:R-:W4:Y:S01]  /*1d0d0*/  LDL.LU R7, [R1+0x8c] ;  /* 0x00008c0001077983 */ /* 0x000f220000300800 */
[----:B------:R-:W0:Y:S03]  /*1d0e0*/  LDCU UR18, c[0x0][0x398] ;  /* 0x00007300ff1277ac */ /* 0x000e260008000800 */
[----:B------:R-:W-:Y:S01]  /*1d0f0*/  STL.64 [R1+0xf38], R10 ;  /* 0x000f380a01007387 */ /* 0x000fe20000100a00 */
[----:B------:R-:W0:Y:S03]  /*1d100*/  LDCU UR19, c[0x0][0x398] ;  /* 0x00007300ff1377ac */ /* 0x000e260008000800 */
[----:B------:R1:W-:Y:S01]  /*1d110*/  STL.64 [R1+0xf30], R8 ;  /* 0x000f300801007387 */ /* 0x0003e20000100a00 */
[----:B------:R-:W0:Y:S01]  /*1d120*/  LDCU UR20, c[0x0][0x398] ;  /* 0x00007300ff1477ac */ /* 0x000e220008000800 */
[----:B------:R-:W0:Y:S01]  /*1d130*/  LDCU UR21, c[0x0][0x398] ;  /* 0x00007300ff1577ac */ /* 0x000e220008000800 */
[----:B------:R-:W0:Y:S01]  /*1d140*/  LDCU UR22, c[0x0][0x398] ;  /* 0x00007300ff1677ac */ /* 0x000e220008000800 */
[----:B-1----:R-:W4:Y:S01]  /*1d150*/  LDL.LU R8, [R1+0x90] ;  /* 0x0000900001087983 */ /* 0x002f220000300800 */
[----:B------:R-:W1:Y:S03]  /*1d160*/  LDCU UR23, c[0x0][0x398] ;  /* 0x00007300ff1777ac */ /* 0x000e660008000800 */
[----:B------:R-:W4:Y:S01]  /*1d170*/  LDL.LU R9, [R1+0x94] ;  /* 0x0000940001097983 */ /* 0x000f220000300800 */
[----:B------:R-:W0:Y:S03]  /*1d180*/  LDCU UR24, c[0x0][0x398] ;  /* 0x00007300ff1877ac */ /* 0x000e260008000800 */
[----:B------:R-:W4:Y:S01]  /*1d190*/  LDL.LU R10, [R1+0x98] ;  /* 0x00009800010a7983 */ /* 0x000f220000300800 */
[----:B------:R-:W0:Y:S03]  /*1d1a0*/  LDCU UR25, c[0x0][0x398] ;  /* 0x00007300ff1977ac */ /* 0x000e260008000800 */
[----:B------:R-:W4:Y:S01]  /*1d1b0*/  LDL.LU R11, [R1+0x9c] ;  /* 0x00009c00010b7983 */ /* 0x000f220000300800 */
[----:B------:R-:W0:Y:S03]  /*1d1c0*/  LDCU UR26, c[0x0][0x398] ;  /* 0x00007300ff1a77ac */ /* 0x000e260008000800 */
[----:B------:R1:W-:Y:S01]  /*1d1d0*/  STL.64 [R1+0xf28], R14 ;  /* 0x000f280e01007387 */ /* 0x0003e20000100a00 */
[----:B------:R-:W0:Y:S01]  /*1d1e0*/  LDCU UR27, c[0x0][0x398] ;  /* 0x00007300ff1b77ac */ /* 0x000e220008000800 */
[----:B------:R-:W0:Y:S01]  /*1d1f0*/  LDCU UR28, c[0x0][0x398] ;  /* 0x00007300ff1c77ac */ /* 0x000e220008000800 */
[----:B------:R-:W0:Y:S01]  /*1d200*/  LDCU UR29, c[0x0][0x398] ;  /* 0x00007300ff1d77ac */ /* 0x000e220008000800 */
[----:B-1----:R-:W4:Y:S01]  /*1d210*/  LDL R15, [R1+0xe10] ;  /* 0x000e1000010f7983 */ /* 0x002f220000100800 */
[C---:B--2---:R-:W-:Y:S01]  /*1d220*/  IMAD.SHL.U32 R0, R3.reuse, 0x10, RZ ;  /* 0x0000001003007824 */ /* 0x044fe200078e00ff */
[C---:B------:R-:W-:Y:S01]  /*1d230*/  LOP3.LUT R29, R3.reuse, 0x20, RZ, 0xc0, !PT ;  /* 0x00000020031d7812 */ /* 0x040fe200078ec0ff */
[C---:B------:R-:W-:Y:S01]  /*1d240*/  IMAD.SHL.U32 R2, R3.reuse, 0x20, RZ ;  /* 0x0000002003027824 */ /* 0x040fe200078e00ff */
[----:B---3--:R-:W-:Y:S01]  /*1d250*/  ULEA UR4, UR5, UR4, 0x18 ;  /* 0x0000000405047291 */ /* 0x008fe2000f8ec0ff */
[----:B------:R-:W-:Y:S01]  /*1d260*/  LOP3.LUT R28, R3, 0x3f, RZ, 0xc0, !PT ;  /* 0x0000003f031c7812 */ /* 0x000fe200078ec0ff */
[----:B------:R-:W-:Y:S01]  /*1d270*/  STL.64 [R1+0xf20], R12 ;  /* 0x000f200c01007387 */ /* 0x000fe20000100a00 */
[----:B------:R-:W-:Y:S01]  /*1d280*/  LOP3.LUT R0, R0, 0xf0, RZ, 0xc0, !PT ;  /* 0x000000f000007812 */ /* 0x000fe200078ec0ff */
[----:B------:R-:W1:Y:S01]  /*1d290*/  LDCU UR5, c[0x0][0x398] ;  /* 0x00007300ff0577ac */ /* 0x000e620008000800 */
[----:B------:R-:W-:Y:S01]  /*1d2a0*/  LOP3.LUT R2, R2, 0x200, RZ, 0xc0, !PT ;  /* 0x0000020002027812 */ /* 0x000fe200078ec0ff */
[----:B------:R-:W-:Y:S03]  /*1d2b0*/  STL.64 [R1+0xf18], R18 ;  /* 0x000f181201007387 */ /* 0x000fe60000100a00 */
[----:B------:R-:W-:Y:S01]  /*1d2c0*/  IADD3 R2, PT, PT, R2, UR4, R0 ;  /* 0x0000000402027c10 */ /* 0x000fe2000fffe000 */
[----:B------:R-:W-:Y:S04]  /*1d2d0*/  STL.64 [R1+0xf10], R16 ;  /* 0x000f101001007387 */ /* 0x000fe80000100a00 */
[----:B------:R-:W-:Y:S01]  /*1d2e0*/  IMAD R2, R29, 0x8, R2 ;  /* 0x000000081d027824 */ /* 0x000fe200078e0202 */
[----:B------:R-:W-:Y:S08]  /*1d2f0*/  BAR.SYNC.DEFER_BLOCKING 0x0 ;  /* 0x0000000000007b1d */ /* 0x000ff00000010000 */
[----:B------:R-:W2:Y:S01]  /*1d300*/  LDC R29, c[0x0][0x3b4] ;  /* 0x0000ed00ff1d7b82 */ /* 0x000ea20000000800 */
[----:B------:R-:W-:Y:S04]  /*1d310*/  STL.64 [R1+0xf08], R22 ;  /* 0x000f081601007387 */ /* 0x000fe80000100a00 */
[----:B------:R-:W-:Y:S04]  /*1d320*/  STL.64 [R1+0xf00], R20 ;  /* 0x000f001401007387 */ /* 0x000fe80000100a00 */
[----:B------:R-:W-:Y:S04]  /*1d330*/  STL.64 [R1+0xef8], R26 ;  /* 0x000ef81a01007387 */ /* 0x000fe80000100a00 */
[----:B------:R-:W-:Y:S04]  /*1d340*/  STL.64 [R1+0xef0], R24 ;  /* 0x000ef01801007387 */ /* 0x000fe80000100a00 */
[----:B----4-:R-:W-:Y:S01]  /*1d350*/  STSM.16.M88.4 [R2], R8 ;  /* 0x0000000802007844 */ /* 0x010fe20000000200 */
[----:B------:R-:W-:-:S02]  /*1d360*/  VIADD R0, R15, 0x1 ;  /* 0x000000010f007836 */ /* 0x000fc40000000000 */
[----:B------:R-:W-:Y:S01]  /*1d370*/  VIADD R3, R15, 0x2 ;  /* 0x000000020f037836 */ /* 0x000fe20000000000 */
[----:B------:R-:W-:Y:S02]  /*1d380*/  BAR.SYNC.DEFER_BLOCKING 0x0 ;  /* 0x0000000000007b1d */ /* 0x000fe40000010000 */
[----:B------:R-:W-:Y:S02]  /*1d390*/  ISETP.GE.AND P4, PT, R0, UR11, PT ;  /* 0x0000000b00007c0c */ /* 0x000fe4000bf86270 */
[----:B------:R-:W-:Y:S02]  /*1d3a0*/  LEA R0, R28, UR4, 0x4 ;  /* 0x000000041c007c11 */ /* 0x000fe4000f8e20ff */
[----:B------:R-:W-:Y:S01]  /*1d3b0*/  ISETP.GE.AND P2, PT, R3, UR11, PT ;  /* 0x0000000b03007c0c */ /* 0x000fe2000bf46270 */
[----:B------:R-:W3:Y:S02]  /*1d3c0*/  LDCU UR4, c[0x0][0x3b8] ;  /* 0x00007700ff0477ac */ /* 0x000ee40008000800 */
[----:B------:R-:W4:Y:S01]  /*1d3d0*/  LDS.128 R8, [R0] ;  /* 0x0000000000087984 */ /* 0x000f220000000c00 */
[----:B------:R-:W-:Y:S06]  /*1d3e0*/  BAR.SYNC.DEFER_BLOCKING 0x0 ;  /* 0x0000000000007b1d */ /* 0x000fec0000010000 */
[----:B------:R0:W-:Y:S02]  /*1d3f0*/  STSM.16.M88.4 [R2], R4 ;  /* 0x0000000402007844 */ /* 0x0001e40000000200 */
[----:B------:R-:W-:Y:S06]  /*1d400*/  BAR.SYNC.DEFER_BLOCKING 0x0 ;  /* 0x0000000000007b1d */ /* 0x000fec0000010000 */
[----:B----4-:R-:W-:Y:S04]  /*1d410*/  STL.64 [R1+0x90], R8 ;  /* 0x0000900801007387 */ /* 0x010fe80000100a00 */
[----:B------:R-:W-:Y:S04]  /*1d420*/  STL.64 [R1+0x98], R10 ;  /* 0x0000980a01007387 */ /* 0x000fe80000100a00 */
[----:B0-----:R-:W4:Y:S04]  /*1d430*/  LDL.LU R4, [R1+0x50] ;  /* 0x0000500001047983 */ /* 0x001f280000300800 */
[----:B------:R-:W4:Y:S04]  /*1d440*/  LDL.LU R5, [R1+0x54] ;  /* 0x0000540001057983 */ /* 0x000f280000300800 */
[----:B------:R-:W2:Y:S04]  /*1d450*/  LDL.LU R6, [R1+0x58] ;  /* 0x0000580001067983 */ /* 0x000ea80000300800 */
[----:B------:R-:W2:Y:S04]  /*1d460*/  LDL.LU R7, [R1+0x5c] ;  /* 0x00005c0001077983 */ /* 0x000ea80000300800 */
[----:B------:R-:W0:Y:S01]  /*1d470*/  LDS.128 R16, [R0] ;  /* 0x0000000000107984 */ /* 0x000e220000000c00 */
[----:B------:R-:W-:Y:S06]  /*1d480*/  BAR.SYNC.DEFER_BLOCKING 0x0 ;  /* 0x0000000000007b1d */ /* 0x000fec0000010000 */
[----:B--2---:R-:W-:Y:S04]  /*1d490*/  STL.64 [R1+0xf58], R6 ;  /* 0x000f580601007387 */ /* 0x004fe80000100a00 */
[----:B----4-:R2:W-:Y:S04]  /*1d4a0*/  STL.64 [R1+0xf50], R4 ;  /* 0x000f500401007387 */ /* 0x0105e80000100a00 */
[----:B--2---:R-:W2:Y:S04]  /*1d4b0*/  LDL.LU R4, [R1+0x60] ;  /* 0x0000600001047983 */ /* 0x004ea80000300800 */
[----:B------:R-:W2:Y:S04]  /*1d4c0*/  LDL.LU R5, [R1+0x64] ;  /* 0x0000640001057983 */ /* 0x000ea80000300800 */
[----:B------:R-:W4:Y:S04]  /*1d4d0*/  LDL.LU R6, [R1+0x68] ;  /* 0x0000680001067983 */ /* 0x000f280000300800 */
[----:B------:R-:W4:Y:S04]  /*1d4e0*/  LDL.LU R7, [R1+0x6c] ;  /* 0x00006c0001077983 */ /* 0x000f280000300800 */
[----:B----4-:R-:W-:Y:S04]  /*1d4f0*/  STL.64 [R1+0xf68], R6 ;  /* 0x000f680601007387 */ /* 0x010fe80000100a00 */
[----:B--2---:R2:W-:Y:S04]  /*1d500*/  STL.64 [R1+0xf60], R4 ;  /* 0x000f600401007387 */ /* 0x0045e80000100a00 */
[----:B--2---:R-:W2:Y:S04]  /*1d510*/  LDL.LU R4, [R1+0x70] ;  /* 0x0000700001047983 */ /* 0x004ea80000300800 */
[----:B------:R-:W2:Y:S04]  /*1d520*/  LDL.LU R5, [R1+0x74] ;  /* 0x0000740001057983 */ /* 0x000ea80000300800 */
[----:B------:R-:W2:Y:S04]  /*1d530*/  LDL.LU R6, [R1+0x78] ;  /* 0x0000780001067983 */ /* 0x000ea80000300800 */
[----:B------:R-:W2:Y:S04]  /*1d540*/  LDL.LU R7, [R1+0x7c] ;  /* 0x00007c0001077983 */ /* 0x000ea80000300800 */
[----:B------:R-:W4:Y:S04]  /*1d550*/  LDL.LU R8, [R1+0x40] ;  /* 0x0000400001087983 */ /* 0x000f280000300800 */
[----:B------:R-:W4:Y:S04]  /*1d560*/  LDL.LU R9, [R1+0x44] ;  /* 0x0000440001097983 */ /* 0x000f280000300800 */
[----:B------:R-:W4:Y:S04]  /*1d570*/  LDL.LU R10, [R1+0x48] ;  /* 0x00004800010a7983 */ /* 0x000f280000300800 */
[----:B------:R-:W4:Y:S04]  /*1d580*/  LDL.LU R11, [R1+0x4c] ;  /* 0x00004c00010b7983 */ /* 0x000f280000300800 */
[----:B------:R-:W3:Y:S04]  /*1d590*/  LDL.LU R12, [R1+0x30] ;  /* 0x00003000010c7983 */ /* 0x000ee80000300800 */
[----:B0-----:R0:W-:Y:S04]  /*1d5a0*/  STL.64 [R1+0x80], R16 ;  /* 0x0000801001007387 */ /* 0x0011e80000100a00 */
[----:B------:R0:W-:Y:S04]  /*1d5b0*/  STL.64 [R1+0x88], R18 ;  /* 0x0000881201007387 */ /* 0x0001e80000100a00 */
[----:B------:R-:W3:Y:S04]  /*1d5c0*/  LDL.LU R13, [R1+0x34] ;  /* 0x00003400010d7983 */ /* 0x000ee80000300800 */
[----:B------:R-:W3:Y:S04]  /*1d5d0*/  LDL.LU R14, [R1+0x38] ;  /* 0x00003800010e7983 */ /* 0x000ee80000300800 */
[----:B------:R-:W3:Y:S04]  /*1d5e0*/  LDL.LU R15, [R1+0x3c] ;  /* 0x00003c00010f7983 */ /* 0x000ee80000300800 */
[----:B------:R-:W3:Y:S04]  /*1d5f0*/  LDL.LU R24, [R1+0x20] ;  /* 0x0000200001187983 */ /* 0x000ee80000300800 */
[----:B------:R-:W3:Y:S04]  /*1d600*/  LDL.LU R25, [R1+0x24] ;  /* 0x0000240001197983 */ /* 0x000ee80000300800 */
[----:B------:R-:W3:Y:S04]  /*1d610*/  LDL.LU R26, [R1+0x28] ;  /* 0x00002800011a7983 */ /* 0x000ee80000300800 */
[----:B------:R-:W3:Y:S04]  /*1d620*/  LDL.LU R27, [R1+0x2c] ;  /* 0x00002c00011b7983 */ /* 0x000ee80000300800 */
[----:B0-----:R-:W3:Y:S04]  /*1d630*/  LDL.LU R16, [R1+0x10] ;  /* 0x0000100001107983 */ /* 0x001ee80000300800 */
[----:B------:R-:W3:Y:S04]  /*1d640*/  LDL.LU R17, [R1+0x14] ;  /* 0x0000140001117983 */ /* 0x000ee80000300800 */
[----:B------:R-:W3:Y:S04]  /*1d650*/  LDL.LU R18, [R1+0x18] ;  /* 0x0000180001127983 */ /* 0x000ee80000300800 */
[----:B------:R-:W3:Y:S04]  /*1d660*/  LDL.LU R19, [R1+0x1c] ;  /* 0x00001c0001137983 */ /* 0x000ee80000300800 */
[----:B------:R-:W3:Y:S04]  /*1d670*/  LDL.LU R20, [R1] ;  /* 0x0000000001147983 */ /* 0x000ee80000300800 */
[----:B------:R-:W3:Y:S04]  /*1d680*/  LDL.LU R21, [R1+0x4] ;  /* 0x0000040001157983 */ /* 0x000ee80000300800 */
[----:B------:R-:W3:Y:S04]  /*1d690*/  LDL.LU R22, [R1+0x8] ;  /* 0x0000080001167983 */ /* 0x000ee80000300800 */
[----:B------:R-:W3:Y:S04]  /*1d6a0*/  LDL.LU R23, [R1+0xc] ;  /* 0x00000c0001177983 */ /* 0x000ee80000300800 */
[----:B--2---:R-:W-:Y:S01]  /*1d6b0*/  STSM.16.M88.4 [R2], R4 ;  /* 0x0000000402007844 */ /* 0x004fe20000000200 */
[----:B------:R-:W-:Y:S06]  /*1d6c0*/  BAR.SYNC.DEFER_BLOCKING 0x0 ;  /* 0x0000000000007b1d */ /* 0x000fec0000010000 */
[----:B------:R-:W0:Y:S04]  /*1d6d0*/  LDS.128 R4, [R0] ;  /* 0x0000000000047984 */ /* 0x000e280000000c00 */
[----:B0-----:R-:W-:Y:S04]  /*1d6e0*/  STL.64 [R1+0x70], R4 ;  /* 0x0000700401007387 */ /* 0x001fe80000100a00 */
[----:B------:R0:W-:Y:S04]  /*1d6f0*/  STL.64 [R1+0x78], R6 ;  /* 0x0000780601007387 */ /* 0x0001e80000100a00 */
[----:B0-----:R-:W2:Y:S04]  /*1d700*/  LDL.LU.64 R6, [R1+0xf68] ;  /* 0x000f680001067983 */ /* 0x001ea80000300a00 */
[----:B------:R-:W2:Y:S01]  /*1d710*/  LDL.LU.64 R4, [R1+0xf60] ;  /* 0x000f600001047983 */ /* 0x000ea20000300a00 */
[----:B------:R-:W-:Y:S06]  /*1d720*/  BAR.SYNC.DEFER_BLOCKING 0x0 ;  /* 0x0000000000007b1d */ /* 0x000fec0000010000 */
[----:B--2---:R-:W-:Y:S02]  /*1d730*/  STSM.16.M88.4 [R2], R4 ;  /* 0x0000000402007844 */ /* 0x004fe40000000200 */
        /* <DEDUP_REMOVED lines=9> */
[----:B------:R-:W0:Y:S02]  /*1d7d0*/  LDS.128 R4, [R0] ;  /* 0x0000000000047984 */ /* 0x000e240000000c00 */
[----:B------:R-:W-:Y:S06]  /*1d7e0*/  BAR.SYNC.DEFER_BLOCKING 0x0 ;  /* 0x0000000000007b1d */ /* 0x000fec0000010000 */
[----:B----4-:R-:W-:Y:S02]  /*1d7f0*/  STSM.16.M88.4 [R2], R8 ;  /* 0x0000000802007844 */ /* 0x010fe40000000200 */
[----:B------:R-:W-:Y:S06]  /*1d800*/  BAR.SYNC.DEFER_BLOCKING 0x0 ;  /* 0x0000000000007b1d */ /* 0x000fec0000010000 */
[----:B0-----:R-:W-:Y:S04]  /*1d810*/  STL.64 [R1+0x50], R4 ;  /* 0x0000500401007387 */ /* 0x001fe80000100a00 */
[----:B------:R0:W-:Y:S04]  /*1d820*/  STL.64 [R1+0x58], R6 ;  /* 0x0000580601007387 */ /* 0x0001e80000100a00 */
[----:B------:R-:W2:Y:S01]  /*1d830*/  LDS.128 R8, [R0] ;  /* 0x0000000000087984 */ /* 0x000ea20000000c00 */
[----:B------:R-:W-:Y:S06]  /*1d840*/  BAR.SYNC.DEFER_BLOCKING 0x0 ;  /* 0x0000000000007b1d */ /* 0x000fec0000010000 */
[----:B0-----:R-:W4:Y:S04]  /*1d850*/  LDL.LU.64 R6, [R1+0xf48] ;  /* 0x000f480001067983 */ /* 0x001f280000300a00 */
[----:B------:R-:W4:Y:S04]  /*1d860*/  LDL.LU.64 R4, [R1+0xf40] ;  /* 0x000f400001047983 */ /* 0x000f280000300a00 */
[----:B---3--:R-:W-:Y:S01]  /*1d870*/  STSM.16.M88.4 [R2], R12 ;  /* 0x0000000c02007844 */ /* 0x008fe20000000200 */
[----:B------:R-:W-:Y:S06]  /*1d880*/  BAR.SYNC.DEFER_BLOCKING 0x0 ;  /* 0x0000000000007b1d */ /* 0x000fec0000010000 */
[----:B--2---:R-:W-:Y:S04]  /*1d890*/  STL.64 [R1+0x40], R8 ;  /* 0x0000400801007387 */ /* 0x004fe80000100a00 */
[----:B------:R0:W-:Y:S04]  /*1d8a0*/  STL.64 [R1+0x48], R10 ;  /* 0x0000480a01007387 */ /* 0x0001e80000100a00 */
[----:B------:R-:W2:Y:S01]  /*1d8b0*/  LDS.128 R12, [R0] ;  /* 0x00000000000c7984 */ /* 0x000ea20000000c00 */
[----:B------:R-:W-:Y:S06]  /*1d8c0*/  BAR.SYNC.DEFER_BLOCKING 0x0 ;  /* 0x0000000000007b1d */ /* 0x000fec0000010000 */
[----:B0-----:R-:W3:Y:S04]  /*1d8d0*/  LDL.LU.64 R10, [R1+0xf38] ;  /* 0x000f3800010a7983 */ /* 0x001ee80000300a00 */
[----:B------:R-:W3:Y:S04]  /*1d8e0*/  LDL.LU.64 R8, [R1+0xf30] ;  /* 0x000f300001087983 */ /* 0x000ee80000300a00 */
[----:B------:R-:W-:Y:S01]  /*1d8f0*/  STSM.16.M88.4 [R2], R24 ;  /* 0x0000001802007844 */ /* 0x000fe20000000200 */
        /* <DEDUP_REMOVED lines=9> */
[----:B--2---:R0:W-:Y:S04]  /*1d990*/  STL.64 [R1+0x20], R24 ;  /* 0x0000201801007387 */ /* 0x0041e80000100a00 */
[----:B------:R-:W-:Y:S04]  /*1d9a0*/  STL.64 [R1+0x28], R26 ;  /* 0x0000281a01007387 */ /* 0x000fe80000100a00 */
[----:B0-----:R-:W2:Y:S04]  /*1d9b0*/  LDL R24, [R1+0xdf0] ;  /* 0x000df00001187983 */ /* 0x001ea80000100800 */
[----:B------:R-:W0:Y:S01]  /*1d9c0*/  LDS.128 R16, [R0] ;  /* 0x0000000000107984 */ /* 0x000e220000000c00 */
[----:B------:R-:W-:Y:S06]  /*1d9d0*/  BAR.SYNC.DEFER_BLOCKING 0x0 ;  /* 0x0000000000007b1d */ /* 0x000fec0000010000 */
[----:B0-----:R-:W-:Y:S04]  /*1d9e0*/  STL.64 [R1+0xc0], R16 ;  /* 0x0000c01001007387 */ /* 0x001fe80000100a00 */
[----:B------:R0:W-:Y:S04]  /*1d9f0*/  STL.64 [R1+0xc8], R18 ;  /* 0x0000c81201007387 */ /* 0x0001e80000100a00 */
[----:B0-----:R-:W2:Y:S04]  /*1da00*/  LDL.LU.64 R18, [R1+0xf18] ;  /* 0x000f180001127983 */ /* 0x001ea80000300a00 */
[----:B------:R-:W2:Y:S04]  /*1da10*/  LDL.LU.64 R16, [R1+0xf10] ;  /* 0x000f100001107983 */ /* 0x000ea80000300a00 */
[----:B------:R-:W-:Y:S01]  /*1da20*/  STSM.16.M88.4 [R2], R20 ;  /* 0x0000001402007844 */ /* 0x000fe20000000200 */
[----:B------:R-:W-:Y:S06]  /*1da30*/  BAR.SYNC.DEFER_BLOCKING 0x0 ;  /* 0x0000000000007b1d */ /* 0x000fec0000010000 */
[----:B------:R-:W0:Y:S02]  /*1da40*/  LDS.128 R20, [R0] ;  /* 0x0000000000147984 */ /* 0x000e240000000c00 */
[----:B------:R-:W-:Y:S06]  /*1da50*/  BAR.SYNC.DEFER_BLOCKING 0x0 ;  /* 0x0000000000007b1d */ /* 0x000fec0000010000 */
[----:B0-----:R-:W-:Y:S04]  /*1da60*/  STL.64 [R1+0xd0], R20 ;  /* 0x0000d01401007387 */ /* 0x001fe80000100a00 */
[----:B------:R0:W-:Y:S04]  /*1da70*/  STL.64 [R1+0xd8], R22 ;  /* 0x0000d81601007387 */ /* 0x0001e80000100a00 */
[----:B----4-:R-:W-:Y:S01]  /*1da80*/  STSM.16.M88.4 [R2], R4 ;  /* 0x0000000402007844 */ /* 0x010fe20000000200 */
[----:B------:R-:W-:Y:S06]  /*1da90*/  BAR.SYNC.DEFER_BLOCKING 0x0 ;  /* 0x0000000000007b1d */ /* 0x000fec0000010000 */
[----:B0-----:R-:W4:Y:S04]  /*1daa0*/  LDL.LU.64 R22, [R1+0xf08] ;  /* 0x000f080001167983 */ /* 0x001f280000300a00 */
[----:B------:R-:W4:Y:S04]  /*1dab0*/  LDL.LU.64 R20, [R1+0xf00] ;  /* 0x000f000001147983 */ /* 0x000f280000300a00 */
[----:B------:R-:W0:Y:S01]  /*1dac0*/  LDS.128 R4, [R0] ;  /* 0x0000000000047984 */ /* 0x000e220000000c00 */
[----:B------:R-:W-:Y:S06]  /*1dad0*/  BAR.SYNC.DEFER_BLOCKING 0x0 ;  /* 0x0000000000007b1d */ /* 0x000fec0000010000 */
[----:B---3--:R3:W-:Y:S04]  /*1dae0*/  STSM.16.M88.4 [R2], R8 ;  /* 0x0000000802007844 */ /* 0x0087e80000000200 */
[----:B0-----:R-:W-:Y:S04]  /*1daf0*/  STL.64 [R1+0xe0], R4 ;  /* 0x0000e00401007387 */ /* 0x001fe80000100a00 */
[----:B------:R-:W-:Y:S01]  /*1db00*/  STL.64 [R1+0xe8], R6 ;  /* 0x0000e80601007387 */ /* 0x000fe20000100a00 */
[----:B------:R-:W-:Y:S06]  /*1db10*/  BAR.SYNC.DEFER_BLOCKING 0x0 ;  /* 0x0000000000007b1d */ /* 0x000fec0000010000 */
[----:B---3--:R-:W3:Y:S04]  /*1db20*/  LDL.LU R8, [R1+0x90] ;  /* 0x0000900001087983 */ /* 0x008ee80000300800 */
[----:B------:R-:W0:Y:S01]  /*1db30*/  LDS.128 R4, [R0] ;  /* 0x0000000000047984 */ /* 0x000e220000000c00 */
[----:B------:R-:W-:Y:S06]  /*1db40*/  BAR.SYNC.DEFER_BLOCKING 0x0 ;  /* 0x0000000000007b1d */ /* 0x000fec0000010000 */
[----:B------:R1:W-:Y:S04]  /*1db50*/  STSM.16.M88.4 [R2], R12 ;  /* 0x0000000c02007844 */ /* 0x0003e80000000200 */
[----:B0-----:R0:W-:Y:S04]  /*1db60*/  STL.64 [R1+0xf0], R4 ;  /* 0x0000f00401007387 */ /* 0x0011e80000100a00 */
[----:B------:R-:W-:Y:S01]  /*1db70*/  STL.64 [R1+0xf8], R6 ;  /* 0x0000f80601007387 */ /* 0x000fe20000100a00 */
[C---:B--2---:R-:W-:Y:S01]  /*1db80*/  IMAD R3, R24.reuse, R29, RZ ;  /* 0x0000001d18037224 */ /* 0x044fe200078e02ff */
[----:B------:R-:W-:Y:S01]  /*1db90*/  BAR.SYNC.DEFER_BLOCKING 0x0 ;  /* 0x0000000000007b1d */ /* 0x000fe20000010000 */
[----:B------:R-:W-:-:S05]  /*1dba0*/  ISETP.GE.AND P0, PT, R24, UR10, PT ;  /* 0x0000000a18007c0c */ /* 0x000fca000bf06270 */
[----:B-1----:R-:W2:Y:S01]  /*1dbb0*/  LDL R15, [R1+0xe10] ;  /* 0x000e1000010f7983 */ /* 0x002ea20000100800 */
[----:B0-----:R-:W-:-:S04]  /*1dbc0*/  LEA R4, P1, R3, UR8, 0x1 ;  /* 0x0000000803047c11 */ /* 0x001fc8000f8208ff */
[----:B------:R-:W-:Y:S01]  /*1dbd0*/  LEA.HI.X.SX32 R5, R3, UR9, 0x1, P1 ;  /* 0x0000000903057c11 */ /* 0x000fe200088f0eff */
[----:B------:R-:W0:Y:S01]  /*1dbe0*/  LDS.128 R24, [R0] ;  /* 0x0000000000187984 */ /* 0x000e220000000c00 */
[----:B------:R-:W-:Y:S06]  /*1dbf0*/  BAR.SYNC.DEFER_BLOCKING 0x0 ;  /* 0x0000000000007b1d */ /* 0x000fec0000010000 */
[----:B------:R-:W-:Y:S04]  /*1dc00*/  STSM.16.M88.4 [R2], R16 ;  /* 0x0000001002007844 */ /* 0x000fe80000000200 */
[----:B0-----:R-:W-:Y:S04]  /*1dc10*/  STL.64 [R1+0xb0], R24 ;  /* 0x0000b01801007387 */ /* 0x001fe80000100a00 */
[----:B------:R-:W-:Y:S01]  /*1dc20*/  STL.64 [R1+0xb8], R26 ;  /* 0x0000b81a01007387 */ /* 0x000fe20000100a00 */
[----:B------:R-:W-:Y:S06]  /*1dc30*/  BAR.SYNC.DEFER_BLOCKING 0x0 ;  /* 0x0000000000007b1d */ /* 0x000fec0000010000 */
[----:B------:R-:W0:Y:S02]  /*1dc40*/  LDS.128 R24, [R0] ;  /* 0x0000000000187984 */ /* 0x000e240000000c00 */
[----:B------:R-:W-:Y:S06]  /*1dc50*/  BAR.SYNC.DEFER_BLOCKING 0x0 ;  /* 0x0000000000007b1d */ /* 0x000fec0000010000 */
[----:B0-----:R-:W-:Y:S04]  /*1dc60*/  STL.64 [R1+0xa0], R24 ;  /* 0x0000a01801007387 */ /* 0x001fe80000100a00 */
[----:B------:R0:W-:Y:S04]  /*1dc70*/  STL.64 [R1+0xa8], R26 ;  /* 0x0000a81a01007387 */ /* 0x0001e80000100a00 */
[----:B0-----:R-:W2:Y:S04]  /*1dc80*/  LDL.LU.64 R26, [R1+0xef8] ;  /* 0x000ef800011a7983 */ /* 0x001ea80000300a00 */
[----:B------:R-:W2:Y:S04]  /*1dc90*/  LDL.LU.64 R24, [R1+0xef0] ;  /* 0x000ef00001187983 */ /* 0x000ea80000300a00 */
[----:B------:R-:W2:Y:S04]  /*1dca0*/  LDL R11, [R1+0xe14] ;  /* 0x000e1400010b7983 */ /* 0x000ea80000100800 */
[----:B------:R-:W2:Y:S04]  /*1dcb0*/  LDL R10, [R1+0xe1c] ;  /* 0x000e1c00010a7983 */ /* 0x000ea80000100800 */
[----:B----4-:R-:W-:Y:S01]  /*1dcc0*/  STSM.16.M88.4 [R2], R20 ;  /* 0x0000001402007844 */ /* 0x010fe20000000200 */
[----:B------:R-:W-:Y:S06]  /*1dcd0*/  BAR.SYNC.DEFER_BLOCKING 0x0 ;  /* 0x0000000000007b1d */ /* 0x000fec0000010000 */
[----:B------:R-:W4:Y:S04]  /*1dce0*/  LDL R12, [R1+0xe18] ;  /* 0x000e1800010c7983 */ /* 0x000f280000100800 */
[----:B------:R-:W0:Y:S01]  /*1dcf0*/  LDS.128 R20, [R0] ;  /* 0x0000000000147984 */ /* 0x000e220000000c00 */
[----:B------:R-:W-:Y:S06]  /*1dd00*/  BAR.SYNC.DEFER_BLOCKING 0x0 ;  /* 0x0000000000007b1d */ /* 0x000fec0000010000 */
[----:B------:R-:W-:Y:S04]  /*1dd10*/  STL [R1+0xee8], R5 ;  /* 0x000ee80501007387 */ /* 0x000fe80000100800 */
[----:B------:R-:W4:Y:S04]  /*1dd20*/  LDL.LU R19, [R1+0x80] ;  /* 0x0000800001137983 */ /* 0x000f280000300800 */
[----:B------:R1:W-:Y:S01]  /*1dd30*/  STL [R1+0xe88], R0 ;  /* 0x000e880001007387 */ /* 0x0003e20000100800 */
[----:B------:R-:W-:-:S03]  /*1dd40*/  IMAD R3, R29, 0x40, R3 ;  /* 0x000000401d037824 */ /* 0x000fc600078e0203 */
[----:B0-----:R-:W-:Y:S04]  /*1dd50*/  STL.64 [R1+0x10], R20 ;  /* 0x0000101401007387 */ /* 0x001fe80000100a00 */
[----:B------:R0:W-:Y:S04]  /*1dd60*/  STL.64 [R1+0x18], R22 ;  /* 0x0000181601007387 */ /* 0x0001e80000100a00 */
[----:B------:R-:W4:Y:S04]  /*1dd70*/  LDL R17, [R1+0xe24] ;  /* 0x000e240001117983 */ /* 0x000f280000100800 */
[----:B-1----:R-:W4:Y:S01]  /*1dd80*/  LDL R0, [R1+0xe2c] ;  /* 0x000e2c0001007983 */ /* 0x002f220000100800 */
[----:B---3--:R-:W-:-:S03]  /*1dd90*/  PRMT R16, R8, 0x7632, R16 ;  /* 0x0000763208107816 */ /* 0x008fc60000000010 */
[----:B0-----:R-:W3:Y:S04]  /*1dda0*/  LDL R23, [R1+0xdf0] ;  /* 0x000df00001177983 */ /* 0x001ee80000100800 */
[----:B------:R-:W3:Y:S01]  /*1ddb0*/  LDL R22, [R1+0xe28] ;  /* 0x000e280001167983 */ /* 0x000ee20000100800 */
[C---:B--2---:R-:W-:Y:S01]  /*1ddc0*/  ISETP.LT.AND P0, PT, R15.reuse, UR11, !P0 ;  /* 0x0000000b0f007c0c */ /* 0x044fe2000c701270 */
[----:B------:R-:W-:-:S04]  /*1ddd0*/  IMAD R28, R15, UR4, RZ ;  /* 0x000000040f1c7c24 */ /* 0x000fc8000f8e02ff */
[----:B------:R-:W-:Y:S01]  /*1dde0*/  IMAD.WIDE R6, R28, 0x2, R4 ;  /* 0x000000021c067825 */ /* 0x000fe200078e0204 */
[----:B------:R0:W-:Y:S01]  /*1ddf0*/  STSM.16.M88.4 [R2], R24 ;  /* 0x0000001802007844 */ /* 0x0001e20000000200 */
[----:B------:R-:W-:Y:S06]  /*1de00*/  BAR.SYNC.DEFER_BLOCKING 0x0 ;  /* 0x0000000000007b1d */ /* 0x000fec0000010000 */
[----:B0-----:R-:W2:Y:S01]  /*1de10*/  LDL R24, [R1+0xe20] ;  /* 0x000e200001187983 */ /* 0x001ea20000100800 */
[----:B------:R-:W-:-:S03]  /*1de20*/  LEA R2, P1, R3, UR8, 0x1 ;  /* 0x0000000803027c11 */ /* 0x000fc6000f8208ff */
[----:B------:R-:W2:Y:S04]  /*1de30*/  LDL.LU R5, [R1+0x70] ;  /* 0x0000700001057983 */ /* 0x000ea80000300800 */
[----:B------:R0:W-:Y:S01]  /*1de40*/  @P0 STG.E.U16 desc[UR12][R6.64], R8 ;  /* 0x0000000806000986 */ /* 0x0001e2000c10150c */
[----:B------:R-:W-:Y:S01]  /*1de50*/  ISETP.GE.AND P0, PT, R15, UR11, PT ;  /* 0x0000000b0f007c0c */ /* 0x000fe2000bf06270 */
[----:B0-----:R-:W-:Y:S01]  /*1de60*/  IMAD R7, R29, 0x40, R3 ;  /* 0x000000401d077824 */ /* 0x001fe200078e0203 */
[----:B------:R-:W-:-:S04]  /*1de70*/  LEA.HI.X.SX32 R3, R3, UR9, 0x1, P1 ;  /* 0x0000000903037c11 */ /* 0x000fc800088f0eff */
[----:B------:R-:W-:Y:S01]  /*1de80*/  LEA R6, P6, R7, UR8, 0x1 ;  /* 0x0000000807067c11 */ /* 0x000fe2000f8c08ff */
[----:B------:R-:W-:Y:S01]  /*1de90*/  IMAD R8, R29, 0x40, R7 ;  /* 0x000000401d087824 */ /* 0x000fe200078e0207 */
[----:B------:R-:W-:Y:S02]  /*1dea0*/  ISETP.LT.AND P1, PT, R11, UR10, !P0 ;  /* 0x0000000a0b007c0c */ /* 0x000fe4000c721270 */
[----:B------:R-:W-:Y:S01]  /*1deb0*/  LEA.HI.X.SX32 R7, R7, UR9, 0x1, P6 ;  /* 0x0000000907077c11 */ /* 0x000fe2000b0f0eff */
[----:B------:R0:W-:Y:S01]  /*1dec0*/  STL [R1+0xee4], R3 ;  /* 0x000ee40301007387 */ /* 0x0001e20000100800 */
[----:B------:R-:W-:Y:S01]  /*1ded0*/  ISETP.LT.AND P6, PT, R10, UR10, !P0 ;  /* 0x0000000a0a007c0c */ /* 0x000fe2000c7c1270 */
[----:B------:R-:W-:Y:S02]  /*1dee0*/  IMAD.WIDE R10, R28, 0x2, R2 ;  /* 0x000000021c0a7825 */ /* 0x000fe400078e0202 */
[----:B0-----:R-:W2:Y:S01]  /*1def0*/  LDL.LU R3, [R1+0x60] ;  /* 0x0000600001037983 */ /* 0x001ea20000300800 */
[----:B----4-:R-:W-:-:S02]  /*1df00*/  ISETP.LT.AND P3, PT, R12, UR10, !P0 ;  /* 0x0000000a0c007c0c */ /* 0x010fc4000c761270 */
[----:B------:R-:W-:-:S04]  /*1df10*/  LEA R20, P5, R8, UR8, 0x1 ;  /* 0x0000000808147c11 */ /* 0x000fc8000f8a08ff */
[----:B------:R-:W-:Y:S01]  /*1df20*/  LEA.HI.X.SX32 R21, R8, UR9, 0x1, P5 ;  /* 0x0000000908157c11 */ /* 0x000fe2000a8f0eff */
[----:B------:R-:W-:Y:S01]  /*1df30*/  IMAD R8, R29, 0x40, R8 ;  /* 0x000000401d087824 */ /* 0x000fe200078e0208 */
[----:B------:R-:W-:Y:S01]  /*1df40*/  PRMT R9, R19, 0x7632, R9 ;  /* 0x0000763213097816 */ /* 0x000fe20000000009 */
[----:B------:R-:W-:-:S04]  /*1df50*/  IMAD.WIDE R14, R28, 0x2, R6 ;  /* 0x000000021c0e7825 */ /* 0x000fc800078e0206 */
[----:B------:R-:W-:Y:S01]  /*1df60*/  IMAD.WIDE R12, R28, 0x2, R20 ;  /* 0x000000021c0c7825 */ /* 0x000fe200078e0214 */
[----:B------:R0:W-:Y:S04]  /*1df70*/  @P3 STG.E.U16 desc[UR12][R10.64], R16 ;  /* 0x000000100a003986 */ /* 0x0001e8000c10150c */
[----:B------:R1:W-:Y:S01]  /*1df80*/  @P1 STG.E.U16 desc[UR12][R14.64], R19 ;  /* 0x000000130e001986 */ /* 0x0003e2000c10150c */
[----:B------:R-:W-:-:S03]  /*1df90*/  LEA R18, P1, R8, UR8, 0x1 ;  /* 0x0000000808127c11 */ /* 0x000fc6000f8208ff */
[----:B------:R4:W-:Y:S01]  /*1dfa0*/  @P6 STG.E.U16 desc[UR12][R12.64], R9 ;  /* 0x000000090c006986 */ /* 0x0009e2000c10150c */
[----:B0-----:R-:W-:Y:S01]  /*1dfb0*/  IMAD R11, R29, 0x40, R8 ;  /* 0x000000401d0b7824 */ /* 0x001fe200078e0208 */
[----:B-1----:R-:W-:-:S03]  /*1dfc0*/  LEA.HI.X.SX32 R19, R8, UR9, 0x1, P1 ;  /* 0x0000000908137c11 */ /* 0x002fc600088f0eff */
[----:B----4-:R-:W-:Y:S01]  /*1dfd0*/  IMAD R9, R29, 0x40, R11 ;  /* 0x000000401d097824 */ /* 0x010fe200078e020b */
[----:B------:R-:W-:-:S03]  /*1dfe0*/  LEA R10, P1, R11, UR8, 0x1 ;  /* 0x000000080b0a7c11 */ /* 0x000fc6000f8208ff */
[----:B------:R-:W-:Y:S01]  /*1dff0*/  IMAD R12, R29, 0x40, R9 ;  /* 0x000000401d0c7824 */ /* 0x000fe200078e0209 */
[----:B------:R-:W-:Y:S02]  /*1e000*/  LEA R8, P6, R9, UR8, 0x1 ;  /* 0x0000000809087c11 */ /* 0x000fe4000f8c08ff */
[----:B------:R-:W-:Y:S02]  /*1e010*/  LEA.HI.X.SX32 R11, R11, UR9, 0x1, P1 ;  /* 0x000000090b0b7c11 */ /* 0x000fe400088f0eff */
[----:B------:R-:W-:Y:S01]  /*1e020*/  LEA R16, P1, R12, UR8, 0x1 ;  /* 0x000000080c107c11 */ /* 0x000fe2000f8208ff */
[----:B------:R0:W-:Y:S01]  /*1e030*/  STL [R1+0xeb8], R29 ;  /* 0x000eb81d01007387 */ /* 0x0001e20000100800 */
[----:B------:R-:W-:Y:S02]  /*1e040*/  ISETP.LT.AND P5, PT, R17, UR10, !P0 ;  /* 0x0000000a11007c0c */ /* 0x000fe4000c7a1270 */
[----:B------:R-:W-:Y:S01]  /*1e050*/  LEA.HI.X.SX32 R9, R9, UR9, 0x1, P6 ;  /* 0x0000000909097c11 */ /* 0x000fe2000b0f0eff */
[----:B------:R-:W-:Y:S01]  /*1e060*/  IMAD.WIDE R14, R28, 0x2, R10 ;  /* 0x000000021c0e7825 */ /* 0x000fe200078e020a */
[----:B------:R-:W-:Y:S01]  /*1e070*/  ISETP.LT.AND P6, PT, R0, UR10, !P0 ;  /* 0x0000000a00007c0c */ /* 0x000fe2000c7c1270 */
[----:B------:R-:W1:Y:S01]  /*1e080*/  LDCU UR8, c[0x0][0x398] ;  /* 0x00007300ff0877ac */ /* 0x000e620008000800 */
[----:B------:R-:W-:Y:S01]  /*1e090*/  LEA.HI.X.SX32 R17, R12, UR9, 0x1, P1 ;  /* 0x000000090c117c11 */ /* 0x000fe200088f0eff */
[C---:B------:R-:W-:Y:S01]  /*1e0a0*/  IMAD.WIDE R12, R28.reuse, 0x2, R18 ;  /* 0x000000021c0c7825 */ /* 0x040fe200078e0212 */
[----:B---3--:R-:W-:Y:S01]  /*1e0b0*/  ISETP.LT.AND P1, PT, R23, UR10, !P4 ;  /* 0x0000000a17007c0c */ /* 0x008fe2000e721270 */
[----:B0-----:R-:W3:Y:S01]  /*1e0c0*/  LDL R29, [R1+0xe18] ;  /* 0x000e1800011d7983 */ /* 0x001ee20000100800 */
[----:B------:R-:W0:Y:S01]  /*1e0d0*/  LDCU UR9, c[0x0][0x398] ;  /* 0x00007300ff0977ac */ /* 0x000e220008000800 */
[----:B------:R-:W-:Y:S01]  /*1e0e0*/  VIADD R26, R28, UR4 ;  /* 0x000000041c1a7c36 */ /* 0x000fe20008000000 */
[----:B--2---:R-:W-:-:S02]  /*1e0f0*/  ISETP.LT.AND P3, PT, R24, UR10, !P0 ;  /* 0x0000000a18007c0c */ /* 0x004fc4000c761270 */
[----:B------:R-:W-:Y:S02]  /*1e100*/  ISETP.LT.AND P0, PT, R22, UR10, !P0 ;  /* 0x0000000a16007c0c */ /* 0x000fe4000c701270 */
[----:B------:R-:W-:Y:S01]  /*1e110*/  PRMT R27, R5, 0x7632, R27 ;  /* 0x00007632051b7816 */ /* 0x000fe2000000001b */
[----:B------:R-:W-:-:S08]  /*1e120*/  IMAD.WIDE R22, R28, 0x2, R8 ;  /* 0x000000021c167825 */ /* 0x000fd000078e0208 */
[----:B------:R2:W-:Y:S01]  /*1e130*/  @P3 STG.E.U16 desc[UR12][R12.64], R5 ;  /* 0x000000050c003986 */ /* 0x0005e2000c10150c */
[----:B------:R-:W-:-:S03]  /*1e140*/  IMAD.WIDE R24, R28, 0x2, R16 ;  /* 0x000000021c187825 */ /* 0x000fc600078e0210 */
[----:B------:R4:W-:Y:S04]  /*1e150*/  @P5 STG.E.U16 desc[UR12][R14.64], R27 ;  /* 0x0000001b0e005986 */ /* 0x0009e8000c10150c */
[----:B--2---:R-:W2:Y:S04]  /*1e160*/  LDL.LU R5, [R1+0xee8] ;  /* 0x000ee80001057983 */ /* 0x004ea80000300800 */
[----:B----4-:R-:W4:Y:S04]  /*1e170*/  LDL.LU R14, [R1+0x50] ;  /* 0x00005000010e7983 */ /* 0x010f280000300800 */
[----:B------:R-:W3:Y:S01]  /*1e180*/  LDL R15, [R1+0xe10] ;  /* 0x000e1000010f7983 */ /* 0x000ee20000100800 */
[----:B------:R-:W-:-:S03]  /*1e190*/  PRMT R28, R3, 0x7632, R28 ;  /* 0x00007632031c7816 */ /* 0x000fc6000000001c */
[----:B------:R0:W-:Y:S04]  /*1e1a0*/  @P6 STG.E.U16 desc[UR12][R22.64], R3 ;  /* 0x0000000316006986 */ /* 0x0001e8000c10150c */
[----:B0-----:R-:W3:Y:S04]  /*1e1b0*/  LDL.LU R3, [R1+0xee4] ;  /* 0x000ee40001037983 */ /* 0x001ee80000300800 */
[----:B------:R-:W3:Y:S04]  /*1e1c0*/  LDL R22, [R1+0xe1c] ;  /* 0x000e1c0001167983 */ /* 0x000ee80000100800 */
[----:B------:R-:W3:Y:S04]  /*1e1d0*/  LDL R23, [R1+0xe20] ;  /* 0x000e200001177983 */ /* 0x000ee80000100800 */
[----:B------:R0:W-:Y:S04]  /*1e1e0*/  @P0 STG.E.U16 desc[UR12][R24.64], R28 ;  /* 0x0000001c18000986 */ /* 0x0001e8000c10150c */
[----:B0-----:R-:W3:Y:S04]  /*1e1f0*/  LDL R25, [R1+0xe14] ;  /* 0x000e140001197983 */ /* 0x001ee80000100800 */
[----:B------:R-:W-:Y:S01]  /*1e200*/  STL [R1+0xee0], R2 ;  /* 0x000ee00201007387 */ /* 0x000fe20000100800 */
[----:B--2---:R-:W-:-:S05]  /*1e210*/  IMAD.WIDE R12, R26, 0x2, R4 ;  /* 0x000000021a0c7825 */ /* 0x004fca00078e0204 */
[----:B----4-:R3:W-:Y:S02]  /*1e220*/  @P1 STG.E.U16 desc[UR12][R12.64], R14 ;  /* 0x0000000e0c001986 */ /* 0x0107e4000c10150c */
[----:B---3--:R-:W-:Y:S02]  /*1e230*/  IMAD.WIDE R12, R26, 0x2, R2 ;  /* 0x000000021a0c7825 */ /* 0x008fe400078e0202 */
[----:B------:R-:W2:Y:S01]  /*1e240*/  LDL R2, [R1+0xe14] ;  /* 0x000e140001027983 */ /* 0x000ea20000100800 */
[----:B------:R-:W-:-:S03]  /*1e250*/  ISETP.LT.AND P6, PT, R22, UR10, !P4 ;  /* 0x0000000a16007c0c */ /* 0x000fc6000e7c1270 */
[----:B------:R0:W-:Y:S01]  /*1e260*/  STL [R1+0xedc], R3 ;  /* 0x000edc0301007387 */ /* 0x0001e20000100800 */
[----:B------:R-:W-:Y:S01]  /*1e270*/  ISETP.LT.AND P0, PT, R23, UR10, !P4 ;  /* 0x0000000a17007c0c */ /* 0x000fe2000e701270 */
[----:B------:R-:W-:Y:S02]  /*1e280*/  IMAD.WIDE R22, R26, 0x2, R20 ;  /* 0x000000021a167825 */ /* 0x000fe400078e0214 */
[----:B0-----:R-:W3:Y:S04]  /*1e290*/  LDL.LU R3, [R1+0x20] ;  /* 0x0000200001037983 */ /* 0x001ee80000300800 */
[----:B------:R0:W-:Y:S04]  /*1e2a0*/  STL [R1+0xed8], R20 ;  /* 0x000ed81401007387 */ /* 0x0001e80000100800 */
[----:B0-----:R-:W4:Y:S01]  /*1e2b0*/  LDL.LU R20, [R1+0x40] ;  /* 0x0000400001147983 */ /* 0x001f220000300800 */
[----:B------:R-:W-:-:S02]  /*1e2c0*/  ISETP.LT.AND P3, PT, R29, UR10, !P4 ;  /* 0x0000000a1d007c0c */ /* 0x000fc4000e761270 */
[----:B------:R-:W-:Y:S01]  /*1e2d0*/  ISETP.LT.AND P5, PT, R25, UR10, !P4 ;  /* 0x0000000a19007c0c */ /* 0x000fe2000e7a1270 */
[----:B------:R0:W-:Y:S01]  /*1e2e0*/  STL [R1+0xed4], R21 ;  /* 0x000ed41501007387 */ /* 0x0001e20000100800 */
[----:B------:R-:W-:Y:S01]  /*1e2f0*/  PRMT R28, R14, 0x7632, R28 ;  /* 0x000076320e1c7816 */ /* 0x000fe2000000001c */
[----:B------:R-:W-:Y:S02]  /*1e300*/  VIADD R24, R15, 0x3 ;  /* 0x000000030f187836 */ /* 0x000fe40000000000 */
[----:B------:R-:W-:Y:S01]  /*1e310*/  IMAD.WIDE R14, R26, 0x2, R6 ;  /* 0x000000021a0e7825 */ /* 0x000fe200078e0206 */
[----:B0-----:R-:W2:Y:S05]  /*1e320*/  LDL R21, [R1+0xe24] ;  /* 0x000e240001157983 */ /* 0x001eaa0000100800 */
[----:B------:R0:W-:Y:S04]  /*1e330*/  @P3 STG.E.U16 desc[UR12][R12.64], R28 ;  /* 0x0000001c0c003986 */ /* 0x0001e8000c10150c */
[----:B0-----:R-:W3:Y:S04]  /*1e340*/  LDL.LU R12, [R1+0x30] ;  /* 0x00003000010c7983 */ /* 0x001ee80000300800 */
[----:B----4-:R0:W-:Y:S04]  /*1e350*/  @P5 STG.E.U16 desc[UR12][R14.64], R20 ;  /* 0x000000140e005986 */ /* 0x0101e8000c10150c */
[----:B0-----:R-:W4:Y:S04]  /*1e360*/  LDL R14, [R1+0xe28] ;  /* 0x000e2800010e7983 */ /* 0x001f280000100800 */
[----:B------:R-:W4:Y:S01]  /*1e370*/  LDL R15, [R1+0xdf0] ;  /* 0x000df000010f7983 */ /* 0x000f220000100800 */
[----:B--2---:R-:W-:-:S02]  /*1e380*/  ISETP.LT.AND P3, PT, R21, UR10, !P4 ;  /* 0x0000000a15007c0c */ /* 0x004fc4000e761270 */
[----:B------:R-:W-:Y:S02]  /*1e390*/  PRMT R27, R20, 0x7632, R27 ;  /* 0x00007632141b7816 */ /* 0x000fe4000000001b */
[----:B------:R-:W-:Y:S01]  /*1e3a0*/  ISETP.GE.AND P1, PT, R24, UR11, PT ;  /* 0x0000000b18007c0c */ /* 0x000fe2000bf26270 */
[----:B------:R-:W-:Y:S01]  /*1e3b0*/  IMAD.WIDE R24, R26, 0x2, R18 ;  /* 0x000000021a187825 */ /* 0x000fe200078e0212 */
[----:B------:R-:W-:Y:S01]  /*1e3c0*/  ISETP.LT.AND P5, PT, R0, UR10, !P4 ;  /* 0x0000000a00007c0c */ /* 0x000fe2000e7a1270 */
[----:B------:R0:W-:Y:S04]  /*1e3d0*/  @P6 STG.E.U16 desc[UR12][R22.64], R27 ;  /* 0x0000001b16006986 */ /* 0x0001e8000c10150c */
[----:B------:R-:W2:Y:S01]  /*1e3e0*/  LDL R20, [R1+0xe20] ;  /* 0x000e200001147983 */ /* 0x000ea20000100800 */
[----:B---3--:R-:W-:-:S03]  /*1e3f0*/  PRMT R28, R12, 0x7632, R28 ;  /* 0x000076320c1c7816 */ /* 0x008fc6000000001c */
[----:B------:R-:W-:Y:S01]  /*1e400*/  @P0 STG.E.U16 desc[UR12][R24.64], R12 ;  /* 0x0000000c18000986 */ /* 0x000fe2000c10150c */
[----:B------:R-:W-:-:S03]  /*1e410*/  ISETP.LT.AND P0, PT, R29, UR10, !P2 ;  /* 0x0000000a1d007c0c */ /* 0x000fc6000d701270 */
[----:B------:R3:W-:Y:S01]  /*1e420*/  STL [R1+0xecc], R29 ;  /* 0x000ecc1d01007387 */ /* 0x0007e20000100800 */
[----:B0-----:R-:W-:-:S03]  /*1e430*/  IMAD.WIDE R22, R26, 0x2, R8 ;  /* 0x000000021a167825 */ /* 0x001fc600078e0208 */
[----:B---3--:R-:W3:Y:S04]  /*1e440*/  LDL.LU R29, [R1+0x74] ;  /* 0x00007400011d7983 */ /* 0x008ee80000300800 */
[----:B------:R0:W-:Y:S04]  /*1e450*/  STL [R1+0xed0], R9 ;  /* 0x000ed00901007387 */ /* 0x0001e80000100800 */
[----:B0-----:R-:W2:Y:S01]  /*1e460*/  LDL R9, [R1+0xe28] ;  /* 0x000e280001097983 */ /* 0x001ea20000100800 */
[----:B----4-:R-:W-:Y:S02]  /*1e470*/  ISETP.LT.AND P4, PT, R14, UR10, !P4 ;  /* 0x0000000a0e007c0c */ /* 0x010fe4000e781270 */
[----:B------:R-:W-:Y:S01]  /*1e480*/  ISETP.LT.AND P6, PT, R15, UR10, !P2 ;  /* 0x0000000a0f007c0c */ /* 0x000fe2000d7c1270 */
[----:B------:R-:W-:-:S05]  /*1e490*/  IMAD.WIDE R14, R26, 0x2, R10 ;  /* 0x000000021a0e7825 */ /* 0x000fca00078e020a */
[----:B------:R0:W-:Y:S04]  /*1e4a0*/  @P3 STG.E.U16 desc[UR12][R14.64], R28 ;  /* 0x0000001c0e003986 */ /* 0x0001e8000c10150c */
[----:B0-----:R-:W4:Y:S01]  /*1e4b0*/  LDL.LU R14, [R1+0x94] ;  /* 0x00009400010e7983 */ /* 0x001f220000300800 */
[C---:B------:R-:W-:Y:S01]  /*1e4c0*/  VIADD R12, R26.reuse, UR4 ;  /* 0x000000041a0c7c36 */ /* 0x040fe20008000000 */
[----:B------:R-:W-:Y:S01]  /*1e4d0*/  PRMT R13, R3, 0x7632, R13 ;  /* 0x00007632030d7816 */ /* 0x000fe2000000000d */
[----:B------:R-:W-:Y:S01]  /*1e4e0*/  IMAD.WIDE R24, R26, 0x2, R16 ;  /* 0x000000021a187825 */ /* 0x000fe200078e0210 */
[----:B------:R-:W3:Y:S01]  /*1e4f0*/  LDL R15, [R1+0xe10] ;  /* 0x000e1000010f7983 */ /* 0x000ee20000100800 */
[----:B------:R-:W-:Y:S02]  /*1e500*/  ISETP.LT.AND P3, PT, R2, UR10, !P2 ;  /* 0x0000000a02007c0c */ /* 0x000fe4000d761270 */
[----:B------:R-:W-:Y:S01]  /*1e510*/  IMAD.WIDE R26, R12, 0x2, R4 ;  /* 0x000000020c1a7825 */ /* 0x000fe200078e0204 */
[----:B------:R-:W3:Y:S04]  /*1e520*/  LDL.LU R2, [R1+0xee0] ;  /* 0x000ee00001027983 */ /* 0x000ee80000300800 */
[----:B------:R0:W-:Y:S04]  /*1e530*/  @P5 STG.E.U16 desc[UR12][R22.64], R3 ;  /* 0x0000000316005986 */ /* 0x0001e8000c10150c */
[----:B------:R1:W-:Y:S04]  /*1e540*/  @P4 STG.E.U16 desc[UR12][R24.64], R13 ;  /* 0x0000000d18004986 */ /* 0x0003e8000c10150c */
[----:B0-----:R-:W3:Y:S04]  /*1e550*/  LDL.LU R3, [R1+0xedc] ;  /* 0x000edc0001037983 */ /* 0x001ee80000300800 */
[----:B-1----:R-:W3:Y:S01]  /*1e560*/  LDL.LU R25, [R1+0x84] ;  /* 0x0000840001197983 */ /* 0x002ee20000300800 */
[----:B--2---:R-:W-:-:S02]  /*1e570*/  ISETP.LT.AND P4, PT, R20, UR10, !P2 ;  /* 0x0000000a14007c0c */ /* 0x004fc4000d781270 */
[----:B------:R-:W-:Y:S01]  /*1e580*/  ISETP.LT.AND P5, PT, R21, UR10, !P2 ;  /* 0x0000000a15007c0c */ /* 0x000fe2000d7a1270 */
[----:B----4-:R0:W-:Y:S04]  /*1e590*/  @P6 STG.E.U16 desc[UR12][R26.64], R14 ;  /* 0x0000000e1a006986 */ /* 0x0101e8000c10150c */
[----:B0-----:R-:W2:Y:S04]  /*1e5a0*/  LDL R27, [R1+0xe1c] ;  /* 0x000e1c00011b7983 */ /* 0x001ea80000100800 */
[----:B------:R-:W4:Y:S04]  /*1e5b0*/  LDL.LU R20, [R1+0xed8] ;  /* 0x000ed80001147983 */ /* 0x000f280000300800 */
[----:B------:R-:W4:Y:S01]  /*1e5c0*/  LDL.LU R21, [R1+0xed4] ;  /* 0x000ed40001157983 */ /* 0x000f220000300800 */
[----:B------:R-:W-:Y:S01]  /*1e5d0*/  PRMT R24, R14, 0x7632, R24 ;  /* 0x000076320e187816 */ /* 0x000fe20000000018 */
[----:B---3--:R-:W-:-:S02]  /*1e5e0*/  VIADD R13, R15, 0x4 ;  /* 0x000000040f0d7836 */ /* 0x008fc40000000000 */
[----:B------:R-:W-:-:S04]  /*1e5f0*/  IMAD.WIDE R14, R12, 0x2, R2 ;  /* 0x000000020c0e7825 */ /* 0x000fc800078e0202 */
[----:B------:R-:W-:Y:S01]  /*1e600*/  IMAD.WIDE R22, R12, 0x2, R6 ;  /* 0x000000020c167825 */ /* 0x000fe200078e0206 */
[----:B------:R-:W-:Y:S01]  /*1e610*/  @P0 STG.E.U16 desc[UR12][R14.64], R24 ;  /* 0x000000180e000986 */ /* 0x000fe2000c10150c */
[----:B------:R-:W-:-:S03]  /*1e620*/  PRMT R26, R25, 0x7632, R26 ;  /* 0x00007632191a7816 */ /* 0x000fc6000000001a */
[----:B------:R0:W-:Y:S04]  /*1e630*/  @P3 STG.E.U16 desc[UR12][R22.64], R25 ;  /* 0x0000001916003986 */ /* 0x0001e8000c10150c */
[----:B------:R1:W-:Y:S01]  /*1e640*/  STL [R1+0xec8], R18 ;  /* 0x000ec81201007387 */ /* 0x0003e20000100800 */
[----:B------:R-:W-:Y:S02]  /*1e650*/  ISETP.LT.AND P3, PT, R0, UR10, !P2 ;  /* 0x0000000a00007c0c */ /* 0x000fe4000d761270 */
[----:B------:R-:W-:Y:S01]  /*1e660*/  ISETP.GE.AND P0, PT, R13, UR11, PT ;  /* 0x0000000b0d007c0c */ /* 0x000fe2000bf06270 */
[C---:B0-----:R-:W-:Y:S02]  /*1e670*/  IMAD.WIDE R22, R12.reuse, 0x2, R18 ;  /* 0x000000020c167825 */ /* 0x041fe400078e0212 */
[----:B-1----:R-:W3:Y:S04]  /*1e680*/  LDL.LU R18, [R1+0x54] ;  /* 0x0000540001127983 */ /* 0x002ee80000300800 */
[----:B------:R0:W-:Y:S01]  /*1e690*/  STL [R1+0xec4], R19 ;  /* 0x000ec41301007387 */ /* 0x0001e20000100800 */
[----:B------:R-:W-:Y:S01]  /*1e6a0*/  PRMT R13, R29, 0x7632, R13 ;  /* 0x000076321d0d7816 */ /* 0x000fe2000000000d */
[----:B------:R-:W-:-:S02]  /*1e6b0*/  IMAD.WIDE R24, R12, 0x2, R10 ;  /* 0x000000020c187825 */ /* 0x000fc400078e020a */
[----:B0-----:R-:W3:Y:S01]  /*1e6c0*/  LDL.LU R19, [R1+0x44] ;  /* 0x0000440001137983 */ /* 0x001ee20000300800 */
[----:B--2---:R-:W-:Y:S01]  /*1e6d0*/  ISETP.LT.AND P6, PT, R27, UR10, !P2 ;  /* 0x0000000a1b007c0c */ /* 0x004fe2000d7c1270 */
[----:B----4-:R-:W-:Y:S01]  /*1e6e0*/  IMAD.WIDE R14, R12, 0x2, R20 ;  /* 0x000000020c0e7825 */ /* 0x010fe200078e0214 */
[----:B------:R-:W-:-:S11]  /*1e6f0*/  ISETP.LT.AND P2, PT, R9, UR10, !P2 ;  /* 0x0000000a09007c0c */ /* 0x000fd6000d741270 */
[----:B------:R0:W-:Y:S04]  /*1e700*/  @P6 STG.E.U16 desc[UR12][R14.64], R26 ;  /* 0x0000001a0e006986 */ /* 0x0001e8000c10150c */
[----:B------:R1:W-:Y:S04]  /*1e710*/  @P4 STG.E.U16 desc[UR12][R22.64], R29 ;  /* 0x0000001d16004986 */ /* 0x0003e8000c10150c */
[----:B0-----:R-:W2:Y:S04]  /*1e720*/  LDL R14, [R1+0xe10] ;  /* 0x000e1000010e7983 */ /* 0x001ea80000100800 */
[----:B------:R-:W4:Y:S04]  /*1e730*/  LDL R15, [R1+0xdf0] ;  /* 0x000df000010f7983 */ /* 0x000f280000100800 */
[----:B------:R-:W4:Y:S04]  /*1e740*/  LDL.LU R26, [R1+0x64] ;  /* 0x00006400011a7983 */ /* 0x000f280000300800 */
[----:B------:R-:W4:Y:S04]  /*1e750*/  LDL.LU R9, [R1+0xed0] ;  /* 0x000ed00001097983 */ /* 0x000f280000300800 */
[----:B-1----:R-:W4:Y:S04]  /*1e760*/  LDL.LU R29, [R1+0xecc] ;  /* 0x000ecc00011d7983 */ /* 0x002f280000300800 */
[----:B------:R0:W-:Y:S04]  /*1e770*/  @P5 STG.E.U16 desc[UR12][R24.64], R13 ;  /* 0x0000000d18005986 */ /* 0x0001e8000c10150c */
[----:B0-----:R-:W4:Y:S01]  /*1e780*/  LDL R25, [R1+0xe14] ;  /* 0x000e140001197983 */ /* 0x001f220000100800 */
[----:B------:R-:W-:Y:S01]  /*1e790*/  IMAD.WIDE R22, R12, 0x2, R16 ;  /* 0x000000020c167825 */ /* 0x000fe200078e0210 */
[----:B---3--:R-:W-:-:S03]  /*1e7a0*/  PRMT R28, R18, 0x7632, R28 ;  /* 0x00007632121c7816 */ /* 0x008fc6000000001c */
[----:B--2---:R-:W-:Y:S01]  /*1e7b0*/  VIADD R13, R14, 0x5 ;  /* 0x000000050e0d7836 */ /* 0x004fe20000000000 */
[----:B----4-:R-:W-:Y:S02]  /*1e7c0*/  ISETP.LT.AND P6, PT, R15, UR10, !P1 ;  /* 0x0000000a0f007c0c */ /* 0x010fe4000cfc1270 */
[----:B------:R-:W-:Y:S01]  /*1e7d0*/  PRMT R24, R26, 0x7632, R24 ;  /* 0x000076321a187816 */ /* 0x000fe20000000018 */
[----:B------:R-:W-:Y:S01]  /*1e7e0*/  IMAD.WIDE R14, R12, 0x2, R8 ;  /* 0x000000020c0e7825 */ /* 0x000fe200078e0208 */
[----:B------:R-:W-:-:S03]  /*1e7f0*/  ISETP.LT.AND P5, PT, R29, UR10, !P1 ;  /* 0x0000000a1d007c0c */ /* 0x000fc6000cfa1270 */
[----:B------:R-:W-:Y:S01]  /*1e800*/  VIADD R12, R12, UR4 ;  /* 0x000000040c0c7c36 */ /* 0x000fe20008000000 */
[----:B------:R0:W-:Y:S04]  /*1e810*/  @P3 STG.E.U16 desc[UR12][R14.64], R26 ;  /* 0x0000001a0e003986 */ /* 0x0001e8000c10150c */
[----:B------:R1:W-:Y:S04]  /*1e820*/  @P2 STG.E.U16 desc[UR12][R22.64], R24 ;  /* 0x0000001816002986 */ /* 0x0003e8000c10150c */
[----:B------:R2:W-:Y:S01]  /*1e830*/  STL [R1+0xebc], R29 ;  /* 0x000ebc1d01007387 */ /* 0x0005e20000100800 */
[----:B0-----:R-:W-:Y:S01]  /*1e840*/  IMAD.WIDE R14, R12, 0x2, R4 ;  /* 0x000000020c0e7825 */ /* 0x001fe200078e0204 */
[----:B------:R-:W-:-:S03]  /*1e850*/  ISETP.LT.AND P4, PT, R25, UR10, !P1 ;  /* 0x0000000a19007c0c */ /* 0x000fc6000cf81270 */
[C---:B-1----:R-:W-:Y:S01]  /*1e860*/  IMAD.WIDE R22, R12.reuse, 0x2, R2 ;  /* 0x000000020c167825 */ /* 0x042fe200078e0202 */
[----:B--2---:R-:W2:Y:S04]  /*1e870*/  LDL.LU R29, [R1+0x24] ;  /* 0x00002400011d7983 */ /* 0x004ea80000300800 */
[----:B------:R0:W-:Y:S04]  /*1e880*/  STL [R1+0xec0], R5 ;  /* 0x000ec00501007387 */ /* 0x0001e80000100800 */
[----:B------:R1:W-:Y:S01]  /*1e890*/  @P6 STG.E.U16 desc[UR12][R14.64], R18 ;  /* 0x000000120e006986 */ /* 0x0003e2000c10150c */
[----:B------:R-:W-:-:S03]  /*1e8a0*/  IMAD.WIDE R24, R12, 0x2, R6 ;  /* 0x000000020c187825 */ /* 0x000fc600078e0206 */
[----:B------:R3:W-:Y:S04]  /*1e8b0*/  @P5 STG.E.U16 desc[UR12][R22.64], R28 ;  /* 0x0000001c16005986 */ /* 0x0007e8000c10150c */
[----:B0-----:R-:W4:Y:S04]  /*1e8c0*/  LDL.LU R5, [R1+0x34] ;  /* 0x0000340001057983 */ /* 0x001f280000300800 */
[----:B-1----:R-:W2:Y:S04]  /*1e8d0*/  LDL.LU R18, [R1+0xec8] ;  /* 0x000ec80001127983 */ /* 0x002ea80000300800 */
[----:B---3--:R-:W3:Y:S04]  /*1e8e0*/  LDL R22, [R1+0xe20] ;  /* 0x000e200001167983 */ /* 0x008ee80000100800 */
[----:B------:R-:W2:Y:S01]  /*1e8f0*/  LDL R23, [R1+0xe24] ;  /* 0x000e240001177983 */ /* 0x000ea20000100800 */
[----:B------:R-:W-:-:S02]  /*1e900*/  ISETP.GE.AND P2, PT, R13, UR11, PT ;  /* 0x0000000b0d007c0c */ /* 0x000fc4000bf46270 */
[----:B------:R-:W-:Y:S01]  /*1e910*/  PRMT R13, R19, 0x7632, R13 ;  /* 0x00007632130d7816 */ /* 0x000fe2000000000d */
[----:B------:R-:W4:Y:S04]  /*1e920*/  LDL R14, [R1+0xe28] ;  /* 0x000e2800010e7983 */ /* 0x000f280000100800 */
[----:B------:R-:W4:Y:S04]  /*1e930*/  LDL R15, [R1+0xdf0] ;  /* 0x000df000010f7983 */ /* 0x000f280000100800 */
[----:B------:R0:W-:Y:S04]  /*1e940*/  @P4 STG.E.U16 desc[UR12][R24.64], R19 ;  /* 0x0000001318004986 */ /* 0x0001e8000c10150c */
[----:B0-----:R-:W4:Y:S01]  /*1e950*/  LDL.LU R19, [R1+0xec4] ;  /* 0x000ec40001137983 */ /* 0x001f220000300800 */
[----:B------:R-:W-:Y:S01]  /*1e960*/  ISETP.LT.AND P3, PT, R27, UR10, !P1 ;  /* 0x0000000a1b007c0c */ /* 0x000fe2000cf61270 */
[----:B------:R-:W-:-:S12]  /*1e970*/  IMAD.WIDE R26, R12, 0x2, R20 ;  /* 0x000000020c1a7825 */ /* 0x000fd800078e0214 */
[----:B------:R0:W-:Y:S01]  /*1e980*/  @P3 STG.E.U16 desc[UR12][R26.64], R13 ;  /* 0x0000000d1a003986 */ /* 0x0001e2000c10150c */
[----:B------:R-:W-:Y:S01]  /*1e990*/  ISETP.LT.AND P3, PT, R0, UR10, !P1 ;  /* 0x0000000a00007c0c */ /* 0x000fe2000cf61270 */
[----:B------:R-:W-:-:S04]  /*1e9a0*/  IMAD.WIDE R24, R12, 0x2, R8 ;  /* 0x000000020c187825 */ /* 0x000fc800078e0208 */
[C---:B0-----:R-:W-:Y:S02]  /*1e9b0*/  VIADD R13, R12.reuse, UR4 ;  /* 0x000000040c0d7c36 */ /* 0x041fe40008000000 */
[----:B------:R-:W-:Y:S01]  /*1e9c0*/  IMAD.WIDE R26, R12, 0x2, R16 ;  /* 0x000000020c1a7825 */ /* 0x000fe200078e0210 */
[----:B---3--:R-:W-:Y:S02]  /*1e9d0*/  ISETP.LT.AND P4, PT, R22, UR10, !P1 ;  /* 0x0000000a16007c0c */ /* 0x008fe4000cf81270 */
[----:B--2---:R-:W-:Y:S02]  /*1e9e0*/  ISETP.LT.AND P5, PT, R23, UR10, !P1 ;  /* 0x0000000a17007c0c */ /* 0x004fe4000cfa1270 */
[----:B----4-:R-:W-:Y:S02]  /*1e9f0*/  PRMT R28, R5, 0x7632, R28 ;  /* 0x00007632051c7816 */ /* 0x010fe4000000001c */
[----:B------:R-:W-:Y:S02]  /*1ea00*/  ISETP.LT.AND P1, PT, R14, UR10, !P1 ;  /* 0x0000000a0e007c0c */ /* 0x000fe4000cf21270 */
[----:B------:R-:W-:Y:S01]  /*1ea10*/  ISETP.LT.AND P6, PT, R15, UR10, !P0 ;  /* 0x0000000a0f007c0c */ /* 0x000fe2000c7c1270 */
[----:B------:R-:W-:-:S04]  /*1ea20*/  IMAD.WIDE R14, R12, 0x2, R10 ;  /* 0x000000020c0e7825 */ /* 0x000fc800078e020a */
[----:B------:R-:W-:Y:S01]  /*1ea30*/  IMAD.WIDE R22, R12, 0x2, R18 ;  /* 0x000000020c167825 */ /* 0x000fe200078e0212 */
[----:B------:R-:W-:-:S04]  /*1ea40*/  PRMT R12, R29, 0x7632, R12 ;  /* 0x000076321d0c7816 */ /* 0x000fc8000000000c */
[----:B------:R0:W-:Y:S04]  /*1ea50*/  @P4 STG.E.U16 desc[UR12][R22.64], R5 ;  /* 0x0000000516004986 */ /* 0x0001e8000c10150c */
[----:B------:R1:W-:Y:S04]  /*1ea60*/  @P5 STG.E.U16 desc[UR12][R14.64], R28 ;  /* 0x0000001c0e005986 */ /* 0x0003e8000c10150c */
[----:B------:R2:W-:Y:S04]  /*1ea70*/  @P3 STG.E.U16 desc[UR12][R24.64], R29 ;  /* 0x0000001d18003986 */ /* 0x0005e8000c10150c */
[----:B0-----:R-:W3:Y:S04]  /*1ea80*/  LDL.LU R5, [R1+0xec0] ;  /* 0x000ec00001057983 */ /* 0x001ee80000300800 */
[----:B-1----:R-:W4:Y:S04]  /*1ea90*/  LDL R14, [R1+0xe10] ;  /* 0x000e1000010e7983 */ /* 0x002f280000100800 */
[----:B------:R-:W3:Y:S04]  /*1eaa0*/  LDL R15, [R1+0xe24] ;  /* 0x000e2400010f7983 */ /* 0x000ee80000100800 */
[----:B--2---:R-:W2:Y:S04]  /*1eab0*/  LDL.LU R29, [R1+0xebc] ;  /* 0x000ebc00011d7983 */ /* 0x004ea80000300800 */
[----:B------:R-:W3:Y:S04]  /*1eac0*/  LDL R24, [R1+0xe20] ;  /* 0x000e200001187983 */ /* 0x000ee80000100800 */
[----:B------:R-:W4:Y:S04]  /*1ead0*/  LDL.LU R25, [R1+0x98] ;  /* 0x0000980001197983 */ /* 0x000f280000300800 */
[----:B------:R0:W-:Y:S04]  /*1eae0*/  @P1 STG.E.U16 desc[UR12][R26.64], R12 ;  /* 0x0000000c1a001986 */ /* 0x0001e8000c10150c */
[----:B0-----:R-:W4:Y:S04]  /*1eaf0*/  LDL R12, [R1+0xe14] ;  /* 0x000e1400010c7983 */ /* 0x001f280000100800 */
[----:B------:R-:W4:Y:S04]  /*1eb00*/  LDL R26, [R1+0xe1c] ;  /* 0x000e1c00011a7983 */ /* 0x000f280000100800 */
[----:B------:R-:W4:Y:S01]  /*1eb10*/  LDL R27, [R1+0x88] ;  /* 0x00008800011b7983 */ /* 0x000f220000100800 */
[----:B--2---:R-:W-:-:S03]  /*1eb20*/  ISETP.LT.AND P1, PT, R29, UR10, !P0 ;  /* 0x0000000a1d007c0c */ /* 0x004fc6000c721270 */
[----:B------:R-:W2:Y:S01]  /*1eb30*/  LDL.LU R29, [R1+0xeb8] ;  /* 0x000eb800011d7983 */ /* 0x000ea20000300800 */
[----:B---3--:R-:W-:Y:S01]  /*1eb40*/  IMAD.WIDE R22, R13, 0x2, R4 ;  /* 0x000000020d167825 */ /* 0x008fe200078e0204 */
[----:B------:R-:W-:Y:S02]  /*1eb50*/  ISETP.LT.AND P4, PT, R15, UR10, !P0 ;  /* 0x0000000a0f007c0c */ /* 0x000fe4000c781270 */
[----:B------:R-:W-:Y:S04]  /*1eb60*/  STL [R1+0xeb4], R7 ;  /* 0x000eb40701007387 */ /* 0x000fe80000100800 */
[----:B----4-:R0:W-:Y:S01]  /*1eb70*/  @P6 STG.E.U16 desc[UR12][R22.64], R25 ;  /* 0x0000001916006986 */ /* 0x0101e2000c10150c */
[----:B------:R-:W-:Y:S01]  /*1eb80*/  ISETP.LT.AND P3, PT, R12, UR10, !P0 ;  /* 0x0000000a0c007c0c */ /* 0x000fe2000c761270 */
[----:B------:R-:W-:-:S02]  /*1eb90*/  VIADD R12, R14, 0x6 ;  /* 0x000000060e0c7836 */ /* 0x000fc40000000000 */
[----:B------:R-:W-:Y:S01]  /*1eba0*/  IMAD.WIDE R14, R13, 0x2, R2 ;  /* 0x000000020d0e7825 */ /* 0x000fe200078e0202 */
[----:B------:R-:W-:-:S03]  /*1ebb0*/  ISETP.LT.AND P5, PT, R26, UR10, !P0 ;  /* 0x0000000a1a007c0c */ /* 0x000fc6000c7a1270 */
[----:B0-----:R-:W-:Y:S01]  /*1ebc0*/  IMAD.WIDE R22, R13, 0x2, R6 ;  /* 0x000000020d167825 */ /* 0x001fe200078e0206 */
[----:B------:R-:W-:Y:S01]  /*1ebd0*/  PRMT R28, R27, 0x7632, R28 ;  /* 0x000076321b1c7816 */ /* 0x000fe2000000001c */
[----:B------:R-:W3:Y:S02]  /*1ebe0*/  LDL.LU R7, [R1+0x68] ;  /* 0x0000680001077983 */ /* 0x000ee40000300800 */
[----:B------:R-:W-:Y:S02]  /*1ebf0*/  IMAD.WIDE R26, R13, 0x2, R18 ;  /* 0x000000020d1a7825 */ /* 0x000fe400078e0212 */
[----:B------:R0:W-:Y:S04]  /*1ec00*/  STL [R1+0xeb0], R19 ;  /* 0x000eb01301007387 */ /* 0x0001e80000100800 */
[----:B0-----:R-:W4:Y:S01]  /*1ec10*/  LDL.LU R19, [R1+0x78] ;  /* 0x0000780001137983 */ /* 0x001f220000300800 */
[----:B--2---:R-:W-:-:S05]  /*1ec20*/  PRMT R29, R25, 0x7632, R29 ;  /* 0x00007632191d7816 */ /* 0x004fca000000001d */
[----:B------:R0:W-:Y:S04]  /*1ec30*/  @P1 STG.E.U16 desc[UR12][R14.64], R29 ;  /* 0x0000001d0e001986 */ /* 0x0001e8000c10150c */
[----:B0-----:R-:W2:Y:S01]  /*1ec40*/  LDL.LU R15, [R1+0x88] ;  /* 0x00008800010f7983 */ /* 0x001ea20000300800 */
[----:B------:R-:W-:Y:S01]  /*1ec50*/  ISETP.LT.AND P6, PT, R24, UR10, !P0 ;  /* 0x0000000a18007c0c */ /* 0x000fe2000c7c1270 */
[----:B------:R-:W-:Y:S01]  /*1ec60*/  IMAD.WIDE R24, R13, 0x2, R20 ;  /* 0x000000020d187825 */ /* 0x000fe200078e0214 */
[----:B------:R-:W-:Y:S01]  /*1ec70*/  ISETP.GE.AND P1, PT, R12, UR11, PT ;  /* 0x0000000b0c007c0c */ /* 0x000fe2000bf26270 */
[----:B------:R-:W3:Y:S04]  /*1ec80*/  LDL R29, [R1+0xe18] ;  /* 0x000e1800011d7983 */ /* 0x000ee80000100800 */
[----:B--2---:R0:W-:Y:S04]  /*1ec90*/  @P3 STG.E.U16 desc[UR12][R22.64], R15 ;  /* 0x0000000f16003986 */ /* 0x0041e8000c10150c */
[----:B------:R1:W-:Y:S01]  /*1eca0*/  @P5 STG.E.U16 desc[UR12][R24.64], R28 ;  /* 0x0000001c18005986 */ /* 0x0003e2000c10150c */
[----:B----4-:R-:W-:Y:S01]  /*1ecb0*/  PRMT R12, R19, 0x7632, R12 ;  /* 0x00007632130c7816 */ /* 0x010fe2000000000c */
[----:B0-----:R-:W-:-:S02]  /*1ecc0*/  IMAD.WIDE R14, R13, 0x2, R10 ;  /* 0x000000020d0e7825 */ /* 0x001fc400078e020a */
[----:B------:R-:W2:Y:S04]  /*1ecd0*/  LDL R22, [R1+0xdf0] ;  /* 0x000df00001167983 */ /* 0x000ea80000100800 */
[----:B-1----:R-:W4:Y:S01]  /*1ece0*/  LDL R25, [R1+0xe28] ;  /* 0x000e280001197983 */ /* 0x002f220000100800 */
[----:B------:R-:W-:-:S03]  /*1ecf0*/  ISETP.LT.AND P3, PT, R0, UR10, !P0 ;  /* 0x0000000a00007c0c */ /* 0x000fc6000c761270 */
[----:B------:R0:W-:Y:S04]  /*1ed00*/  @P6 STG.E.U16 desc[UR12][R26.64], R19 ;  /* 0x000000131a006986 */ /* 0x0001e8000c10150c */
[----:B------:R1:W-:Y:S01]  /*1ed10*/  @P4 STG.E.U16 desc[UR12][R14.64], R12 ;  /* 0x0000000c0e004986 */ /* 0x0003e2000c10150c */
[----:B---3--:R-:W-:-:S03]  /*1ed20*/  PRMT R28, R7, 0x7632, R28 ;  /* 0x00007632071c7816 */ /* 0x008fc6000000001c */
[----:B------:R-:W3:Y:S01]  /*1ed30*/  LDL R23, [R1+0xe14] ;  /* 0x000e140001177983 */ /* 0x000ee20000100800 */
[----:B0-----:R-:W-:-:S03]  /*1ed40*/  VIADD R26, R13, UR4 ;  /* 0x000000040d1a7c36 */ /* 0x001fc60008000000 */
[----:B------:R-:W3:Y:S01]  /*1ed50*/  LDL.LU R19, [R1+0x48] ;  /* 0x0000480001137983 */ /* 0x000ee20000300800 */
[----:B-1----:R-:W-:-:S03]  /*1ed60*/  IMAD.WIDE R14, R13, 0x2, R8 ;  /* 0x000000020d0e7825 */ /* 0x002fc600078e0208 */
[----:B------:R0:W-:Y:S04]  /*1ed70*/  STL [R1+0xeac], R3 ;  /* 0x000eac0301007387 */ /* 0x0001e80000100800 */
[----:B------:R1:W-:Y:S01]  /*1ed80*/  @P3 STG.E.U16 desc[UR12][R14.64], R7 ;  /* 0x000000070e003986 */ /* 0x0003e2000c10150c */
[----:B----4-:R-:W-:Y:S01]  /*1ed90*/  ISETP.LT.AND P0, PT, R25, UR10, !P0 ;  /* 0x0000000a19007c0c */ /* 0x010fe2000c701270 */
[----:B------:R-:W-:Y:S02]  /*1eda0*/  IMAD.WIDE R24, R26, 0x2, R2 ;  /* 0x000000021a187825 */ /* 0x000fe400078e0202 */
[----:B0-----:R-:W4:Y:S04]  /*1edb0*/  LDL.LU R3, [R1+0x58] ;  /* 0x0000580001037983 */ /* 0x001f280000300800 */
[----:B-1----:R-:W4:Y:S04]  /*1edc0*/  LDL.LU R7, [R1+0xeb4] ;  /* 0x000eb40001077983 */ /* 0x002f280000300800 */
[----:B------:R-:W4:Y:S04]  /*1edd0*/  LDL R14, [R1+0xe1c] ;  /* 0x000e1c00010e7983 */ /* 0x000f280000100800 */
[----:B------:R-:W4:Y:S01]  /*1ede0*/  LDL R15, [R1+0xe10] ;  /* 0x000e1000010f7983 */ /* 0x000f220000100800 */
[----:B--2---:R-:W-:-:S02]  /*1edf0*/  ISETP.LT.AND P6, PT, R22, UR10, !P2 ;  /* 0x0000000a16007c0c */ /* 0x004fc4000d7c1270 */
[----:B------:R-:W-:Y:S01]  /*1ee00*/  ISETP.LT.AND P5, PT, R29, UR10, !P2 ;  /* 0x0000000a1d007c0c */ /* 0x000fe2000d7a1270 */
[----:B------:R-:W-:Y:S01]  /*1ee10*/  IMAD.WIDE R12, R13, 0x2, R16 ;  /* 0x000000020d0c7825 */ /* 0x000fe200078e0210 */
[----:B---3--:R-:W-:-:S03]  /*1ee20*/  ISETP.LT.AND P4, PT, R23, UR10, !P2 ;  /* 0x0000000a17007c0c */ /* 0x008fc6000d781270 */
[----:B------:R-:W-:Y:S01]  /*1ee30*/  IMAD.WIDE R22, R26, 0x2, R4 ;  /* 0x000000021a167825 */ /* 0x000fe200078e0204 */
[----:B------:R-:W-:Y:S04]  /*1ee40*/  @P0 STG.E.U16 desc[UR12][R12.64], R28 ;  /* 0x0000001c0c000986 */ /* 0x000fe8000c10150c */
[----:B------:R0:W-:Y:S04]  /*1ee50*/  STL [R1+0xea4], R28 ;  /* 0x000ea41c01007387 */ /* 0x0001e80000100800 */
[----:B0-----:R-:W2:Y:S01]  /*1ee60*/  LDL R28, [R1+0xdf0] ;  /* 0x000df000011c7983 */ /* 0x001ea20000100800 */
[----:B----4-:R-:W-:-:S03]  /*1ee70*/  PRMT R27, R3, 0x7632, R27 ;  /* 0x00007632031b7816 */ /* 0x010fc6000000001b */
[----:B------:R0:W-:Y:S01]  /*1ee80*/  @P6 STG.E.U16 desc[UR12][R22.64], R3 ;  /* 0x0000000316006986 */ /* 0x0001e2000c10150c */
[----:B------:R-:W-:-:S03]  /*1ee90*/  ISETP.LT.AND P3, PT, R14, UR10, !P2 ;  /* 0x0000000a0e007c0c */ /* 0x000fc6000d761270 */
[----:B------:R1:W-:Y:S01]  /*1eea0*/  @P5 STG.E.U16 desc[UR12][R24.64], R27 ;  /* 0x0000001b18005986 */ /* 0x0003e2000c10150c */
[----:B------:R-:W-:-:S03]  /*1eeb0*/  IMAD.WIDE R12, R26, 0x2, R6 ;  /* 0x000000021a0c7825 */ /* 0x000fc600078e0206 */
[----:B0-----:R-:W3:Y:S01]  /*1eec0*/  LDL.LU R3, [R1+0x9c] ;  /* 0x00009c0001037983 */ /* 0x001ee20000300800 */
[----:B------:R-:W-:-:S03]  /*1eed0*/  VIADD R22, R15, 0x7 ;  /* 0x000000070f167836 */ /* 0x000fc60000000000 */
[----:B------:R0:W-:Y:S01]  /*1eee0*/  STL [R1+0xea8], R27 ;  /* 0x000ea81b01007387 */ /* 0x0001e20000100800 */
[----:B------:R-:W-:Y:S01]  /*1eef0*/  IMAD.WIDE R14, R26, 0x2, R20 ;  /* 0x000000021a0e7825 */ /* 0x000fe200078e0214 */
[----:B------:R-:W-:Y:S02]  /*1ef00*/  PRMT R23, R19, 0x7632, R23 ;  /* 0x0000763213177816 */ /* 0x000fe40000000017 */
[----:B-1----:R-:W4:Y:S04]  /*1ef10*/  LDL R24, [R1+0xe20] ;  /* 0x000e200001187983 */ /* 0x002f280000100800 */
[----:B------:R-:W3:Y:S01]  /*1ef20*/  LDL R25, [R1+0xe24] ;  /* 0x000e240001197983 */ /* 0x000ee20000100800 */
[----:B------:R-:W-:-:S03]  /*1ef30*/  ISETP.GE.AND P0, PT, R22, UR11, PT ;  /* 0x0000000b16007c0c */ /* 0x000fc6000bf06270 */
[----:B0-----:R-:W3:Y:S04]  /*1ef40*/  LDL R27, [R1+0xe1c] ;  /* 0x000e1c00011b7983 */ /* 0x001ee80000100800 */
[----:B------:R-:W3:Y:S04]  /*1ef50*/  LDL.LU R22, [R1+0x38] ;  /* 0x0000380001167983 */ /* 0x000ee80000300800 */
[----:B------:R0:W-:Y:S04]  /*1ef60*/  @P4 STG.E.U16 desc[UR12][R12.64], R19 ;  /* 0x000000130c004986 */ /* 0x0001e8000c10150c */
[----:B------:R1:W-:Y:S04]  /*1ef70*/  @P3 STG.E.U16 desc[UR12][R14.64], R23 ;  /* 0x000000170e003986 */ /* 0x0003e8000c10150c */
[----:B0-----:R-:W3:Y:S04]  /*1ef80*/  LDL.LU R19, [R1+0xeb0] ;  /* 0x000eb00001137983 */ /* 0x001ee80000300800 */
[----:B-1----:R-:W3:Y:S01]  /*1ef90*/  LDL R15, [R1+0xe28] ;  /* 0x000e2800010f7983 */ /* 0x002ee20000100800 */
[----:B------:R-:W-:-:S02]  /*1efa0*/  ISETP.LT.AND P4, PT, R0, UR10, !P2 ;  /* 0x0000000a00007c0c */ /* 0x000fc4000d781270 */
[----:B--2---:R-:W-:Y:S02]  /*1efb0*/  ISETP.LT.AND P3, PT, R28, UR10, !P1 ;  /* 0x0000000a1c007c0c */ /* 0x004fe4000cf61270 */
[----:B------:R-:W2:Y:S01]  /*1efc0*/  LDL.LU R28, [R1+0x8c] ;  /* 0x00008c00011c7983 */ /* 0x000ea20000300800 */
[----:B----4-:R-:W-:Y:S02]  /*1efd0*/  ISETP.LT.AND P6, PT, R24, UR10, !P2 ;  /* 0x0000000a18007c0c */ /* 0x010fe4000d7c1270 */
[----:B---3--:R-:W-:Y:S02]  /*1efe0*/  ISETP.LT.AND P5, PT, R25, UR10, !P2 ;  /* 0x0000000a19007c0c */ /* 0x008fe4000d7a1270 */
[----:B------:R-:W-:Y:S01]  /*1eff0*/  PRMT R23, R22, 0x7632, R23 ;  /* 0x0000763216177816 */ /* 0x000fe20000000017 */
[----:B------:R-:W-:Y:S01]  /*1f000*/  IMAD.WIDE R12, R26, 0x2, R18 ;  /* 0x000000021a0c7825 */ /* 0x000fe200078e0212 */
[----:B------:R-:W-:-:S03]  /*1f010*/  ISETP.LT.AND P2, PT, R15, UR10, !P2 ;  /* 0x0000000a0f007c0c */ /* 0x000fc6000d741270 */
[----:B------:R-:W-:-:S04]  /*1f020*/  IMAD.WIDE R14, R26, 0x2, R10 ;  /* 0x000000021a0e7825 */ /* 0x000fc800078e020a */
[----:B------:R0:W-:Y:S04]  /*1f030*/  @P6 STG.E.U16 desc[UR12][R12.64], R22 ;  /* 0x000000160c006986 */ /* 0x0001e8000c10150c */
[----:B------:R1:W-:Y:S01]  /*1f040*/  @P5 STG.E.U16 desc[UR12][R14.64], R23 ;  /* 0x000000170e005986 */ /* 0x0003e2000c10150c */
[----:B0-----:R-:W-:-:S04]  /*1f050*/  IMAD.WIDE R12, R26, 0x2, R8 ;  /* 0x000000021a0c7825 */ /* 0x001fc800078e0208 */
[C---:B------:R-:W-:Y:S02]  /*1f060*/  VIADD R22, R26.reuse, UR4 ;  /* 0x000000041a167c36 */ /* 0x040fe40008000000 */
[----:B-1----:R-:W-:Y:S02]  /*1f070*/  IMAD.WIDE R14, R26, 0x2, R16 ;  /* 0x000000021a0e7825 */ /* 0x002fe400078e0210 */
[----:B------:R-:W3:Y:S02]  /*1f080*/  LDL.LU R26, [R1+0x28] ;  /* 0x00002800011a7983 */ /* 0x000ee40000300800 */
[----:B---3--:R-:W-:Y:S02]  /*1f090*/  PRMT R23, R26, 0x7632, R23 ;  /* 0x000076321a177816 */ /* 0x008fe40000000017 */
[----:B------:R0:W-:Y:S04]  /*1f0a0*/  @P4 STG.E.U16 desc[UR12][R12.64], R26 ;  /* 0x0000001a0c004986 */ /* 0x0001e8000c10150c */
[----:B------:R1:W-:Y:S01]  /*1f0b0*/  @P2 STG.E.U16 desc[UR12][R14.64], R23 ;  /* 0x000000170e002986 */ /* 0x0003e2000c10150c */
[----:B0-----:R-:W-:-:S03]  /*1f0c0*/  IMAD.WIDE R12, R22, 0x2, R4 ;  /* 0x00000002160c7825 */ /* 0x001fc600078e0204 */
[----:B------:R-:W3:Y:S01]  /*1f0d0*/  LDL R26, [R1+0xe28] ;  /* 0x000e2800011a7983 */ /* 0x000ee20000100800 */
[----:B-1----:R-:W-:-:S03]  /*1f0e0*/  PRMT R15, R3, 0x7632, R15 ;  /* 0x00007632030f7816 */ /* 0x002fc6000000000f */
[----:B------:R-:W4:Y:S04]  /*1f0f0*/  LDL R14, [R1+0xe10] ;  /* 0x000e1000010e7983 */ /* 0x000f280000100800 */
[----:B------:R0:W-:Y:S04]  /*1f100*/  @P3 STG.E.U16 desc[UR12][R12.64], R3 ;  /* 0x000000030c003986 */ /* 0x0001e8000c10150c */
[----:B0-----:R-:W3:Y:S04]  /*1f110*/  LDL.LU R3, [R1+0xeac] ;  /* 0x000eac0001037983 */ /* 0x001ee80000300800 */
[----:B------:R-:W3:Y:S01]  /*1f120*/  LDL R13, [R1+0xe14] ;  /* 0x000e1400010d7983 */ /* 0x000ee20000100800 */
[----:B------:R-:W-:-:S02]  /*1f130*/  ISETP.LT.AND P4, PT, R29, UR10, !P1 ;  /* 0x0000000a1d007c0c */ /* 0x000fc4000cf81270 */
[----:B------:R-:W-:Y:S02]  /*1f140*/  ISETP.LT.AND P5, PT, R27, UR10, !P1 ;  /* 0x0000000a1b007c0c */ /* 0x000fe4000cfa1270 */
[----:B------:R-:W3:Y:S01]  /*1f150*/  LDL.LU R27, [R1+0xea8] ;  /* 0x000ea800011b7983 */ /* 0x000ee20000300800 */
[----:B--2---:R-:W-:-:S03]  /*1f160*/  PRMT R23, R28, 0x7632, R23 ;  /* 0x000076321c177816 */ /* 0x004fc60000000017 */
[----:B------:R-:W-:Y:S01]  /*1f170*/  STL [R1+0xea0], R6 ;  /* 0x000ea00601007387 */ /* 0x000fe20000100800 */
[----:B----4-:R-:W-:-:S05]  /*1f180*/  VIADD R14, R14, 0x8 ;  /* 0x000000080e0e7836 */ /* 0x010fca0000000000 */
[----:B------:R-:W-:Y:S02]  /*1f190*/  ISETP.GE.AND P2, PT, R14, UR11, PT ;  /* 0x0000000b0e007c0c */ /* 0x000fe4000bf46270 */
[----:B---3--:R-:W-:Y:S01]  /*1f1a0*/  ISETP.LT.AND P6, PT, R13, UR10, !P1 ;  /* 0x0000000a0d007c0c */ /* 0x008fe2000cfc1270 */
[----:B------:R-:W-:-:S05]  /*1f1b0*/  IMAD.WIDE R12, R22, 0x2, R2 ;  /* 0x00000002160c7825 */ /* 0x000fca00078e0202 */
[----:B------:R0:W-:Y:S02]  /*1f1c0*/  @P4 STG.E.U16 desc[UR12][R12.64], R15 ;  /* 0x0000000f0c004986 */ /* 0x0001e4000c10150c */
[C---:B0-----:R-:W-:Y:S02]  /*1f1d0*/  IMAD.WIDE R12, R22.reuse, 0x2, R6 ;  /* 0x00000002160c7825 */ /* 0x041fe400078e0206 */
[----:B------:R-:W2:Y:S02]  /*1f1e0*/  LDL.LU R6, [R1+0x6c] ;  /* 0x00006c0001067983 */ /* 0x000ea40000300800 */
[----:B------:R-:W-:Y:S02]  /*1f1f0*/  IMAD.WIDE R14, R22, 0x2, R20 ;  /* 0x00000002160e7825 */ /* 0x000fe400078e0214 */
[----:B------:R0:W-:Y:S04]  /*1f200*/  STL [R1+0xe9c], R7 ;  /* 0x000e9c0701007387 */ /* 0x0001e80000100800 */
[----:B------:R1:W-:Y:S04]  /*1f210*/  @P6 STG.E.U16 desc[UR12][R12.64], R28 ;  /* 0x0000001c0c006986 */ /* 0x0003e8000c10150c */
[----:B0-----:R-:W3:Y:S04]  /*1f220*/  LDL.LU R7, [R1+0x5c] ;  /* 0x00005c0001077983 */ /* 0x001ee80000300800 */
[----:B-1----:R-:W2:Y:S04]  /*1f230*/  LDL.LU R28, [R1+0xea4] ;  /* 0x000ea400011c7983 */ /* 0x002ea80000300800 */
[----:B------:R-:W4:Y:S04]  /*1f240*/  LDL.LU R13, [R1+0x7c] ;  /* 0x00007c00010d7983 */ /* 0x000f280000300800 */
[----:B------:R0:W-:Y:S04]  /*1f250*/  @P5 STG.E.U16 desc[UR12][R14.64], R23 ;  /* 0x000000170e005986 */ /* 0x0001e8000c10150c */
[----:B0-----:R-:W3:Y:S01]  /*1f260*/  LDL R15, [R1+0xdf0] ;  /* 0x000df000010f7983 */ /* 0x001ee20000100800 */
[----:B------:R-:W-:-:S02]  /*1f270*/  ISETP.LT.AND P3, PT, R24, UR10, !P1 ;  /* 0x0000000a18007c0c */ /* 0x000fc4000cf61270 */
[----:B------:R-:W-:Y:S01]  /*1f280*/  ISETP.LT.AND P4, PT, R25, UR10, !P1 ;  /* 0x0000000a19007c0c */ /* 0x000fe2000cf81270 */
[----:B------:R-:W-:Y:S01]  /*1f290*/  IMAD.WIDE R24, R22, 0x2, R18 ;  /* 0x0000000216187825 */ /* 0x000fe200078e0212 */
[----:B------:R0:W-:Y:S01]  /*1f2a0*/  STL [R1+0xe98], R0 ;  /* 0x000e980001007387 */ /* 0x0001e20000100800 */
[----:B------:R-:W-:-:S08]  /*1f2b0*/  ISETP.LT.AND P6, PT, R29, UR10, !P0 ;  /* 0x0000000a1d007c0c */ /* 0x000fd0000c7c1270 */
[----:B----4-:R1:W-:Y:S01]  /*1f2c0*/  @P3 STG.E.U16 desc[UR12][R24.64], R13 ;  /* 0x0000000d18003986 */ /* 0x0103e2000c10150c */
[----:B------:R-:W-:Y:S02]  /*1f2d0*/  ISETP.LT.AND P3, PT, R0, UR10, !P1 ;  /* 0x0000000a00007c0c */ /* 0x000fe4000cf61270 */
[----:B------:R-:W-:Y:S01]  /*1f2e0*/  PRMT R14, R13, 0x7632, R14 ;  /* 0x000076320d0e7816 */ /* 0x000fe2000000000e */
[----:B0-----:R-:W4:Y:S01]  /*1f2f0*/  LDL.LU R0, [R1+0x4c] ;  /* 0x00004c0001007983 */ /* 0x001f220000300800 */
[----:B------:R-:W-:Y:S01]  /*1f300*/  ISETP.LT.AND P1, PT, R26, UR10, !P1 ;  /* 0x0000000a1a007c0c */ /* 0x000fe2000cf21270 */
[----:B------:R-:W-:Y:S01]  /*1f310*/  VIADD R26, R22, UR4 ;  /* 0x00000004161a7c36 */ /* 0x000fe20008000000 */
[----:B--2---:R-:W-:Y:S01]  /*1f320*/  PRMT R28, R6, 0x7632, R28 ;  /* 0x00007632061c7816 */ /* 0x004fe2000000001c */
[----:B------:R-:W2:Y:S01]  /*1f330*/  LDL.LU R29, [R1+0x3c] ;  /* 0x00003c00011d7983 */ /* 0x000ea20000300800 */
[----:B-1----:R-:W-:Y:S01]  /*1f340*/  IMAD.WIDE R12, R22, 0x2, R10 ;  /* 0x00000002160c7825 */ /* 0x002fe200078e020a */
[----:B---3--:R-:W-:-:S04]  /*1f350*/  ISETP.LT.AND P5, PT, R15, UR10, !P0 ;  /* 0x0000000a0f007c0c */ /* 0x008fc8000c7a1270 */
[----:B------:R0:W-:Y:S01]  /*1f360*/  @P4 STG.E.U16 desc[UR12][R12.64], R14 ;  /* 0x0000000e0c004986 */ /* 0x0001e2000c10150c */
[----:B------:R-:W-:Y:S01]  /*1f370*/  PRMT R27, R7, 0x7632, R27 ;  /* 0x00007632071b7816 */ /* 0x000fe2000000001b */
[----:B0-----:R-:W-:-:S04]  /*1f380*/  IMAD.WIDE R12, R22, 0x2, R8 ;  /* 0x00000002160c7825 */ /* 0x001fc800078e0208 */
[----:B------:R-:W-:Y:S01]  /*1f390*/  IMAD.WIDE R22, R22, 0x2, R16 ;  /* 0x0000000216167825 */ /* 0x000fe200078e0210 */
[----:B------:R0:W-:Y:S03]  /*1f3a0*/  @P3 STG.E.U16 desc[UR12][R12.64], R6 ;  /* 0x000000060c003986 */ /* 0x0001e6000c10150c */
[C---:B------:R-:W-:Y:S01]  /*1f3b0*/  IMAD.WIDE R14, R26.reuse, 0x2, R4 ;  /* 0x000000021a0e7825 */ /* 0x040fe200078e0204 */
[----:B------:R1:W-:Y:S04]  /*1f3c0*/  @P1 STG.E.U16 desc[UR12][R22.64], R28 ;  /* 0x0000001c16001986 */ /* 0x0003e8000c10150c */
[----:B------:R3:W-:Y:S04]  /*1f3d0*/  @P5 STG.E.U16 desc[UR12][R14.64], R7 ;  /* 0x000000070e005986 */ /* 0x0007e8000c10150c */
[----:B0-----:R-:W2:Y:S04]  /*1f3e0*/  LDL.LU R6, [R1+0xea0] ;  /* 0x000ea00001067983 */ /* 0x001ea80000300800 */
[----:B------:R-:W2:Y:S04]  /*1f3f0*/  LDL R12, [R1+0xe10] ;  /* 0x000e1000010c7983 */ /* 0x000ea80000100800 */
[----:B------:R-:W2:Y:S04]  /*1f400*/  LDL R13, [R1+0xe24] ;  /* 0x000e2400010d7983 */ /* 0x000ea80000100800 */
[----:B-1----:R-:W2:Y:S04]  /*1f410*/  LDL R22, [R1+0xe1c] ;  /* 0x000e1c0001167983 */ /* 0x002ea80000100800 */
[----:B------:R-:W2:Y:S04]  /*1f420*/  LDL R23, [R1+0xe20] ;  /* 0x000e200001177983 */ /* 0x000ea80000100800 */
[----:B---3--:R-:W3:Y:S04]  /*1f430*/  LDL.LU R7, [R1+0xe9c] ;  /* 0x000e9c0001077983 */ /* 0x008ee80000300800 */
[----:B------:R-:W3:Y:S01]  /*1f440*/  LDL R15, [R1+0xe14] ;  /* 0x000e1400010f7983 */ /* 0x000ee20000100800 */
[----:B------:R-:W-:-:S05]  /*1f450*/  IMAD.WIDE R24, R26, 0x2, R2 ;  /* 0x000000021a187825 */ /* 0x000fca00078e0202 */
[----:B------:R-:W-:Y:S01]  /*1f460*/  @P6 STG.E.U16 desc[UR12][R24.64], R27 ;  /* 0x0000001b18006986 */ /* 0x000fe2000c10150c */
[----:B----4-:R-:W-:Y:S01]  /*1f470*/  PRMT R28, R0, 0x7632, R28 ;  /* 0x00007632001c7816 */ /* 0x010fe2000000001c */
[----:B--2---:R-:W-:Y:S02]  /*1f480*/  VIADD R12, R12, 0x9 ;  /* 0x000000090c0c7836 */ /* 0x004fe40000000000 */
[----:B------:R0:W-:Y:S01]  /*1f490*/  STL [R1+0xe94], R6 ;  /* 0x000e940601007387 */ /* 0x0001e20000100800 */
[----:B------:R-:W-:Y:S02]  /*1f4a0*/  ISETP.LT.AND P6, PT, R13, UR10, !P0 ;  /* 0x0000000a0d007c0c */ /* 0x000fe4000c7c1270 */
[----:B------:R-:W-:Y:S02]  /*1f4b0*/  ISETP.GE.AND P1, PT, R12, UR11, PT ;  /* 0x0000000b0c007c0c */ /* 0x000fe4000bf26270 */
[----:B---3--:R-:W-:Y:S01]  /*1f4c0*/  ISETP.LT.AND P3, PT, R15, UR10, !P0 ;  /* 0x0000000a0f007c0c */ /* 0x008fe2000c761270 */
[----:B------:R-:W-:-:S02]  /*1f4d0*/  IMAD.WIDE R12, R26, 0x2, R6 ;  /* 0x000000021a0c7825 */ /* 0x000fc400078e0206 */
[----:B0-----:R-:W2:Y:S04]  /*1f4e0*/  LDL R6, [R1+0xc0] ;  /* 0x0000c00001067983 */ /* 0x001ea80000100800 */
[----:B------:R0:W-:Y:S06]  /*1f4f0*/  STL [R1+0xe90], R7 ;  /* 0x000e900701007387 */ /* 0x0001ec0000100800 */
[----:B------:R1:W-:Y:S04]  /*1f500*/  @P3 STG.E.U16 desc[UR12][R12.64], R0 ;  /* 0x000000000c003986 */ /* 0x0003e8000c10150c */
[----:B0-----:R-:W3:Y:S04]  /*1f510*/  LDL.LU R7, [R1+0x2c] ;  /* 0x00002c0001077983 */ /* 0x001ee80000300800 */
[----:B-1----:R-:W4:Y:S04]  /*1f520*/  LDL.LU R0, [R1+0xe98] ;  /* 0x000e980001007983 */ /* 0x002f280000300800 */
[----:B------:R-:W3:Y:S04]  /*1f530*/  LDL R12, [R1+0xe18] ;  /* 0x000e1800010c7983 */ /* 0x000ee80000100800 */
[----:B------:R-:W3:Y:S01]  /*1f540*/  LDL R13, [R1+0xe14] ;  /* 0x000e1400010d7983 */ /* 0x000ee20000100800 */
[----:B------:R-:W-:Y:S01]  /*1f550*/  ISETP.LT.AND P4, PT, R22, UR10, !P0 ;  /* 0x0000000a16007c0c */ /* 0x000fe2000c781270 */
[----:B------:R-:W-:Y:S01]  /*1f560*/  IMAD.WIDE R14, R26, 0x2, R20 ;  /* 0x000000021a0e7825 */ /* 0x000fe200078e0214 */
[----:B------:R-:W-:-:S02]  /*1f570*/  ISETP.LT.AND P5, PT, R23, UR10, !P0 ;  /* 0x0000000a17007c0c */ /* 0x000fc4000c7a1270 */
[----:B------:R-:W-:Y:S01]  /*1f580*/  PRMT R27, R29, 0x7632, R27 ;  /* 0x000076321d1b7816 */ /* 0x000fe2000000001b */
[----:B------:R-:W-:-:S08]  /*1f590*/  IMAD.WIDE R22, R26, 0x2, R18 ;  /* 0x000000021a167825 */ /* 0x000fd000078e0212 */
[----:B------:R0:W-:Y:S01]  /*1f5a0*/  @P4 STG.E.U16 desc[UR12][R14.64], R28 ;  /* 0x0000001c0e004986 */ /* 0x0001e2000c10150c */
[----:B------:R-:W-:-:S03]  /*1f5b0*/  IMAD.WIDE R24, R26, 0x2, R10 ;  /* 0x000000021a187825 */ /* 0x000fc600078e020a */
[----:B------:R1:W-:Y:S04]  /*1f5c0*/  @P5 STG.E.U16 desc[UR12][R22.64], R29 ;  /* 0x0000001d16005986 */ /* 0x0003e8000c10150c */
[----:B0-----:R-:W3:Y:S04]  /*1f5d0*/  LDL R14, [R1+0xe28] ;  /* 0x000e2800010e7983 */ /* 0x001ee80000100800 */
[----:B------:R-:W3:Y:S04]  /*1f5e0*/  LDL R15, [R1+0xdf0] ;  /* 0x000df000010f7983 */ /* 0x000ee80000100800 */
[----:B------:R-:W-:Y:S04]  /*1f5f0*/  @P6 STG.E.U16 desc[UR12][R24.64], R27 ;  /* 0x0000001b18006986 */ /* 0x000fe8000c10150c */
[----:B-1----:R-:W3:Y:S01]  /*1f600*/  LDL.LU R29, [R1+0xd0] ;  /* 0x0000d000011d7983 */ /* 0x002ee20000300800 */
[----:B--2---:R-:W-:-:S02]  /*1f610*/  PRMT R22, R6, 0x7632, R22 ;  /* 0x0000763206167816 */ /* 0x004fc40000000016 */
[----:B----4-:R-:W-:Y:S02]  /*1f620*/  ISETP.LT.AND P4, PT, R0, UR10, !P0 ;  /* 0x0000000a00007c0c */ /* 0x010fe4000c781270 */
[----:B---3--:R-:W-:Y:S02]  /*1f630*/  ISETP.LT.AND P6, PT, R12, UR10, !P2 ;  /* 0x0000000a0c007c0c */ /* 0x008fe4000d7c1270 */
[----:B------:R-:W-:Y:S01]  /*1f640*/  ISETP.LT.AND P3, PT, R13, UR10, !P2 ;  /* 0x0000000a0d007c0c */ /* 0x000fe2000d761270 */
[----:B------:R-:W-:Y:S01]  /*1f650*/  IMAD.WIDE R12, R26, 0x2, R8 ;  /* 0x000000021a0c7825 */ /* 0x000fe200078e0208 */
[----:B------:R0:W-:Y:S01]  /*1f660*/  STL [R1+0xe8c], R0 ;  /* 0x000e8c0001007387 */ /* 0x0001e20000100800 */
[----:B------:R-:W-:-:S06]  /*1f670*/  PRMT R28, R7, 0x7632, R28 ;  /* 0x00007632071c7816 */ /* 0x000fcc000000001c */
[----:B------:R1:W-:Y:S04]  /*1f680*/  @P4 STG.E.U16 desc[UR12][R12.64], R7 ;  /* 0x000000070c004986 */ /* 0x0003e8000c10150c */
[----:B0-----:R-:W2:Y:S04]  /*1f690*/  LDL R0, [R1+0xe0] ;  /* 0x0000e00001007983 */ /* 0x001ea80000100800 */
[----:B------:R-:W3:Y:S04]  /*1f6a0*/  LDL.LU R6, [R1+0xe94] ;  /* 0x000e940001067983 */ /* 0x000ee80000300800 */
[----:B-1----:R-:W3:Y:S04]  /*1f6b0*/  LDL.LU R7, [R1+0xe90] ;  /* 0x000e900001077983 */ /* 0x002ee80000300800 */
[----:B------:R-:W4:Y:S01]  /*1f6c0*/  LDL.LU R12, [R1+0xc0] ;  /* 0x0000c000010c7983 */ /* 0x000f220000300800 */
[----:B------:R-:W-:Y:S01]  /*1f6d0*/  ISETP.LT.AND P0, PT, R14, UR10, !P0 ;  /* 0x0000000a0e007c0c */ /* 0x000fe2000c701270 */
[----:B------:R-:W-:-:S02]  /*1f6e0*/  VIADD R23, R26, UR4 ;  /* 0x000000041a177c36 */ /* 0x000fc40008000000 */
[----:B------:R-:W2:Y:S01]  /*1f6f0*/  LDL R13, [R1+0xe10] ;  /* 0x000e1000010d7983 */ /* 0x000ea20000100800 */
[----:B------:R-:W-:Y:S01]  /*1f700*/  ISETP.LT.AND P5, PT, R15, UR10, !P2 ;  /* 0x0000000a0f007c0c */ /* 0x000fe2000d7a1270 */
[----:B------:R-:W-:-:S04]  /*1f710*/  IMAD.WIDE R26, R26, 0x2, R16 ;  /* 0x000000021a1a7825 */ /* 0x000fc800078e0210 */
[----:B------:R-:W-:-:S04]  /*1f720*/  IMAD.WIDE R14, R23, 0x2, R4 ;  /* 0x00000002170e7825 */ /* 0x000fc800078e0204 */
[----:B------:R0:W-:Y:S04]  /*1f730*/  @P0 STG.E.U16 desc[UR12][R26.64], R28 ;  /* 0x0000001c1a000986 */ /* 0x0001e8000c10150c */
[----:B0-----:R-:W3:Y:S01]  /*1f740*/  LDL R27, [R1+0xe24] ;  /* 0x000e2400011b7983 */ /* 0x001ee20000100800 */
[----:B------:R-:W-:-:S03]  /*1f750*/  IMAD.WIDE R24, R23, 0x2, R2 ;  /* 0x0000000217187825 */ /* 0x000fc600078e0202 */
[----:B------:R-:W3:Y:S04]  /*1f760*/  LDL R28, [R1+0xe18] ;  /* 0x000e1800011c7983 */ /* 0x000ee80000100800 */
[----:B----4-:R0:W-:Y:S04]  /*1f770*/  @P5 STG.E.U16 desc[UR12][R14.64], R12 ;  /* 0x0000000c0e005986 */ /* 0x0101e8000c10150c */
[----:B0-----:R-:W4:Y:S01]  /*1f780*/  LDL R15, [R1+0xe20] ;  /* 0x000e2000010f7983 */ /* 0x001f220000100800 */
[----:B--2---:R-:W-:Y:S02]  /*1f790*/  VIADD R14, R13, 0xa ;  /* 0x0000000a0d0e7836 */ /* 0x004fe40000000000 */
[----:B---3--:R-:W-:Y:S01]  /*1f7a0*/  IMAD.WIDE R12, R23, 0x2, R6 ;  /* 0x00000002170c7825 */ /* 0x008fe200078e0206 */
[----:B------:R0:W-:Y:S01]  /*1f7b0*/  @P6 STG.E.U16 desc[UR12][R24.64], R22 ;  /* 0x0000001618006986 */ /* 0x0001e2000c10150c */
[----:B------:R-:W-:-:S03]  /*1f7c0*/  PRMT R26, R29, 0x7632, R26 ;  /* 0x000076321d1a7816 */ /* 0x000fc6000000001a */
[----:B------:R1:W-:Y:S04]  /*1f7d0*/  @P3 STG.E.U16 desc[UR12][R12.64], R29 ;  /* 0x0000001d0c003986 */ /* 0x0003e8000c10150c */
[----:B0-----:R-:W2:Y:S01]  /*1f7e0*/  LDL R25, [R1+0xe1c] ;  /* 0x000e1c0001197983 */ /* 0x001ea20000100800 */
[----:B------:R-:W-:-:S03]  /*1f7f0*/  ISETP.LT.AND P4, PT, R27, UR10, !P2 ;  /* 0x0000000a1b007c0c */ /* 0x000fc6000d781270 */
[----:B------:R-:W3:Y:S01]  /*1f800*/  LDL R27, [R1+0xe14] ;  /* 0x000e1400011b7983 */ /* 0x000ee20000100800 */
[----:B-1----:R-:W-:-:S03]  /*1f810*/  IMAD.WIDE R12, R23, 0x2, R20 ;  /* 0x00000002170c7825 */ /* 0x002fc600078e0214 */
[----:B------:R-:W3:Y:S01]  /*1f820*/  LDL.LU R29, [R1+0xf0] ;  /* 0x0000f000011d7983 */ /* 0x000ee20000300800 */
[----:B------:R-:W-:-:S03]  /*1f830*/  ISETP.GE.AND P0, PT, R14, UR11, PT ;  /* 0x0000000b0e007c0c */ /* 0x000fc6000bf06270 */
[----:B------:R-:W-:Y:S01]  /*1f840*/  STL [R1+0xe78], R20 ;  /* 0x000e781401007387 */ /* 0x000fe20000100800 */
[----:B------:R-:W-:-:S03]  /*1f850*/  PRMT R22, R0, 0x7632, R22 ;  /* 0x0000763200167816 */ /* 0x000fc60000000016 */
[----:B------:R0:W-:Y:S04]  /*1f860*/  STL [R1+0xe74], R21 ;  /* 0x000e741501007387 */ /* 0x0001e80000100800 */
[----:B0-----:R-:W3:Y:S04]  /*1f870*/  LDL.LU R21, [R1+0xb0] ;  /* 0x0000b00001157983 */ /* 0x001ee80000300800 */
[----:B------:R0:W-:Y:S01]  /*1f880*/  STL.64 [R1+0xe80], R18 ;  /* 0x000e801201007387 */ /* 0x0001e20000100a00 */
[----:B----4-:R-:W-:Y:S01]  /*1f890*/  ISETP.LT.AND P5, PT, R15, UR10, !P2 ;  /* 0x0000000a0f007c0c */ /* 0x010fe2000d7a1270 */
[----:B------:R-:W-:-:S02]  /*1f8a0*/  IMAD.WIDE R14, R23, 0x2, R18 ;  /* 0x00000002170e7825 */ /* 0x000fc400078e0212 */
[----:B0-----:R-:W4:Y:S04]  /*1f8b0*/  LDL R18, [R1+0xe28] ;  /* 0x000e280001127983 */ /* 0x001f280000100800 */
[----:B------:R-:W3:Y:S04]  /*1f8c0*/  LDL R19, [R1+0xdf0] ;  /* 0x000df00001137983 */ /* 0x000ee80000100800 */
[----:B------:R-:W3:Y:S01]  /*1f8d0*/  LDL.LU R0, [R1+0xe8c] ;  /* 0x000e8c0001007983 */ /* 0x000ee20000300800 */
[----:B--2---:R-:W-:-:S13]  /*1f8e0*/  ISETP.LT.AND P6, PT, R25, UR10, !P2 ;  /* 0x0000000a19007c0c */ /* 0x004fda000d7c1270 */
[----:B------:R0:W-:Y:S01]  /*1f8f0*/  @P6 STG.E.U16 desc[UR12][R12.64], R26 ;  /* 0x0000001a0c006986 */ /* 0x0001e2000c10150c */
[----:B---3--:R-:W-:-:S03]  /*1f900*/  ISETP.LT.AND P3, PT, R0, UR10, !P2 ;  /* 0x0000000a00007c0c */ /* 0x008fc6000d761270 */
[----:B------:R-:W2:Y:S04]  /*1f910*/  LDL.LU R0, [R1+0xe88] ;  /* 0x000e880001007983 */ /* 0x000ea80000300800 */
[----:B0-----:R-:W3:Y:S01]  /*1f920*/  LDL.LU R13, [R1+0xe0] ;  /* 0x0000e000010d7983 */ /* 0x001ee20000300800 */
[----:B------:R-:W-:Y:S01]  /*1f930*/  IMAD.WIDE R24, R23, 0x2, R10 ;  /* 0x0000000217187825 */ /* 0x000fe200078e020a */
[----:B----4-:R-:W-:Y:S02]  /*1f940*/  ISETP.LT.AND P2, PT, R18, UR10, !P2 ;  /* 0x0000000a12007c0c */ /* 0x010fe4000d741270 */
[----:B------:R-:W-:Y:S01]  /*1f950*/  STL [R1+0xe70], R9 ;  /* 0x000e700901007387 */ /* 0x000fe20000100800 */
[----:B------:R-:W-:Y:S02]  /*1f960*/  PRMT R20, R29, 0x7632, R20 ;  /* 0x000076321d147816 */ /* 0x000fe40000000014 */
[----:B------:R-:W-:Y:S01]  /*1f970*/  ISETP.LT.AND P6, PT, R27, UR10, !P1 ;  /* 0x0000000a1b007c0c */ /* 0x000fe2000cfc1270 */
[----:B---3--:R-:W-:Y:S04]  /*1f980*/  @P5 STG.E.U16 desc[UR12][R14.64], R13 ;  /* 0x0000000d0e005986 */ /* 0x008fe8000c10150c */
[----:B--2---:R0:W1:Y:S01]  /*1f990*/  LDS.128 R12, [R0] ;  /* 0x00000000000c7984 */ /* 0x0040620000000c00 */
[----:B------:R-:W-:-:S03]  /*1f9a0*/  ISETP.LT.AND P5, PT, R28, UR10, !P1 ;  /* 0x0000000a1c007c0c */ /* 0x000fc6000cfa1270 */
[----:B------:R2:W-:Y:S01]  /*1f9b0*/  @P4 STG.E.U16 desc[UR12][R24.64], R22 ;  /* 0x0000001618004986 */ /* 0x0005e2000c10150c */
[----:B------:R-:W-:Y:S01]  /*1f9c0*/  ISETP.LT.AND P4, PT, R19, UR10, !P1 ;  /* 0x0000000a13007c0c */ /* 0x000fe2000cf81270 */
[----:B------:R-:W-:Y:S01]  /*1f9d0*/  IMAD.WIDE R18, R23, 0x2, R16 ;  /* 0x0000000217127825 */ /* 0x000fe200078e0210 */
[----:B0-----:R-:W-:-:S03]  /*1f9e0*/  PRMT R0, R21, 0x7632, R0 ;  /* 0x0000763215007816 */ /* 0x001fc60000000000 */
[----:B--2---:R-:W-:-:S04]  /*1f9f0*/  IMAD.WIDE R24, R23, 0x2, R8 ;  /* 0x0000000217187825 */ /* 0x004fc800078e0208 */
[----:B------:R-:W-:Y:S01]  /*1fa00*/  VIADD R22, R23, UR4 ;  /* 0x0000000417167c36 */ /* 0x000fe20008000000 */
[----:B------:R0:W-:Y:S03]  /*1fa10*/  @P3 STG.E.U16 desc[UR12][R24.64], R29 ;  /* 0x0000001d18003986 */ /* 0x0001e6000c10150c */
[C---:B------:R-:W-:Y:S01]  /*1fa20*/  IMAD.WIDE R26, R22.reuse, 0x2, R2 ;  /* 0x00000002161a7825 */ /* 0x040fe200078e0202 */
[----:B------:R-:W-:Y:S03]  /*1fa30*/  @P2 STG.E.U16 desc[UR12][R18.64], R20 ;  /* 0x0000001412002986 */ /* 0x000fe6000c10150c */
[C---:B0-----:R-:W-:Y:S01]  /*1fa40*/  IMAD.WIDE R24, R22.reuse, 0x2, R4 ;  /* 0x0000000216187825 */ /* 0x041fe200078e0204 */
[----:B-1----:R0:W-:Y:S04]  /*1fa50*/  STL [R1+0xe6c], R12 ;  /* 0x000e6c0c01007387 */ /* 0x0021e80000100800 */
[----:B0-----:R-:W2:Y:S04]  /*1fa60*/  LDL.LU R12, [R1+0x10] ;  /* 0x00001000010c7983 */ /* 0x001ea80000300800 */
[----:B------:R-:W-:Y:S04]  /*1fa70*/  STL [R1+0xe58], R13 ;  /* 0x000e580d01007387 */ /* 0x000fe80000100800 */
[----:B------:R0:W-:Y:S04]  /*1fa80*/  STL [R1+0xe48], R14 ;  /* 0x000e480e01007387 */ /* 0x0001e80000100800 */
[----:B------:R-:W-:Y:S04]  /*1fa90*/  @P4 STG.E.U16 desc[UR12][R24.64], R21 ;  /* 0x0000001518004986 */ /* 0x000fe8000c10150c */
[----:B0-----:R-:W3:Y:S04]  /*1faa0*/  LDL R14, [R1+0xe2c] ;  /* 0x000e2c00010e7983 */ /* 0x001ee80000100800 */
[----:B------:R0:W-:Y:S04]  /*1fab0*/  STL [R1+0xe34], R15 ;  /* 0x000e340f01007387 */ /* 0x0001e80000100800 */
[----:B------:R1:W-:Y:S04]  /*1fac0*/  @P5 STG.E.U16 desc[UR12][R26.64], R0 ;  /* 0x000000001a005986 */ /* 0x0003e8000c10150c */
[----:B0-----:R-:W4:Y:S04]  /*1fad0*/  LDL.LU R15, [R1+0xe28] ;  /* 0x000e2800010f7983 */ /* 0x001f280000300800 */
[----:B------:R-:W4:Y:S04]  /*1fae0*/  LDL R13, [R1+0xdf0] ;  /* 0x000df000010d7983 */ /* 0x000f280000100800 */
[----:B------:R-:W4:Y:S04]  /*1faf0*/  LDL.LU.64 R18, [R1+0xe80] ;  /* 0x000e800001127983 */ /* 0x000f280000300a00 */
[----:B------:R-:W4:Y:S04]  /*1fb00*/  LDL.LU R20, [R1+0xe78] ;  /* 0x000e780001147983 */ /* 0x000f280000300800 */
[----:B------:R-:W4:Y:S04]  /*1fb10*/  LDL.LU R21, [R1+0xe74] ;  /* 0x000e740001157983 */ /* 0x000f280000300800 */
[----:B------:R-:W4:Y:S04]  /*1fb20*/  LDL.LU R24, [R1+0xa0] ;  /* 0x0000a00001187983 */ /* 0x000f280000300800 */
[----:B-1----:R-:W4:Y:S04]  /*1fb30*/  LDL R0, [R1+0xe1c] ;  /* 0x000e1c0001007983 */ /* 0x002f280000100800 */
[----:B------:R-:W4:Y:S04]  /*1fb40*/  LDL R26, [R1+0xe20] ;  /* 0x000e2000011a7983 */ /* 0x000f280000100800 */
[----:B------:R-:W4:Y:S04]  /*1fb50*/  LDL R25, [R1+0xe10] ;  /* 0x000e100001197983 */ /* 0x000f280000100800 */
[----:B------:R-:W4:Y:S01]  /*1fb60*/  LDL R27, [R1+0xe24] ;  /* 0x000e2400011b7983 */ /* 0x000f220000100800 */
[----:B------:R-:W-:Y:S01]  /*1fb70*/  IMAD.WIDE R28, R22, 0x2, R6 ;  /* 0x00000002161c7825 */ /* 0x000fe200078e0206 */
[----:B--2---:R-:W-:-:S02]  /*1fb80*/  PRMT R23, R12, 0x7632, R23 ;  /* 0x000076320c177816 */ /* 0x004fc40000000017 */
[----:B---3--:R-:W-:Y:S01]  /*1fb90*/  ISETP.LT.AND P3, PT, R14, UR7, !P1 ;  /* 0x000000070e007c0c */ /* 0x008fe2000cf61270 */
[----:B------:R0:W-:Y:S01]  /*1fba0*/  STL [R1+0xe64], R14 ;  /* 0x000e640e01007387 */ /* 0x0001e20000100800 */
[----:B------:R-:W1:Y:S03]  /*1fbb0*/  LDCU UR7, c[0x0][0x398] ;  /* 0x00007300ff0777ac */ /* 0x000e660008000800 */
[----:B0-----:R-:W2:Y:S01]  /*1fbc0*/  LDL.LU R14, [R1+0xc4] ;  /* 0x0000c400010e7983 */ /* 0x001ea20000300800 */
[----:B----4-:R-:W-:Y:S02]  /*1fbd0*/  ISETP.LT.AND P4, PT, R0, UR10, !P1 ;  /* 0x0000000a00007c0c */ /* 0x010fe4000cf81270 */
[----:B------:R-:W-:Y:S01]  /*1fbe0*/  ISETP.LT.AND P5, PT, R26, UR5, !P1 ;  /* 0x000000051a007c0c */ /* 0x000fe2000cfa1270 */
[----:B------:R0:W-:Y:S01]  /*1fbf0*/  @P6 STG.E.U16 desc[UR12][R28.64], R24 ;  /* 0x000000181c006986 */ /* 0x0001e2000c10150c */
[----:B------:R-:W-:Y:S01]  /*1fc00*/  PRMT R9, R24, 0x7632, R9 ;  /* 0x0000763218097816 */ /* 0x000fe20000000009 */
[----:B------:R-:W3:Y:S01]  /*1fc10*/  LDCU UR5, c[0x0][0x398] ;  /* 0x00007300ff0577ac */ /* 0x000ee20008000800 */
[----:B------:R-:W-:Y:S01]  /*1fc20*/  VIADD R0, R25, 0xb ;  /* 0x0000000b19007836 */ /* 0x000fe20000000000 */
[----:B------:R-:W-:Y:S01]  /*1fc30*/  STL [R1+0xe68], R21 ;  /* 0x000e681501007387 */ /* 0x000fe20000100800 */
[----:B------:R-:W4:Y:S01]  /*1fc40*/  LDCU UR10, c[0x0][0x398] ;  /* 0x00007300ff0a77ac */ /* 0x000f220008000800 */
[----:B------:R-:W-:Y:S01]  /*1fc50*/  ISETP.LT.AND P6, PT, R27, UR6, !P1 ;  /* 0x000000061b007c0c */ /* 0x000fe2000cfc1270 */
[----:B------:R-:W-:-:S04]  /*1fc60*/  IMAD.WIDE R26, R22, 0x2, R18 ;  /* 0x00000002161a7825 */ /* 0x000fc800078e0212 */
[----:B0-----:R-:W-:Y:S01]  /*1fc70*/  IMAD.WIDE R24, R22, 0x2, R20 ;  /* 0x0000000216187825 */ /* 0x001fe200078e0214 */
[----:B------:R-:W-:Y:S01]  /*1fc80*/  ISETP.GE.AND P2, PT, R0, UR11, PT ;  /* 0x0000000b00007c0c */ /* 0x000fe2000bf46270 */
[----:B------:R-:W0:Y:S01]  /*1fc90*/  LDCU UR6, c[0x0][0x398] ;  /* 0x00007300ff0677ac */ /* 0x000e220008000800 */
[----:B------:R-:W2:Y:S04]  /*1fca0*/  LDL R0, [R1+0xe14] ;  /* 0x000e140001007983 */ /* 0x000ea80000100800 */
[----:B------:R1:W-:Y:S04]  /*1fcb0*/  @P4 STG.E.U16 desc[UR12][R24.64], R9 ;  /* 0x0000000918004986 */ /* 0x0003e8000c10150c */
[----:B------:R0:W-:Y:S04]  /*1fcc0*/  @P5 STG.E.U16 desc[UR12][R26.64], R12 ;  /* 0x0000000c1a005986 */ /* 0x0001e8000c10150c */
[----:B-1----:R-:W3:Y:S04]  /*1fcd0*/  LDL.LU R9, [R1+0xe70] ;  /* 0x000e700001097983 */ /* 0x002ee80000300800 */
[----:B0-----:R-:W4:Y:S04]  /*1fce0*/  LDL.LU R12, [R1+0xe6c] ;  /* 0x000e6c00010c7983 */ /* 0x001f280000300800 */
[----:B------:R-:W4:Y:S01]  /*1fcf0*/  LDL R27, [R1+0xe18] ;  /* 0x000e1800011b7983 */ /* 0x000f220000100800 */
[----:B------:R-:W-:Y:S01]  /*1fd00*/  IMAD.WIDE R28, R22, 0x2, R10 ;  /* 0x00000002161c7825 */ /* 0x000fe200078e020a */
[----:B------:R-:W-:Y:S01]  /*1fd10*/  ISETP.LT.AND P1, PT, R15, UR8, !P1 ;  /* 0x000000080f007c0c */ /* 0x000fe2000cf21270 */
[----:B------:R-:W0:Y:S01]  /*1fd20*/  LDCU UR8, c[0x0][0x398] ;  /* 0x00007300ff0877ac */ /* 0x000e220008000800 */
[----:B------:R-:W-:-:S02]  /*1fd30*/  ISETP.LT.AND P4, PT, R13, UR9, !P0 ;  /* 0x000000090d007c0c */ /* 0x000fc4000c781270 */
[----:B------:R1:W-:Y:S01]  /*1fd40*/  @P6 STG.E.U16 desc[UR12][R28.64], R23 ;  /* 0x000000171c006986 */ /* 0x0003e2000c10150c */
[----:B------:R-:W0:Y:S03]  /*1fd50*/  LDCU UR9, c[0x0][0x398] ;  /* 0x00007300ff0977ac */ /* 0x000e260008000800 */
[----:B------:R-:W4:Y:S01]  /*1fd60*/  LDL.LU R13, [R1+0xe4] ;  /* 0x0000e400010d7983 */ /* 0x000f220000300800 */
[----:B--2---:R-:W-:Y:S01]  /*1fd70*/  ISETP.LT.AND P6, PT, R0, UR15, !P0 ;  /* 0x0000000f00007c0c */ /* 0x004fe2000c7c1270 */
[C---:B------:R-:W-:Y:S01]  /*1fd80*/  VIADD R0, R22.reuse, UR4 ;  /* 0x0000000416007c36 */ /* 0x040fe20008000000 */
[----:B------:R-:W2:Y:S01]  /*1fd90*/  LDCU UR15, c[0x0][0x398] ;  /* 0x00007300ff0f77ac */ /* 0x000ea20008000800 */
[----:B---3--:R-:W-:Y:S01]  /*1fda0*/  IMAD.WIDE R24, R22, 0x2, R8 ;  /* 0x0000000216187825 */ /* 0x008fe200078e0208 */
[----:B----4-:R-:W-:Y:S02]  /*1fdb0*/  PRMT R21, R12, 0x7632, R21 ;  /* 0x000076320c157816 */ /* 0x010fe40000000015 */
[----:B------:R-:W-:Y:S01]  /*1fdc0*/  ISETP.LT.AND P5, PT, R27, UR14, !P0 ;  /* 0x0000000e1b007c0c */ /* 0x000fe2000c7a1270 */
[----:B-1----:R-:W-:Y:S01]  /*1fdd0*/  IMAD.WIDE R22, R22, 0x2, R16 ;  /* 0x0000000216167825 */ /* 0x002fe200078e0210 */
[----:B------:R1:W-:Y:S01]  /*1fde0*/  @P3 STG.E.U16 desc[UR12][R24.64], R12 ;  /* 0x0000000c18003986 */ /* 0x0003e2000c10150c */
[----:B------:R-:W3:Y:S02]  /*1fdf0*/  LDCU UR14, c[0x0][0x398] ;  /* 0x00007300ff0e77ac */ /* 0x000ee40008000800 */
[C---:B------:R-:W-:Y:S01]  /*1fe00*/  IMAD.WIDE R26, R0.reuse, 0x2, R2 ;  /* 0x00000002001a7825 */ /* 0x040fe200078e0202 */
[----:B------:R4:W-:Y:S03]  /*1fe10*/  @P1 STG.E.U16 desc[UR12][R22.64], R21 ;  /* 0x0000001516001986 */ /* 0x0009e6000c10150c */
[----:B-1----:R-:W-:Y:S01]  /*1fe20*/  IMAD.WIDE R24, R0, 0x2, R4 ;  /* 0x0000000200187825 */ /* 0x002fe200078e0204 */
[----:B------:R-:W-:Y:S01]  /*1fe30*/  PRMT R12, R14, 0x7632, R12 ;  /* 0x000076320e0c7816 */ /* 0x000fe2000000000c */
[----:B----4-:R-:W4:Y:S04]  /*1fe40*/  LDL.LU R21, [R1+0xe68] ;  /* 0x000e680001157983 */ /* 0x010f280000300800 */
[----:B------:R-:W2:Y:S04]  /*1fe50*/  LDL.LU R22, [R1+0xd4] ;  /* 0x0000d40001167983 */ /* 0x000ea80000300800 */
[----:B------:R-:W3:Y:S04]  /*1fe60*/  LDL R23, [R1+0xe10] ;  /* 0x000e100001177983 */ /* 0x000ee80000100800 */
[----:B------:R1:W-:Y:S04]  /*1fe70*/  @P4 STG.E.U16 desc[UR12][R24.64], R14 ;  /* 0x0000000e18004986 */ /* 0x0003e8000c10150c */
[----:B------:R0:W-:Y:S04]  /*1fe80*/  @P5 STG.E.U16 desc[UR12][R26.64], R12 ;  /* 0x0000000c1a005986 */ /* 0x0001e8000c10150c */
[----:B-1----:R-:W4:Y:S04]  /*1fe90*/  LDL.LU R14, [R1+0xe64] ;  /* 0x000e6400010e7983 */ /* 0x002f280000300800 */
[----:B0-----:R-:W4:Y:S04]  /*1fea0*/  LDL R27, [R1+0xe1c] ;  /* 0x000e1c00011b7983 */ /* 0x001f280000100800 */
[----:B------:R-:W4:Y:S04]  /*1feb0*/  LDL R24, [R1+0xe20] ;  /* 0x000e200001187983 */ /* 0x000f280000100800 */
[----:B------:R-:W4:Y:S01]  /*1fec0*/  LDL R25, [R1+0xe24] ;  /* 0x000e240001197983 */ /* 0x000f220000100800 */
[----:B------:R-:W-:-:S05]  /*1fed0*/  IMAD.WIDE R28, R0, 0x2, R6 ;  /* 0x00000002001c7825 */ /* 0x000fca00078e0206 */
[----:B--2---:R3:W-:Y:S01]  /*1fee0*/  @P6 STG.E.U16 desc[UR12][R28.64], R22 ;  /* 0x000000161c006986 */ /* 0x0047e2000c10150c */
[----:B------:R-:W-:Y:S01]  /*1fef0*/  PRMT R12, R22, 0x7632, R12 ;  /* 0x00007632160c7816 */ /* 0x000fe2000000000c */
[----:B---3--:R-:W-:Y:S02]  /*1ff00*/  VIADD R28, R23, 0xc ;  /* 0x0000000c171c7836 */ /* 0x008fe40000000000 */
[----:B----4-:R-:W-:Y:S01]  /*1ff10*/  IMAD.WIDE R22, R0, 0x2, R20 ;  /* 0x0000000200167825 */ /* 0x010fe200078e0214 */
[----:B------:R-:W-:Y:S02]  /*1ff20*/  ISETP.LT.AND P4, PT, R27, UR16, !P0 ;  /* 0x000000101b007c0c */ /* 0x000fe4000c781270 */
[----:B------:R-:W-:Y:S01]  /*1ff30*/  ISETP.LT.AND P5, PT, R24, UR17, !P0 ;  /* 0x0000001118007c0c */ /* 0x000fe2000c7a1270 */
[----:B------:R0:W-:Y:S01]  /*1ff40*/  STL [R1+0xe5c], R14 ;  /* 0x000e5c0e01007387 */ /* 0x0001e20000100800 */
[----:B------:R-:W-:Y:S01]  /*1ff50*/  ISETP.LT.AND P6, PT, R25, UR18, !P0 ;  /* 0x0000001219007c0c */ /* 0x000fe2000c7c1270 */
[----:B------:R-:W-:Y:S01]  /*1ff60*/  IMAD.WIDE R24, R0, 0x2, R18 ;  /* 0x0000000200187825 */ /* 0x000fe200078e0212 */
[----:B------:R-:W-:Y:S01]  /*1ff70*/  ISETP.LT.AND P3, PT, R14, UR19, !P0 ;  /* 0x000000130e007c0c */ /* 0x000fe2000c761270 */
[----:B------:R-:W1:Y:S01]  /*1ff80*/  LDCU UR17, c[0x0][0x398] ;  /* 0x00007300ff1177ac */ /* 0x000e620008000800 */
[----:B------:R-:W-:-:S05]  /*1ff90*/  ISETP.GE.AND P1, PT, R28, UR11, PT ;  /* 0x0000000b1c007c0c */ /* 0x000fca000bf26270 */
[----:B------:R2:W-:Y:S01]  /*1ffa0*/  @P4 STG.E.U16 desc[UR12][R22.64], R12 ;  /* 0x0000000c16004986 */ /* 0x0005e2000c10150c */
[C---:B------:R-:W-:Y:S01]  /*1ffb0*/  IMAD.WIDE R26, R0.reuse, 0x2, R10 ;  /* 0x00000002001a7825 */ /* 0x040fe200078e020a */
[----:B------:R-:W-:Y:S01]  /*1ffc0*/  PRMT R29, R13, 0x7632, R29 ;  /* 0x000076320d1d7816 */ /* 0x000fe2000000001d */
[----:B------:R-:W3:Y:S01]  /*1ffd0*/  LDCU UR16, c[0x0][0x398] ;  /* 0x00007300ff1077ac */ /* 0x000ee20008000800 */
[----:B0-----:R-:W4:Y:S01]  /*1ffe0*/  LDL.LU R14, [R1+0xb4] ;  /* 0x0000b400010e7983 */ /* 0x001f220000300800 */
[----:B------:R-:W0:Y:S03]  /*1fff0*/  LDCU UR18, c[0x0][0x398] ;  /* 0x00007300ff1277ac */ /* 0x000e260008000800 */
[----:B------:R-:W-:Y:S01]  /*20000*/  STL [R1+0xe60], R21 ;  /* 0x000e601501007387 */ /* 0x000fe20000100800 */
[----:B------:R-:W0:Y:S03]  /*20010*/  LDCU UR19, c[0x0][0x398] ;  /* 0x00007300ff1377ac */ /* 0x000e260008000800 */
[----:B------:R-:W3:Y:S04]  /*20020*/  LDL.LU R28, [R1+0xf4] ;  /* 0x0000f400011c7983 */ /* 0x000ee80000300800 */
[----:B------:R0:W-:Y:S04]  /*20030*/  @P5 STG.E.U16 desc[UR12][R24.64], R13 ;  /* 0x0000000d18005986 */ /* 0x0001e8000c10150c */
[----:B--2---:R-:W2:Y:S04]  /*20040*/  LDL R12, [R1+0xe14] ;  /* 0x000e1400010c7983 */ /* 0x004ea80000100800 */
[----:B0-----:R-:W4:Y:S04]  /*20050*/  LDL R24, [R1+0xdf0] ;  /* 0x000df00001187983 */ /* 0x001f280000100800 */
[----:B------:R-:W4:Y:S01]  /*20060*/  LDL R25, [R1+0xe18] ;  /* 0x000e180001197983 */ /* 0x000f220000100800 */
[----:B------:R-:W-:Y:S01]  /*20070*/  ISETP.LT.AND P0, PT, R15, UR20, !P0 ;  /* 0x000000140f007c0c */ /* 0x000fe2000c701270 */
[----:B------:R-:W-:Y:S01]  /*20080*/  IMAD.WIDE R22, R0, 0x2, R8 ;  /* 0x0000000200167825 */ /* 0x000fe200078e0208 */
[----:B------:R-:W0:Y:S01]  /*20090*/  LDCU UR20, c[0x0][0x398] ;  /* 0x00007300ff1477ac */ /* 0x000e220008000800 */
[----:B------:R-:W-:Y:S04]  /*200a0*/  @P6 STG.E.U16 desc[UR12][R26.64], R29 ;  /* 0x0000001d1a006986 */ /* 0x000fe8000c10150c */
[----:B------:R-:W4:Y:S04]  /*200b0*/  LDL.LU R13, [R1+0x14] ;  /* 0x00001400010d7983 */ /* 0x000f280000300800 */
[----:B---3--:R3:W-:Y:S01]  /*200c0*/  @P3 STG.E.U16 desc[UR12][R22.64], R28 ;  /* 0x0000001c16003986 */ /* 0x0087e2000c10150c */
[----:B------:R-:W-:-:S02]  /*200d0*/  PRMT R21, R28, 0x7632, R21 ;  /* 0x000076321c157816 */ /* 0x000fc40000000015 */
[----:B--2---:R-:W-:Y:S01]  /*200e0*/  ISETP.LT.AND P6, PT, R12, UR23, !P2 ;  /* 0x000000170c007c0c */ /* 0x004fe2000d7c1270 */
[----:B------:R-:W-:Y:S01]  /*200f0*/  VIADD R12, R0, UR4 ;  /* 0x00000004000c7c36 */ /* 0x000fe20008000000 */
[----:B------:R-:W2:Y:S01]  /*20100*/  LDCU UR23, c[0x0][0x398] ;  /* 0x00007300ff1777ac */ /* 0x000ea20008000800 */
[----:B----4-:R-:W-:Y:S02]  /*20110*/  ISETP.LT.AND P4, PT, R24, UR21, !P2 ;  /* 0x0000001518007c0c */ /* 0x010fe4000d781270 */
[----:B------:R-:W-:Y:S01]  /*20120*/  ISETP.LT.AND P5, PT, R25, UR22, !P2 ;  /* 0x0000001619007c0c */ /* 0x000fe2000d7a1270 */
[----:B---3--:R-:W-:Y:S01]  /*20130*/  IMAD.WIDE R22, R0, 0x2, R16 ;  /* 0x0000000200167825 */ /* 0x008fe200078e0210 */
[----:B------:R-:W-:Y:S01]  /*20140*/  PRMT R0, R14, 0x7632, R0 ;  /* 0x000076320e007816 */ /* 0x000fe20000000000 */
[----:B------:R-:W3:Y:S02]  /*20150*/  LDCU UR21, c[0x0][0x398] ;  /* 0x00007300ff1577ac */ /* 0x000ee40008000800 */
[C---:B------:R-:W-:Y:S01]  /*20160*/  IMAD.WIDE R24, R12.reuse, 0x2, R4 ;  /* 0x000000020c187825 */ /* 0x040fe200078e0204 */
[----:B------:R4:W-:Y:S01]  /*20170*/  @P0 STG.E.U16 desc[UR12][R22.64], R21 ;  /* 0x0000001516000986 */ /* 0x0009e2000c10150c */
[----:B------:R-:W0:Y:S02]  /*20180*/  LDCU UR22, c[0x0][0x398] ;  /* 0x00007300ff1677ac */ /* 0x000e240008000800 */
[----:B------:R-:W-:-:S02]  /*20190*/  IMAD.WIDE R26, R12, 0x2, R2 ;  /* 0x000000020c1a7825 */ /* 0x000fc400078e0202 */
[----:B------:R0:W-:Y:S04]  /*201a0*/  @P4 STG.E.U16 desc[UR12][R24.64], R14 ;  /* 0x0000000e18004986 */ /* 0x0001e8000c10150c */
[----:B------:R0:W-:Y:S04]  /*201b0*/  @P5 STG.E.U16 desc[UR12][R26.64], R0 ;  /* 0x000000001a005986 */ /* 0x0001e8000c10150c */
[----:B----4-:R-:W4:Y:S04]  /*201c0*/  LDL.LU R21, [R1+0xe60] ;  /* 0x000e600001157983 */ /* 0x010f280000300800 */
[----:B------:R-:W2:Y:S04]  /*201d0*/  LDL.LU R22, [R1+0xa4] ;  /* 0x0000a40001167983 */ /* 0x000ea80000300800 */
[----:B------:R-:W3:Y:S04]  /*201e0*/  LDL R23, [R1+0xe10] ;  /* 0x000e100001177983 */ /* 0x000ee80000100800 */
[----:B0-----:R-:W3:Y:S04]  /*201f0*/  LDL.LU R14, [R1+0xe5c] ;  /* 0x000e5c00010e7983 */ /* 0x001ee80000300800 */
[----:B------:R-:W3:Y:S04]  /*20200*/  LDL R27, [R1+0xe1c] ;  /* 0x000e1c00011b7983 */ /* 0x000ee80000100800 */
[----:B------:R-:W4:Y:S04]  /*20210*/  LDL R24, [R1+0xe20] ;  /* 0x000e200001187983 */ /* 0x000f280000100800 */
[----:B------:R-:W4:Y:S01]  /*20220*/  LDL R25, [R1+0xe24] ;  /* 0x000e240001197983 */ /* 0x000f220000100800 */
[----:B------:R-:W-:-:S05]  /*20230*/  IMAD.WIDE R28, R12, 0x2, R6 ;  /* 0x000000020c1c7825 */ /* 0x000fca00078e0206 */
[----:B--2---:R0:W-:Y:S01]  /*20240*/  @P6 STG.E.U16 desc[UR12][R28.64], R22 ;  /* 0x000000161c006986 */ /* 0x0041e2000c10150c */
[----:B------:R-:W-:Y:S02]  /*20250*/  PRMT R0, R22, 0x7632, R0 ;  /* 0x0000763216007816 */ /* 0x000fe40000000000 */
[----:B---3--:R-:W-:Y:S02]  /*20260*/  ISETP.LT.AND P4, PT, R27, UR24, !P2 ;  /* 0x000000181b007c0c */ /* 0x008fe4000d781270 */
[----:B----4-:R-:W-:Y:S01]  /*20270*/  ISETP.LT.AND P5, PT, R24, UR25, !P2 ;  /* 0x0000001918007c0c */ /* 0x010fe2000d7a1270 */
[----:B0-----:R-:W-:Y:S02]  /*20280*/  VIADD R28, R23, 0xd ;  /* 0x0000000d171c7836 */ /* 0x001fe40000000000 */
[----:B------:R-:W-:Y:S01]  /*20290*/  IMAD.WIDE R22, R12, 0x2, R20 ;  /* 0x000000020c167825 */ /* 0x000fe200078e0214 */
[----:B------:R-:W-:-:S03]  /*202a0*/  ISETP.LT.AND P6, PT, R25, UR26, !P2 ;  /* 0x0000001a19007c0c */ /* 0x000fc6000d7c1270 */
[----:B------:R-:W-:Y:S01]  /*202b0*/  IMAD.WIDE R24, R12, 0x2, R18 ;  /* 0x000000020c187825 */ /* 0x000fe200078e0212 */
[----:B------:R-:W-:Y:S01]  /*202c0*/  ISETP.LT.AND P0, PT, R14, UR27, !P2 ;  /* 0x0000001b0e007c0c */ /* 0x000fe2000d701270 */
[----:B------:R0:W-:Y:S01]  /*202d0*/  STL [R1+0xe54], R14 ;  /* 0x000e540e01007387 */ /* 0x0001e20000100800 */
[----:B------:R-:W-:-:S03]  /*202e0*/  PRMT R29, R13, 0x7632, R29 ;  /* 0x000076320d1d7816 */ /* 0x000fc6000000001d */
[----:B------:R2:W-:Y:S04]  /*202f0*/  @P4 STG.E.U16 desc[UR12][R22.64], R0 ;  /* 0x0000000016004986 */ /* 0x0005e8000c10150c */
[----:B------:R3:W-:Y:S04]  /*20300*/  @P5 STG.E.U16 desc[UR12][R24.64], R13 ;  /* 0x0000000d18005986 */ /* 0x0007e8000c10150c */
[----:B0-----:R-:W4:Y:S04]  /*20310*/  LDL.LU R14, [R1+0xc8] ;  /* 0x0000c800010e7983 */ /* 0x001f280000300800 */
[----:B--2---:R-:W2:Y:S04]  /*20320*/  LDL R0, [R1+0xe14] ;  /* 0x000e140001007983 */ /* 0x004ea80000100800 */
[----:B---3--:R-:W3:Y:S04]  /*20330*/  LDL.LU R13, [R1+0xe58] ;  /* 0x000e5800010d7983 */ /* 0x008ee80000300800 */
[----:B------:R-:W3:Y:S04]  /*20340*/  LDL R24, [R1+0xdf0] ;  /* 0x000df00001187983 */ /* 0x000ee80000100800 */
[----:B------:R-:W4:Y:S01]  /*20350*/  LDL R25, [R1+0xe18] ;  /* 0x000e180001197983 */ /* 0x000f220000100800 */
[----:B------:R-:W-:Y:S01]  /*20360*/  IMAD.WIDE R26, R12, 0x2, R10 ;  /* 0x000000020c1a7825 */ /* 0x000fe200078e020a */
[----:B------:R-:W-:-:S03]  /*20370*/  ISETP.LT.AND P2, PT, R15, UR28, !P2 ;  /* 0x0000001c0f007c0c */ /* 0x000fc6000d741270 */
[----:B------:R-:W-:Y:S01]  /*20380*/  IMAD.WIDE R22, R12, 0x2, R8 ;  /* 0x000000020c167825 */ /* 0x000fe200078e0208 */
[----:B------:R-:W-:Y:S01]  /*20390*/  @P6 STG.E.U16 desc[UR12][R26.64], R29 ;  /* 0x0000001d1a006986 */ /* 0x000fe2000c10150c */
[----:B------:R-:W-:-:S03]  /*203a0*/  ISETP.GE.AND P3, PT, R28, UR11, PT ;  /* 0x0000000b1c007c0c */ /* 0x000fc6000bf66270 */
[----:B------:R0:W-:Y:S04]  /*203b0*/  STL [R1+0xe50], R15 ;  /* 0x000e500f01007387 */ /* 0x0001e80000100800 */
[----:B0-----:R-:W4:Y:S01]  /*203c0*/  LDL R15, [R1+0xe8] ;  /* 0x0000e800010f7983 */ /* 0x001f220000100800 */
[----:B--2---:R-:W-:Y:S01]  /*203d0*/  ISETP.LT.AND P6, PT, R0, UR6, !P1 ;  /* 0x0000000600007c0c */ /* 0x004fe2000cfc1270 */
[----:B------:R-:W-:Y:S01]  /*203e0*/  VIADD R0, R12, UR4 ;  /* 0x000000040c007c36 */ /* 0x000fe20008000000 */
[----:B---3--:R-:W-:Y:S01]  /*203f0*/  ISETP.LT.AND P4, PT, R24, UR29, !P1 ;  /* 0x0000001d18007c0c */ /* 0x008fe2000cf81270 */
[----:B------:R0:W-:Y:S01]  /*20400*/  @P0 STG.E.U16 desc[UR12][R22.64], R13 ;  /* 0x0000000d16000986 */ /* 0x0001e2000c10150c */
[----:B----4-:R-:W-:Y:S02]  /*20410*/  ISETP.LT.AND P5, PT, R25, UR5, !P1 ;  /* 0x0000000519007c0c */ /* 0x010fe4000cfa1270 */
[----:B------:R-:W-:Y:S01]  /*20420*/  PRMT R28, R13, 0x7632, R28 ;  /* 0x000076320d1c7816 */ /* 0x000fe2000000001c */
[----:B------:R-:W-:Y:S01]  /*20430*/  IMAD.WIDE R24, R0, 0x2, R2 ;  /* 0x0000000200187825 */ /* 0x000fe200078e0202 */
[----:B------:R-:W-:Y:S01]  /*20440*/  PRMT R29, R14, 0x7632, R29 ;  /* 0x000076320e1d7816 */ /* 0x000fe2000000001d */
[----:B------:R-:W2:Y:S02]  /*20450*/  LDCU UR5, c[0x0][0x398] ;  /* 0x00007300ff0577ac */ /* 0x000ea40008000800 */
[----:B0-----:R-:W-:Y:S01]  /*20460*/  IMAD.WIDE R12, R12, 0x2, R16 ;  /* 0x000000020c0c7825 */ /* 0x001fe200078e0210 */
[----:B------:R-:W0:Y:S03]  /*20470*/  LDCU UR6, c[0x0][0x398] ;  /* 0x00007300ff0677ac */ /* 0x000e260008000800 */
[C---:B------:R-:W-:Y:S01]  /*20480*/  IMAD.WIDE R22, R0.reuse, 0x2, R4 ;  /* 0x0000000200167825 */ /* 0x040fe200078e0204 */
[----:B------:R3:W-:Y:S04]  /*20490*/  @P2 STG.E.U16 desc[UR12][R12.64], R28 ;  /* 0x0000001c0c002986 */ /* 0x0007e8000c10150c */
[----:B------:R4:W-:Y:S04]  /*204a0*/  @P4 STG.E.U16 desc[UR12][R22.64], R14 ;  /* 0x0000000e16004986 */ /* 0x0009e8000c10150c */
[----:B------:R0:W-:Y:S04]  /*204b0*/  @P5 STG.E.U16 desc[UR12][R24.64], R29 ;  /* 0x0000001d18005986 */ /* 0x0001e8000c10150c */
[----:B---3--:R-:W3:Y:S04]  /*204c0*/  LDL R13, [R1+0xe10] ;  /* 0x000e1000010d7983 */ /* 0x008ee80000100800 */
[----:B----4-:R-:W4:Y:S04]  /*204d0*/  LDL.LU R14, [R1+0xe54] ;  /* 0x000e5400010e7983 */ /* 0x010f280000300800 */
[----:B------:R-:W2:Y:S04]  /*204e0*/  LDL R22, [R1+0xe24] ;  /* 0x000e240001167983 */ /* 0x000ea80000100800 */
[----:B------:R-:W2:Y:S04]  /*204f0*/  LDL.LU R23, [R1+0xd8] ;  /* 0x0000d80001177983 */ /* 0x000ea80000300800 */
[----:B0-----:R-:W2:Y:S01]  /*20500*/  LDL R24, [R1+0xe1c] ;  /* 0x000e1c0001187983 */ /* 0x001ea20000100800 */
[----:B------:R-:W-:-:S03]  /*20510*/  IMAD.WIDE R26, R0, 0x2, R6 ;  /* 0x00000002001a7825 */ /* 0x000fc600078e0206 */
[----:B------:R-:W2:Y:S01]  /*20520*/  LDL R25, [R1+0xe20] ;  /* 0x000e200001197983 */ /* 0x000ea20000100800 */
[----:B------:R-:W-:-:S03]  /*20530*/  PRMT R28, R15, 0x7632, R28 ;  /* 0x000076320f1c7816 */ /* 0x000fc6000000001c */
[----:B------:R-:W2:Y:S01]  /*20540*/  LDL.LU R29, [R1+0xf8] ;  /* 0x0000f800011d7983 */ /* 0x000ea20000300800 */
[----:B----4-:R-:W-:-:S03]  /*20550*/  ISETP.LT.AND P2, PT, R14, UR10, !P1 ;  /* 0x0000000a0e007c0c */ /* 0x010fc6000cf41270 */
[----:B------:R0:W-:Y:S01]  /*20560*/  STL [R1+0xe4c], R14 ;  /* 0x000e4c0e01007387 */ /* 0x0001e20000100800 */
[----:B---3--:R-:W-:Y:S01]  /*20570*/  VIADD R13, R13, 0xe ;  /* 0x0000000e0d0d7836 */ /* 0x008fe20000000000 */
[----:B------:R-:W3:Y:S01]  /*20580*/  LDCU UR10, c[0x0][0x398] ;  /* 0x00007300ff0a77ac */ /* 0x000ee20008000800 */
[----:B--2---:R-:W-:Y:S01]  /*20590*/  ISETP.LT.AND P4, PT, R24, UR7, !P1 ;  /* 0x0000000718007c0c */ /* 0x004fe2000cf81270 */
[----:B------:R2:W-:Y:S01]  /*205a0*/  @P6 STG.E.U16 desc[UR12][R26.64], R23 ;  /* 0x000000171a006986 */ /* 0x0005e2000c10150c */
[----:B------:R-:W-:Y:S01]  /*205b0*/  ISETP.LT.AND P6, PT, R22, UR9, !P1 ;  /* 0x0000000916007c0c */ /* 0x000fe2000cfc1270 */
[----:B------:R-:W4:Y:S01]  /*205c0*/  LDCU UR7, c[0x0][0x398] ;  /* 0x00007300ff0777ac */ /* 0x000f220008000800 */
[----:B------:R-:W-:Y:S01]  /*205d0*/  PRMT R12, R23, 0x7632, R12 ;  /* 0x00007632170c7816 */ /* 0x000fe2000000000c */
[----:B0-----:R-:W3:Y:S01]  /*205e0*/  LDL.LU R14, [R1+0xb8] ;  /* 0x0000b800010e7983 */ /* 0x001ee20000300800 */
[----:B------:R-:W-:Y:S01]  /*205f0*/  ISETP.LT.AND P5, PT, R25, UR8, !P1 ;  /* 0x0000000819007c0c */ /* 0x000fe2000cfa1270 */
[----:B------:R-:W0:Y:S02]  /*20600*/  LDCU UR9, c[0x0][0x398] ;  /* 0x00007300ff0977ac */ /* 0x000e240008000800 */
[----:B------:R-:W3:Y:S01]  /*20610*/  LDL.LU R15, [R1+0xe50] ;  /* 0x000e5000010f7983 */ /* 0x000ee20000300800 */
[C---:B--2---:R-:W-:Y:S01]  /*20620*/  IMAD.WIDE R22, R0.reuse, 0x2, R20 ;  /* 0x0000000200167825 */ /* 0x044fe200078e0214 */
[----:B------:R-:W-:Y:S01]  /*20630*/  ISETP.GE.AND P0, PT, R13, UR11, PT ;  /* 0x0000000b0d007c0c */ /* 0x000fe2000bf06270 */
[----:B------:R-:W2:Y:S03]  /*20640*/  LDCU UR8, c[0x0][0x398] ;  /* 0x00007300ff0877ac */ /* 0x000ea60008000800 */
[----:B------:R0:W-:Y:S04]  /*20650*/  @P4 STG.E.U16 desc[UR12][R22.64], R12 ;  /* 0x0000000c16004986 */ /* 0x0001e8000c10150c */
[----:B0-----:R-:W2:Y:S01]  /*20660*/  LDL.LU R23, [R1+0xe8] ;  /* 0x0000e80001177983 */ /* 0x001ea20000300800 */
[----:B------:R-:W-:-:S03]  /*20670*/  IMAD.WIDE R24, R0, 0x2, R18 ;  /* 0x0000000200187825 */ /* 0x000fc600078e0212 */
[----:B------:R-:W1:Y:S01]  /*20680*/  LDL R12, [R1+0xe14] ;  /* 0x000e1400010c7983 */ /* 0x000e620000100800 */
[C---:B------:R-:W-:Y:S01]  /*20690*/  IMAD.WIDE R26, R0.reuse, 0x2, R10 ;  /* 0x00000002001a7825 */ /* 0x040fe200078e020a */
[----:B------:R-:W-:Y:S02]  /*206a0*/  PRMT R13, R29, 0x7632, R13 ;  /* 0x000076321d0d7816 */ /* 0x000fe4000000000d */
[----:B--2---:R0:W-:Y:S04]  /*206b0*/  @P5 STG.E.U16 desc[UR12][R24.64], R23 ;  /* 0x0000001718005986 */ /* 0x0041e8000c10150c */
[----:B0-----:R-:W2:Y:S04]  /*206c0*/  LDL R24, [R1+0xdf0] ;  /* 0x000df00001187983 */ /* 0x001ea80000100800 */
[----:B------:R-:W4:Y:S01]  /*206d0*/  LDL R25, [R1+0xe18] ;  /* 0x000e180001197983 */ /* 0x000f220000100800 */
[----:B---3--:R-:W-:Y:S01]  /*206e0*/  ISETP.LT.AND P1, PT, R15, UR14, !P1 ;  /* 0x0000000e0f007c0c */ /* 0x008fe2000cf21270 */
[C---:B------:R-:W-:Y:S01]  /*206f0*/  IMAD.WIDE R22, R0.reuse, 0x2, R8 ;  /* 0x0000000200167825 */ /* 0x040fe200078e0208 */
[----:B------:R-:W0:Y:S01]  /*20700*/  LDCU UR14, c[0x0][0x398] ;  /* 0x00007300ff0e77ac */ /* 0x000e220008000800 */
[----:B------:R-:W-:Y:S04]  /*20710*/  @P6 STG.E.U16 desc[UR12][R26.64], R28 ;  /* 0x0000001c1a006986 */ /* 0x000fe8000c10150c */
[----:B------:R3:W-:Y:S02]  /*20720*/  @P2 STG.E.U16 desc[UR12][R22.64], R29 ;  /* 0x0000001d16002986 */ /* 0x0007e4000c10150c */
[----:B---3--:R-:W-:-:S05]  /*20730*/  IMAD.WIDE R22, R0, 0x2, R16 ;  /* 0x0000000200167825 */ /* 0x008fca00078e0210 */
[----:B------:R3:W-:Y:S01]  /*20740*/  @P1 STG.E.U16 desc[UR12][R22.64], R13 ;  /* 0x0000000d16001986 */ /* 0x0007e2000c10150c */
[----:B-1----:R-:W-:Y:S01]  /*20750*/  ISETP.LT.AND P6, PT, R12, UR17, !P3 ;  /* 0x000000110c007c0c */ /* 0x002fe2000dfc1270 */
[----:B------:R-:W-:Y:S02]  /*20760*/  VIADD R12, R0, UR4 ;  /* 0x00000004000c7c36 */ /* 0x000fe40008000000 */
[----:B---3--:R-:W3:Y:S01]  /*20770*/  LDL R13, [R1+0xe24] ;  /* 0x000e2400010d7983 */ /* 0x008ee20000100800 */
[----:B------:R-:W1:Y:S03]  /*20780*/  LDCU UR17, c[0x0][0x398] ;  /* 0x00007300ff1177ac */ /* 0x000e660008000800 */
[----:B------:R-:W3:Y:S01]  /*20790*/  LDL.LU R22, [R1+0xa8] ;  /* 0x0000a80001167983 */ /* 0x000ee20000300800 */
[----:B------:R-:W-:-:S03]  /*207a0*/  PRMT R0, R14, 0x7632, R0 ;  /* 0x000076320e007816 */ /* 0x000fc60000000000 */
[----:B------:R-:W3:Y:S01]  /*207b0*/  LDL.LU R23, [R1+0xe10] ;  /* 0x000e100001177983 */ /* 0x000ee20000300800 */
[----:B--2---:R-:W-:Y:S02]  /*207c0*/  ISETP.LT.AND P4, PT, R24, UR15, !P3 ;  /* 0x0000000f18007c0c */ /* 0x004fe4000df81270 */
[----:B----4-:R-:W-:Y:S01]  /*207d0*/  ISETP.LT.AND P5, PT, R25, UR16, !P3 ;  /* 0x0000001019007c0c */ /* 0x010fe2000dfa1270 */
[C---:B------:R-:W-:Y:S01]  /*207e0*/  IMAD.WIDE R24, R12.reuse, 0x2, R4 ;  /* 0x000000020c187825 */ /* 0x040fe200078e0204 */
[----:B------:R-:W2:Y:S03]  /*207f0*/  LDCU UR15, c[0x0][0x398] ;  /* 0x00007300ff0f77ac */ /* 0x000ea60008000800 */
[C---:B------:R-:W-:Y:S01]  /*20800*/  IMAD.WIDE R26, R12.reuse, 0x2, R2 ;  /* 0x000000020c1a7825 */ /* 0x040fe200078e0202 */
[----:B------:R-:W4:Y:S05]  /*20810*/  LDCU UR16, c[0x0][0x398] ;  /* 0x00007300ff1077ac */ /* 0x000f2a0008000800 */
[----:B------:R0:W-:Y:S04]  /*20820*/  @P4 STG.E.U16 desc[UR12][R24.64], R14 ;  /* 0x0000000e18004986 */ /* 0x0001e8000c10150c */
[----:B0-----:R-:W2:Y:S04]  /*20830*/  LDL.LU R14, [R1+0xe4c] ;  /* 0x000e4c00010e7983 */ /* 0x001ea80000300800 */
[----:B------:R-:W4:Y:S01]  /*20840*/  LDL R24, [R1+0xe1c] ;  /* 0x000e1c0001187983 */ /* 0x000f220000100800 */
[----:B------:R-:W-:-:S03]  /*20850*/  IMAD.WIDE R28, R12, 0x2, R6 ;  /* 0x000000020c1c7825 */ /* 0x000fc600078e0206 */
[----:B------:R-:W4:Y:S04]  /*20860*/  LDL R25, [R1+0xe20] ;  /* 0x000e200001197983 */ /* 0x000f280000100800 */
[----:B------:R-:W-:Y:S04]  /*20870*/  @P5 STG.E.U16 desc[UR12][R26.64], R0 ;  /* 0x000000001a005986 */ /* 0x000fe8000c10150c */
[----:B---3--:R0:W-:Y:S04]  /*20880*/  @P6 STG.E.U16 desc[UR12][R28.64], R22 ;  /* 0x000000161c006986 */ /* 0x0081e8000c10150c */
[----:B0-----:R-:W3:Y:S01]  /*20890*/  LDL.LU R29, [R1+0x18] ;  /* 0x00001800011d7983 */ /* 0x001ee20000300800 */
[----:B--2---:R-:W-:-:S03]  /*208a0*/  ISETP.LT.AND P5, PT, R14, UR21, !P3 ;  /* 0x000000150e007c0c */ /* 0x004fc6000dfa1270 */
[----:B------:R-:W2:Y:S01]  /*208b0*/  LDL.LU R14, [R1+0xe48] ;  /* 0x000e4800010e7983 */ /* 0x000ea20000300800 */
[----:B----4-:R-:W-:Y:S02]  /*208c0*/  ISETP.LT.AND P2, PT, R24, UR18, !P3 ;  /* 0x0000001218007c0c */ /* 0x010fe4000df41270 */
[----:B------:R-:W-:Y:S02]  /*208d0*/  ISETP.LT.AND P6, PT, R13, UR20, !P3 ;  /* 0x000000140d007c0c */ /* 0x000fe4000dfc1270 */
[----:B------:R-:W-:Y:S01]  /*208e0*/  ISETP.LT.AND P4, PT, R25, UR19, !P3 ;  /* 0x0000001319007c0c */ /* 0x000fe2000df81270 */
[----:B------:R-:W-:Y:S01]  /*208f0*/  VIADD R13, R23, 0xf ;  /* 0x0000000f170d7836 */ /* 0x000fe20000000000 */
[----:B------:R-:W-:Y:S01]  /*20900*/  PRMT R0, R22, 0x7632, R0 ;  /* 0x0000763216007816 */ /* 0x000fe20000000000 */
[----:B------:R-:W-:-:S04]  /*20910*/  IMAD.WIDE R22, R12, 0x2, R20 ;  /* 0x000000020c167825 */ /* 0x000fc800078e0214 */
[----:B------:R-:W-:-:S04]  /*20920*/  IMAD.WIDE R24, R12, 0x2, R18 ;  /* 0x000000020c187825 */ /* 0x000fc800078e0212 */
[----:B------:R-:W-:Y:S01]  /*20930*/  IMAD.WIDE R26, R12, 0x2, R10 ;  /* 0x000000020c1a7825 */ /* 0x000fe200078e020a */
[----:B------:R0:W-:Y:S01]  /*20940*/  @P2 STG.E.U16 desc[UR12][R22.64], R0 ;  /* 0x0000000016002986 */ /* 0x0001e2000c10150c */
[----:B---3--:R-:W-:-:S03]  /*20950*/  PRMT R28, R29, 0x7632, R28 ;  /* 0x000076321d1c7816 */ /* 0x008fc6000000001c */
[----:B------:R3:W-:Y:S01]  /*20960*/  @P4 STG.E.U16 desc[UR12][R24.64], R29 ;  /* 0x0000001d18004986 */ /* 0x0007e2000c10150c */
[----:B0-----:R-:W-:-:S03]  /*20970*/  IMAD.WIDE R22, R12, 0x2, R8 ;  /* 0x000000020c167825 */ /* 0x001fc600078e0208 */
[----:B------:R0:W-:Y:S04]  /*20980*/  @P6 STG.E.U16 desc[UR12][R26.64], R28 ;  /* 0x0000001c1a006986 */ /* 0x0001e8000c10150c */
[----:B---3--:R-:W3:Y:S04]  /*20990*/  LDL.LU R29, [R1+0xdc] ;  /* 0x0000dc00011d7983 */ /* 0x008ee80000300800 */
[----:B0-----:R-:W4:Y:S04]  /*209a0*/  LDL.LU R28, [R1+0xcc] ;  /* 0x0000cc00011c7983 */ /* 0x001f280000300800 */
[----:B------:R-:W3:Y:S04]  /*209b0*/  LDL.LU R27, [R1+0xdf0] ;  /* 0x000df000011b7983 */ /* 0x000ee80000300800 */
[----:B------:R0:W-:Y:S01]  /*209c0*/  STL [R1+0xe44], R8 ;  /* 0x000e440801007387 */ /* 0x0001e20000100800 */
[----:B------:R-:W-:-:S03]  /*209d0*/  VIADD R0, R12, UR4 ;  /* 0x000000040c007c36 */ /* 0x000fc60008000000 */
[----:B0-----:R-:W4:Y:S04]  /*209e0*/  LDL.LU R8, [R1+0xe18] ;  /* 0x000e180001087983 */ /* 0x001f280000300800 */
[----:B------:R0:W-:Y:S01]  /*209f0*/  STL [R1+0xe40], R9 ;  /* 0x000e400901007387 */ /* 0x0001e20000100800 */
[----:B------:R-:W-:-:S03]  /*20a00*/  IMAD.WIDE R24, R0, 0x2, R2 ;  /* 0x0000000200187825 */ /* 0x000fc600078e0202 */
[----:B0-----:R-:W4:Y:S04]  /*20a10*/  LDL.LU R9, [R1+0xec] ;  /* 0x0000ec0001097983 */ /* 0x001f280000300800 */
[----:B------:R-:W-:Y:S04]  /*20a20*/  STL [R1+0xe3c], R5 ;  /* 0x000e3c0501007387 */ /* 0x000fe80000100800 */
[----:B--2---:R0:W-:Y:S02]  /*20a30*/  @P5 STG.E.U16 desc[UR12][R22.64], R14 ;  /* 0x0000000e16005986 */ /* 0x0041e4000c10150c */
[----:B0-----:R-:W-:-:S02]  /*20a40*/  IMAD.WIDE R22, R0, 0x2, R4 ;  /* 0x0000000200167825 */ /* 0x001fc400078e0204 */
[----:B------:R-:W2:Y:S04]  /*20a50*/  LDL.LU R5, [R1+0xe1c] ;  /* 0x000e1c0001057983 */ /* 0x000ea80000300800 */
[----:B------:R0:W-:Y:S04]  /*20a60*/  STL [R1+0xe38], R3 ;  /* 0x000e380301007387 */ /* 0x0001e80000100800 */
[----:B0-----:R-:W2:Y:S01]  /*20a70*/  LDL R3, [R1+0xe14] ;  /* 0x000e140001037983 */ /* 0x001ea20000100800 */
[----:B------:R-:W-:Y:S02]  /*20a80*/  ISETP.LT.AND P3, PT, R15, UR22, !P3 ;  /* 0x000000160f007c0c */ /* 0x000fe4000df61270 */
[----:B------:R-:W-:Y:S01]  /*20a90*/  ISETP.GE.AND P1, PT, R13, UR11, PT ;  /* 0x0000000b0d007c0c */ /* 0x000fe2000bf26270 */
[----:B------:R-:W-:Y:S01]  /*20aa0*/  IMAD.WIDE R12, R12, 0x2, R16 ;  /* 0x000000020c0c7825 */ /* 0x000fe200078e0210 */
[----:B------:R-:W-:Y:S01]  /*20ab0*/  PRMT R14, R14, 0x7632, R14 ;  /* 0x000076320e0e7816 */ /* 0x000fe2000000000e */
[----:B------:R-:W0:Y:S01]  /*20ac0*/  LDCU UR11, c[0x0][0x398] ;  /* 0x00007300ff0b77ac */ /* 0x000e220008000800 */
[----:B---3--:R-:W-:-:S02]  /*20ad0*/  ISETP.LT.AND P2, PT, R27, UR5, !P0 ;  /* 0x000000051b007c0c */ /* 0x008fc4000c741270 */
[----:B----4-:R-:W-:-:S05]  /*20ae0*/  PRMT R26, R28, 0x7632, R26 ;  /* 0x000076321c1a7816 */ /* 0x010fca000000001a */
[----:B------:R3:W-:Y:S01]  /*20af0*/  @P3 STG.E.U16 desc[UR12][R12.64], R14 ;  /* 0x0000000e0c003986 */ /* 0x0007e2000c10150c */
[----:B------:R-:W4:Y:S01]  /*20b00*/  LDCU UR5, c[0x0][0x398] ;  /* 0x00007300ff0577ac */ /* 0x000f220008000800 */
[----:B------:R-:W-:-:S04]  /*20b10*/  ISETP.LT.AND P4, PT, R8, UR6, !P0 ;  /* 0x0000000608007c0c */ /* 0x000fc8000c781270 */
[----:B------:R0:W-:Y:S01]  /*20b20*/  @P2 STG.E.U16 desc[UR12][R22.64], R28 ;  /* 0x0000001c16002986 */ /* 0x0001e2000c10150c */
[----:B--2---:R-:W-:-:S08]  /*20b30*/  ISETP.LT.AND P5, PT, R3, UR23, !P0 ;  /* 0x0000001703007c0c */ /* 0x004fd0000c7a1270 */
[----:B------:R2:W-:Y:S01]  /*20b40*/  @P4 STG.E.U16 desc[UR12][R24.64], R26 ;  /* 0x0000001a18004986 */ /* 0x0005e2000c10150c */
[----:B------:R-:W-:Y:S01]  /*20b50*/  ISETP.LT.AND P6, PT, R5, UR7, !P0 ;  /* 0x0000000705007c0c */ /* 0x000fe2000c7c1270 */
[C---:B---3--:R-:W-:Y:S01]  /*20b60*/  IMAD.WIDE R12, R0.reuse, 0x2, R6 ;  /* 0x00000002000c7825 */ /* 0x048fe200078e0206 */
[----:B------:R-:W-:Y:S01]  /*20b70*/  PRMT R14, R29, 0x7632, R14 ;  /* 0x000076321d0e7816 */ /* 0x000fe2000000000e */
[----:B------:R-:W3:Y:S01]  /*20b80*/  LDL.LU R3, [R1+0xfc] ;  /* 0x0000fc0001037983 */ /* 0x000ee20000300800 */
[----:B------:R-:W1:Y:S03]  /*20b90*/  LDCU UR6, c[0x0][0x398] ;  /* 0x00007300ff0677ac */ /* 0x000e660008000800 */
[----:B0-----:R-:W3:Y:S01]  /*20ba0*/  LDL.LU R28, [R1+0xbc] ;  /* 0x0000bc00011c7983 */ /* 0x001ee20000300800 */
[C---:B------:R-:W-:Y:S01]  /*20bb0*/  IMAD.WIDE R22, R0.reuse, 0x2, R20 ;  /* 0x0000000200167825 */ /* 0x040fe200078e0214 */
[----:B------:R-:W-:Y:S01]  /*20bc0*/  ISETP.LT.AND P4, PT, R27, UR15, !P1 ;  /* 0x0000000f1b007c0c */ /* 0x000fe2000cf81270 */
[----:B------:R-:W0:Y:S01]  /*20bd0*/  LDCU UR7, c[0x0][0x398] ;  /* 0x00007300ff0777ac */ /* 0x000e220008000800 */
[----:B--2---:R-:W2:Y:S04]  /*20be0*/  LDL.LU R26, [R1+0xe20] ;  /* 0x000e2000011a7983 */ /* 0x004ea80000300800 */
[----:B------:R-:W3:Y:S04]  /*20bf0*/  LDL.LU R24, [R1+0xe24] ;  /* 0x000e240001187983 */ /* 0x000ee80000300800 */
[----:B------:R0:W-:Y:S04]  /*20c00*/  @P5 STG.E.U16 desc[UR12][R12.64], R29 ;  /* 0x0000001d0c005986 */ /* 0x0001e8000c10150c */
[----:B------:R-:W4:Y:S04]  /*20c10*/  LDL.LU R25, [R1+0xe2c] ;  /* 0x000e2c0001197983 */ /* 0x000f280000300800 */
[----:B------:R-:W4:Y:S01]  /*20c20*/  LDL.LU R27, [R1+0xac] ;  /* 0x0000ac00011b7983 */ /* 0x000f220000300800 */
[----:B0-----:R-:W-:-:S03]  /*20c30*/  IMAD.WIDE R12, R0, 0x2, R18 ;  /* 0x00000002000c7825 */ /* 0x001fc600078e0212 */
[----:B------:R0:W-:Y:S01]  /*20c40*/  @P6 STG.E.U16 desc[UR12][R22.64], R14 ;  /* 0x0000000e16006986 */ /* 0x0001e2000c10150c */
[----:B------:R-:W-:-:S03]  /*20c50*/  ISETP.LT.AND P6, PT, R8, UR16, !P1 ;  /* 0x0000001008007c0c */ /* 0x000fc6000cfc1270 */
[----:B------:R-:W4:Y:S04]  /*20c60*/  LDL.LU R29, [R1+0x1c] ;  /* 0x00001c00011d7983 */ /* 0x000f280000300800 */
[----:B------:R-:W4:Y:S01]  /*20c70*/  LDL.LU R8, [R1+0xe44] ;  /* 0x000e440001087983 */ /* 0x000f220000300800 */
[----:B0-----:R-:W-:Y:S01]  /*20c80*/  PRMT R14, R9, 0x7632, R14 ;  /* 0x00007632090e7816 */ /* 0x001fe2000000000e */
[----:B------:R-:W-:Y:S01]  /*20c90*/  IMAD.WIDE R22, R0, 0x2, R10 ;  /* 0x0000000200167825 */ /* 0x000fe200078e020a */
[----:B--2---:R-:W-:Y:S01]  /*20ca0*/  ISETP.LT.AND P2, PT, R26, UR8, !P0 ;  /* 0x000000081a007c0c */ /* 0x004fe2000c741270 */
[----:B------:R-:W0:Y:S01]  /*20cb0*/  LDCU UR8, c[0x0][0x398] ;  /* 0x00007300ff0877ac */ /* 0x000e220008000800 */
[----:B---3--:R-:W-:-:S11]  /*20cc0*/  ISETP.LT.AND P3, PT, R24, UR9, !P0 ;  /* 0x0000000918007c0c */ /* 0x008fd6000c761270 */
[----:B------:R2:W-:Y:S04]  /*20cd0*/  @P2 STG.E.U16 desc[UR12][R12.64], R9 ;  /* 0x000000090c002986 */ /* 0x0005e8000c10150c */
[----:B------:R3:W-:Y:S04]  /*20ce0*/  @P3 STG.E.U16 desc[UR12][R22.64], R14 ;  /* 0x0000000e16003986 */ /* 0x0007e8000c10150c */
[----:B--2---:R-:W2:Y:S04]  /*20cf0*/  LDL.LU R9, [R1+0xe40] ;  /* 0x000e400001097983 */ /* 0x004ea80000300800 */
[----:B------:R-:W2:Y:S01]  /*20d00*/  LDL.LU R13, [R1+0xe14] ;  /* 0x000e1400010d7983 */ /* 0x000ea20000300800 */
[----:B-1----:R-:W-:-:S03]  /*20d10*/  ISETP.LT.AND P3, PT, R5, UR17, !P1 ;  /* 0x0000001105007c0c */ /* 0x002fc6000cf61270 */
[----:B------:R-:W2:Y:S01]  /*20d20*/  LDL.LU R5, [R1+0xe3c] ;  /* 0x000e3c0001057983 */ /* 0x000ea20000300800 */
[----:B----4-:R-:W-:Y:S02]  /*20d30*/  ISETP.LT.AND P5, PT, R25, UR10, !P0 ;  /* 0x0000000a19007c0c */ /* 0x010fe4000c7a1270 */
[----:B------:R-:W-:Y:S01]  /*20d40*/  ISETP.LT.AND P0, PT, R15, UR14, !P0 ;  /* 0x0000000e0f007c0c */ /* 0x000fe2000c701270 */
[C---:B---3--:R-:W-:Y:S02]  /*20d50*/  VIADD R14, R0.reuse, UR4 ;  /* 0x00000004000e7c36 */ /* 0x048fe40008000000 */
[----:B------:R-:W-:Y:S01]  /*20d60*/  IMAD.WIDE R22, R0, 0x2, R16 ;  /* 0x0000000200167825 */ /* 0x000fe200078e0210 */
[----:B--2---:R-:W-:-:S03]  /*20d70*/  ISETP.LT.AND P2, PT, R13, UR11, !P1 ;  /* 0x0000000b0d007c0c */ /* 0x004fc6000cf41270 */
[----:B------:R-:W-:Y:S01]  /*20d80*/  IMAD.WIDE R12, R0, 0x2, R8 ;  /* 0x00000002000c7825 */ /* 0x000fe200078e0208 */
[----:B------:R-:W-:-:S04]  /*20d90*/  PRMT R0, R3, 0x7632, R0 ;  /* 0x0000763203007816 */ /* 0x000fc80000000000 */
[----:B------:R1:W-:Y:S01]  /*20da0*/  @P5 STG.E.U16 desc[UR12][R12.64], R3 ;  /* 0x000000030c005986 */ /* 0x0003e2000c10150c */
[----:B------:R-:W-:Y:S01]  /*20db0*/  IMAD.WIDE R4, R14, 0x2, R4 ;  /* 0x000000020e047825 */ /* 0x000fe200078e0204 */
[----:B------:R-:W-:Y:S02]  /*20dc0*/  ISETP.LT.AND P5, PT, R26, UR5, !P1 ;  /* 0x000000051a007c0c */ /* 0x000fe4000cfa1270 */
[----:B------:R2:W-:Y:S04]  /*20dd0*/  @P0 STG.E.U16 desc[UR12][R22.64], R0 ;  /* 0x0000000016000986 */ /* 0x0005e8000c10150c */
[----:B-1----:R-:W3:Y:S01]  /*20de0*/  LDL.LU R3, [R1+0xe38] ;  /* 0x000e380001037983 */ /* 0x002ee20000300800 */
[----:B------:R-:W-:-:S03]  /*20df0*/  ISETP.LT.AND P0, PT, R24, UR6, !P1 ;  /* 0x0000000618007c0c */ /* 0x000fc6000cf01270 */
[----:B------:R1:W-:Y:S01]  /*20e00*/  @P4 STG.E.U16 desc[UR12][R4.64], R28 ;  /* 0x0000001c04004986 */ /* 0x0003e2000c10150c */
[----:B------:R-:W-:Y:S02]  /*20e10*/  ISETP.LT.AND P4, PT, R25, UR7, !P1 ;  /* 0x0000000719007c0c */ /* 0x000fe4000cf81270 */
[----:B0-----:R-:W-:Y:S02]  /*20e20*/  ISETP.LT.AND P1, PT, R15, UR8, !P1 ;  /* 0x000000080f007c0c */ /* 0x001fe4000cf21270 */
[----:B------:R-:W4:Y:S01]  /*20e30*/  LDL.LU R15, [R1+0xe34] ;  /* 0x000e3400010f7983 */ /* 0x000f220000300800 */
[----:B------:R-:W-:Y:S01]  /*20e40*/  IMAD.WIDE R6, R14, 0x2, R6 ;  /* 0x000000020e067825 */ /* 0x000fe200078e0206 */
[----:B--2---:R-:W-:-:S03]  /*20e50*/  PRMT R0, R27, 0x7632, R0 ;  /* 0x000076321b007816 */ /* 0x004fc60000000000 */
[----:B------:R-:W-:Y:S01]  /*20e60*/  IMAD.WIDE R20, R14, 0x2, R20 ;  /* 0x000000020e147825 */ /* 0x000fe200078e0214 */
[----:B-1----:R-:W-:-:S03]  /*20e70*/  PRMT R5, R28, 0x7632, R5 ;  /* 0x000076321c057816 */ /* 0x002fc60000000005 */
[----:B------:R-:W-:Y:S01]  /*20e80*/  IMAD.WIDE R18, R14, 0x2, R18 ;  /* 0x000000020e127825 */ /* 0x000fe200078e0212 */
[----:B------:R-:W-:-:S03]  /*20e90*/  PRMT R4, R29, 0x7632, R4 ;  /* 0x000076321d047816 */ /* 0x000fc60000000004 */
[----:B------:R-:W-:-:S04]  /*20ea0*/  IMAD.WIDE R10, R14, 0x2, R10 ;  /* 0x000000020e0a7825 */ /* 0x000fc800078e020a */
[----:B------:R-:W-:-:S04]  /*20eb0*/  IMAD.WIDE R8, R14, 0x2, R8 ;  /* 0x000000020e087825 */ /* 0x000fc800078e0208 */
[----:B------:R-:W-:-:S04]  /*20ec0*/  IMAD.WIDE R16, R14, 0x2, R16 ;  /* 0x000000020e107825 */ /* 0x000fc800078e0210 */
[----:B---3--:R-:W-:-:S05]  /*20ed0*/  IMAD.WIDE R2, R14, 0x2, R2 ;  /* 0x000000020e027825 */ /* 0x008fca00078e0202 */
[----:B------:R0:W-:Y:S04]  /*20ee0*/  @P6 STG.E.U16 desc[UR12][R2.64], R5 ;  /* 0x0000000502006986 */ /* 0x0001e8000c10150c */
[----:B------:R0:W-:Y:S04]  /*20ef0*/  @P2 STG.E.U16 desc[UR12][R6.64], R27 ;  /* 0x0000001b06002986 */ /* 0x0001e8000c10150c */
[----:B------:R0:W-:Y:S04]  /*20f00*/  @P3 STG.E.U16 desc[UR12][R20.64], R0 ;  /* 0x0000000014003986 */ /* 0x0001e8000c10150c */
[----:B------:R0:W-:Y:S04]  /*20f10*/  @P5 STG.E.U16 desc[UR12][R18.64], R29 ;  /* 0x0000001d12005986 */ /* 0x0001e8000c10150c */
[----:B------:R0:W-:Y:S04]  /*20f20*/  @P0 STG.E.U16 desc[UR12][R10.64], R4 ;  /* 0x000000040a000986 */ /* 0x0001e8000c10150c */
[----:B----4-:R0:W-:Y:S01]  /*20f30*/  @P4 STG.E.U16 desc[UR12][R8.64], R15 ;  /* 0x0000000f08004986 */ /* 0x0101e2000c10150c */
[----:B------:R-:W-:Y:S05]  /*20f40*/  @!P1 EXIT ;  /* 0x000000000000994d */ /* 0x000fea0003800000 */
[----:B0-----:R-:W-:-:S05]  /*20f50*/  PRMT R8, R15, 0x7632, R8 ;  /* 0x000076320f087816 */ /* 0x001fca0000000008 */
[----:B------:R-:W-:Y:S01]  /*20f60*/  STG.E.U16 desc[UR12][R16.64], R8 ;  /* 0x0000000810007986 */ /* 0x000fe2000c10150c */
[----:B------:R-:W-:Y:S05]  /*20f70*/  EXIT ;  /* 0x000000000000794d */ /* 0x000fea0003800000 */
.L_x_2:
[----:B------:R-:W-:-:S00]  /*20f80*/  BRA `(.L_x_2) ;  /* 0xfffffffc00fc7947 */ /* 0x000fc0000383ffff */
[----:B------:R-:W-:-:S00]  /*20f90*/  NOP ;  /* 0x0000000000007918 */ /* 0x000fc00000000000 */
        /* <DEDUP_REMOVED lines=14> */
.L_x_3:


//--------------------- .nv.shared.matmul_kernel  --------------------------
	.section	.nv.shared.matmul_kernel,"aw",@nobits
	.sectionflags	@""
	.align	16
	.zero		1024


//--------------------- .nv.shared.reserved.0     --------------------------
	.section	.nv.shared.reserved.0,"aw",@nobits
	.weak		__nv_reservedSMEM_offset_0_alias
	.size		__nv_reservedSMEM_offset_0_alias, 0, 64
	.other		__nv_reservedSMEM_offset_0_alias,@"STO_CUDA_RESERVED_SHARED STV_DEFAULT"
__nv_reservedSMEM_offset_0_alias:
	.zero		0
	.zero		64


//--------------------- .nv.constant0.matmul_kernel --------------------------
	.section	.nv.constant0.matmul_kernel,"a",@progbits
	.sectionflags	@""
	.align	4
.nv.constant0.matmul_kernel:
	.zero		976


//--------------------- SYMBOLS --------------------------

	.type		.nv.reservedSmem.offset0,@object
	.size		.nv.reservedSmem.offset0,0x4
	.type		.nv.reservedSmem.cap,@object
	.size		.nv.reservedSmem.cap,0x4
